// auto-generated by cutlass_sweep.gemm — config: {"arch": "sm_100", "cluster_m": 2, "cluster_n": 4, "dtype": "bf16", "dtype_b": "bf16", "layout": "nt", "stages": 0, "tile_k": 32, "tile_m": 256, "tile_n": 256}
#include "cutlass/cutlass.h"
#include "cutlass/gemm/collective/collective_builder.hpp"
#include "cutlass/gemm/device/gemm_universal_adapter.h"
#include "cutlass/gemm/kernel/gemm_universal.hpp"
#include "cutlass/epilogue/collective/collective_builder.hpp"

using ElemA = cutlass::bfloat16_t;
using ElemB = cutlass::bfloat16_t;
using ElemCD = cutlass::bfloat16_t;
using Acc  = float;
using TileShape    = cute::Shape<cute::_256, cute::_256, cute::_32>;
using ClusterShape = cute::Shape<cute::_2, cute::_4, cute::_1>;

using CollectiveEpilogue = typename cutlass::epilogue::collective::CollectiveBuilder<
    cutlass::arch::Sm100, cutlass::arch::OpClassTensorOp,
    TileShape, ClusterShape,
    cutlass::epilogue::collective::EpilogueTileAuto,
    Acc, Acc,
    ElemCD, cutlass::layout::RowMajor, 128 / cutlass::sizeof_bits<ElemCD>::value,
    ElemCD, cutlass::layout::RowMajor, 128 / cutlass::sizeof_bits<ElemCD>::value,
    cutlass::epilogue::collective::EpilogueScheduleAuto
  >::CollectiveOp;

using CollectiveMainloop = typename cutlass::gemm::collective::CollectiveBuilder<
    cutlass::arch::Sm100, cutlass::arch::OpClassTensorOp,
    ElemA, cutlass::layout::RowMajor, 128 / cutlass::sizeof_bits<ElemA>::value,
    ElemB, cutlass::layout::ColumnMajor, 128 / cutlass::sizeof_bits<ElemB>::value,
    Acc,
    TileShape, ClusterShape,
    cutlass::gemm::collective::StageCountAutoCarveout<static_cast<int>(sizeof(typename CollectiveEpilogue::SharedStorage))>,
    cutlass::gemm::collective::KernelScheduleAuto
  >::CollectiveOp;

using GemmKernel = cutlass::gemm::kernel::GemmUniversal<
    cute::Shape<int,int,int,int>,
    CollectiveMainloop,
    CollectiveEpilogue
>;
using Gemm = cutlass::gemm::device::GemmUniversalAdapter<GemmKernel>;

// Force the device kernel symbol into the cubin without needing a host main.
auto* _anchor = &cutlass::device_kernel<GemmKernel>;


// ===== COMPILED SASS (sm_100a) =====

	.target	sm_100a

	.elftype	@"ET_EXEC"


//--------------------- .note.nv.tkinfo           --------------------------
	.section	.note.nv.tkinfo,"",@"SHT_NOTE"
	.sectionflags	@"SHF_NOTE_NV_TKINFO"
	.tkinfo
        /*0018*/ 	.word	0x00000002
        /*0030*/ 	.string	""
        /*0030*/ 	.string	"ptxas"
        /*0030*/ 	.string	"Cuda compilation tools, release 13.0, V13.0.88"
        /*0030*/ 	.string	"Build cuda_13.0.r13.0/compiler.36424714_0"
        /*0030*/ 	.string	"-arch sm_100a -m 64 "



//--------------------- .note.nv.cuinfo           --------------------------
	.section	.note.nv.cuinfo,"",@"SHT_NOTE"
	.sectionflags	@"SHF_NOTE_NV_CUINFO"
        /*0018*/ 	.short	0x0002
        /*001a*/ 	.short	0x0064
        /*001c*/ 	.short	0x0082
	.zero		2


//--------------------- .nv.info                  --------------------------
	.section	.nv.info,"",@"SHT_CUDA_INFO"
	.align	4


	//----- nvinfo : EIATTR_REGCOUNT
	.align		4
        /*0000*/ 	.byte	0x04, 0x2f
        /*0002*/ 	.short	(.L_19 - .L_18)
	.align		4
.L_18:
        /*0004*/ 	.word	index@(_ZN7cutlass13device_kernelINS_4gemm6kernel13GemmUniversalIN4cute5tupleIJiiiiEEENS1_10collective13CollectiveMmaINS1_35MainloopSm100TmaUmmaWarpSpecializedILi10ELi2ELi2ENS5_IJNS4_1CILi2EEENSA_ILi4EEENSA_ILi1EEEEEEEENS5_IJNSA_ILi256EEESG_NSA_ILi32EEEEEENS_10bfloat16_tENS5_IJlSD_lEEESJ_SK_NS4_8TiledMMAINS4_8MMA_AtomIJNS4_26SM100_MMA_F16BF16_2x1SM_SSISJ_SJ_fLi256ELi256ELNS4_4UMMA5MajorE0ELSP_0ELNSO_7ScaleInE0ELSQ_0EEEEEENS4_6LayoutINS5_IJSD_SD_SD_EEENS5_IJNSA_ILi0EEESV_SV_EEEEENS5_IJNS4_10UnderscoreESY_SY_EEEEENS4_28SM100_TMA_2SM_LOAD_MULTICASTENS4_14ComposedLayoutINS4_7SwizzleILi2ELi4ELi3EEENS4_18smem_ptr_flag_bitsILi16EEENST_INS5_IJNSA_ILi8EEESH_EEENS5_IJSH_SD_EEEEEEEvNS4_8identityENS4_18SM100_TMA_2SM_LOADES1B_vS1C_EENS_8epilogue10collective18CollectiveEpilogueINS1F_23Sm100TmaWarpSpecializedILi4ELi2ELi64ELb1ELb0EEEJNS5_IJNSA_ILi128EEESG_SH_EEENS5_IJNST_IS1K_SD_EENST_INSA_ILi64EEESD_EEEEESJ_SK_SJ_SK_NS1F_6fusion15FusionCallbacksIS1J_NS1Q_17LinearCombinationISJ_fSJ_fLNS_15FloatRoundStyleE2EEES1L_S1P_JEEENS4_5SM1004TMEM4LOAD26SM100_TMEM_LOAD_32dp32b64xENS4_13SM90_TMA_LOADENS12_INS13_ILi3ELi4ELi3EEES16_NST_INS5_IJS17_S1N_EEENS5_IJS1N_SD_EEEEEEENS4_39AutoVectorizingCopyWithAssumedAlignmentILi128EEENS4_14SM90_TMA_STOREES25_S27_S27_EEEvvEEEEvNT_6ParamsE)
        /*0008*/ 	.word	0x000000ae


	//----- nvinfo : EIATTR_FRAME_SIZE
	.align		4
.L_19:
        /*000c*/ 	.byte	0x04, 0x11
        /*000e*/ 	.short	(.L_21 - .L_20)
	.align		4
.L_20:
        /*0010*/ 	.word	index@($__internal_2_$__cuda_sm10x_tcgen05_guardrail_trap_unallocated_columns_being_dealloced)
        /*0014*/ 	.word	0x00000000


	//----- nvinfo : EIATTR_FRAME_SIZE
	.align		4
.L_21:
        /*0018*/ 	.byte	0x04, 0x11
        /*001a*/ 	.short	(.L_23 - .L_22)
	.align		4
.L_22:
        /*001c*/ 	.word	index@($__internal_1_$__cuda_sm10x_tcgen05_guardrail_trap_phase_invalid_during_alloc)
        /*0020*/ 	.word	0x00000000


	//----- nvinfo : EIATTR_FRAME_SIZE
	.align		4
.L_23:
        /*0024*/ 	.byte	0x04, 0x11
        /*0026*/ 	.short	(.L_25 - .L_24)
	.align		4
.L_24:
        /*0028*/ 	.word	index@($__internal_0_$__cuda_sm10x_tcgen05_guardrail_trap_col_being_dealloced_not_returned_by_alloc)
        /*002c*/ 	.word	0x00000000


	//----- nvinfo : EIATTR_FRAME_SIZE
	.align		4
.L_25:
        /*0030*/ 	.byte	0x04, 0x11
        /*0032*/ 	.short	(.L_27 - .L_26)
	.align		4
.L_26:
        /*0034*/ 	.word	index@(_ZN7cutlass13device_kernelINS_4gemm6kernel13GemmUniversalIN4cute5tupleIJiiiiEEENS1_10collective13CollectiveMmaINS1_35MainloopSm100TmaUmmaWarpSpecializedILi10ELi2ELi2ENS5_IJNS4_1CILi2EEENSA_ILi4EEENSA_ILi1EEEEEEEENS5_IJNSA_ILi256EEESG_NSA_ILi32EEEEEENS_10bfloat16_tENS5_IJlSD_lEEESJ_SK_NS4_8TiledMMAINS4_8MMA_AtomIJNS4_26SM100_MMA_F16BF16_2x1SM_SSISJ_SJ_fLi256ELi256ELNS4_4UMMA5MajorE0ELSP_0ELNSO_7ScaleInE0ELSQ_0EEEEEENS4_6LayoutINS5_IJSD_SD_SD_EEENS5_IJNSA_ILi0EEESV_SV_EEEEENS5_IJNS4_10UnderscoreESY_SY_EEEEENS4_28SM100_TMA_2SM_LOAD_MULTICASTENS4_14ComposedLayoutINS4_7SwizzleILi2ELi4ELi3EEENS4_18smem_ptr_flag_bitsILi16EEENST_INS5_IJNSA_ILi8EEESH_EEENS5_IJSH_SD_EEEEEEEvNS4_8identityENS4_18SM100_TMA_2SM_LOADES1B_vS1C_EENS_8epilogue10collective18CollectiveEpilogueINS1F_23Sm100TmaWarpSpecializedILi4ELi2ELi64ELb1ELb0EEEJNS5_IJNSA_ILi128EEESG_SH_EEENS5_IJNST_IS1K_SD_EENST_INSA_ILi64EEESD_EEEEESJ_SK_SJ_SK_NS1F_6fusion15FusionCallbacksIS1J_NS1Q_17LinearCombinationISJ_fSJ_fLNS_15FloatRoundStyleE2EEES1L_S1P_JEEENS4_5SM1004TMEM4LOAD26SM100_TMEM_LOAD_32dp32b64xENS4_13SM90_TMA_LOADENS12_INS13_ILi3ELi4ELi3EEES16_NST_INS5_IJS17_S1N_EEENS5_IJS1N_SD_EEEEEEENS4_39AutoVectorizingCopyWithAssumedAlignmentILi128EEENS4_14SM90_TMA_STOREES25_S27_S27_EEEvvEEEEvNT_6ParamsE)
        /*0038*/ 	.word	0x00000000


	//----- nvinfo : EIATTR_MIN_STACK_SIZE
	.align		4
.L_27:
        /*003c*/ 	.byte	0x04, 0x12
        /*003e*/ 	.short	(.L_29 - .L_28)
	.align		4
.L_28:
        /*0040*/ 	.word	index@(_ZN7cutlass13device_kernelINS_4gemm6kernel13GemmUniversalIN4cute5tupleIJiiiiEEENS1_10collective13CollectiveMmaINS1_35MainloopSm100TmaUmmaWarpSpecializedILi10ELi2ELi2ENS5_IJNS4_1CILi2EEENSA_ILi4EEENSA_ILi1EEEEEEEENS5_IJNSA_ILi256EEESG_NSA_ILi32EEEEEENS_10bfloat16_tENS5_IJlSD_lEEESJ_SK_NS4_8TiledMMAINS4_8MMA_AtomIJNS4_26SM100_MMA_F16BF16_2x1SM_SSISJ_SJ_fLi256ELi256ELNS4_4UMMA5MajorE0ELSP_0ELNSO_7ScaleInE0ELSQ_0EEEEEENS4_6LayoutINS5_IJSD_SD_SD_EEENS5_IJNSA_ILi0EEESV_SV_EEEEENS5_IJNS4_10UnderscoreESY_SY_EEEEENS4_28SM100_TMA_2SM_LOAD_MULTICASTENS4_14ComposedLayoutINS4_7SwizzleILi2ELi4ELi3EEENS4_18smem_ptr_flag_bitsILi16EEENST_INS5_IJNSA_ILi8EEESH_EEENS5_IJSH_SD_EEEEEEEvNS4_8identityENS4_18SM100_TMA_2SM_LOADES1B_vS1C_EENS_8epilogue10collective18CollectiveEpilogueINS1F_23Sm100TmaWarpSpecializedILi4ELi2ELi64ELb1ELb0EEEJNS5_IJNSA_ILi128EEESG_SH_EEENS5_IJNST_IS1K_SD_EENST_INSA_ILi64EEESD_EEEEESJ_SK_SJ_SK_NS1F_6fusion15FusionCallbacksIS1J_NS1Q_17LinearCombinationISJ_fSJ_fLNS_15FloatRoundStyleE2EEES1L_S1P_JEEENS4_5SM1004TMEM4LOAD26SM100_TMEM_LOAD_32dp32b64xENS4_13SM90_TMA_LOADENS12_INS13_ILi3ELi4ELi3EEES16_NST_INS5_IJS17_S1N_EEENS5_IJS1N_SD_EEEEEEENS4_39AutoVectorizingCopyWithAssumedAlignmentILi128EEENS4_14SM90_TMA_STOREES25_S27_S27_EEEvvEEEEvNT_6ParamsE)
        /*0044*/ 	.word	0x00000000
.L_29:


//--------------------- .nv.compat                --------------------------
	.section	.nv.compat,"",@"SHT_CUDA_COMPAT_INFO"
	.align	4
        /*0000*/ 	.byte	0x02, 0x09, 0x01, 0x00, 0x02, 0x02, 0x02, 0x00, 0x02, 0x05, 0x05, 0x00, 0x03, 0x07, 0x01, 0x01
        /*0010*/ 	.byte	0x02, 0x03, 0x01, 0x00, 0x02, 0x06, 0x01, 0x00, 0x04, 0x0b, 0x08, 0x00, 0x09, 0x00, 0x00, 0x00
        /*0020*/ 	.byte	0x00, 0x00, 0x00, 0x00


//--------------------- .nv.info._ZN7cutlass13device_kernelINS_4gemm6kernel13GemmUniversalIN4cute5tupleIJiiiiEEENS1_10collective13CollectiveMmaINS1_35MainloopSm100TmaUmmaWarpSpecializedILi10ELi2ELi2ENS5_IJNS4_1CILi2EEENSA_ILi4EEENSA_ILi1EEEEEEEENS5_IJNSA_ILi256EEESG_NSA_ILi32EEEEEENS_10bfloat16_tENS5_IJlSD_lEEESJ_SK_NS4_8TiledMMAINS4_8MMA_AtomIJNS4_26SM100_MMA_F16BF16_2x1SM_SSISJ_SJ_fLi256ELi256ELNS4_4UMMA5MajorE0ELSP_0ELNSO_7ScaleInE0ELSQ_0EEEEEENS4_6LayoutINS5_IJSD_SD_SD_EEENS5_IJNSA_ILi0EEESV_SV_EEEEENS5_IJNS4_10UnderscoreESY_SY_EEEEENS4_28SM100_TMA_2SM_LOAD_MULTICASTENS4_14ComposedLayoutINS4_7SwizzleILi2ELi4ELi3EEENS4_18smem_ptr_flag_bitsILi16EEENST_INS5_IJNSA_ILi8EEESH_EEENS5_IJSH_SD_EEEEEEEvNS4_8identityENS4_18SM100_TMA_2SM_LOADES1B_vS1C_EENS_8epilogue10collective18CollectiveEpilogueINS1F_23Sm100TmaWarpSpecializedILi4ELi2ELi64ELb1ELb0EEEJNS5_IJNSA_ILi128EEESG_SH_EEENS5_IJNST_IS1K_SD_EENST_INSA_ILi64EEESD_EEEEESJ_SK_SJ_SK_NS1F_6fusion15FusionCallbacksIS1J_NS1Q_17LinearCombinationISJ_fSJ_fLNS_15FloatRoundStyleE2EEES1L_S1P_JEEENS4_5SM1004TMEM4LOAD26SM100_TMEM_LOAD_32dp32b64xENS4_13SM90_TMA_LOADENS12_INS13_ILi3ELi4ELi3EEES16_NST_INS5_IJS17_S1N_EEENS5_IJS1N_SD_EEEEEEENS4_39AutoVectorizingCopyWithAssumedAlignmentILi128EEENS4_14SM90_TMA_STOREES25_S27_S27_EEEvvEEEEvNT_6ParamsE --------------------------
	.section	.nv.info._ZN7cutlass13device_kernelINS_4gemm6kernel13GemmUniversalIN4cute5tupleIJiiiiEEENS1_10collective13CollectiveMmaINS1_35MainloopSm100TmaUmmaWarpSpecializedILi10ELi2ELi2ENS5_IJNS4_1CILi2EEENSA_ILi4EEENSA_ILi1EEEEEEEENS5_IJNSA_ILi256EEESG_NSA_ILi32EEEEEENS_10bfloat16_tENS5_IJlSD_lEEESJ_SK_NS4_8TiledMMAINS4_8MMA_AtomIJNS4_26SM100_MMA_F16BF16_2x1SM_SSISJ_SJ_fLi256ELi256ELNS4_4UMMA5MajorE0ELSP_0ELNSO_7ScaleInE0ELSQ_0EEEEEENS4_6LayoutINS5_IJSD_SD_SD_EEENS5_IJNSA_ILi0EEESV_SV_EEEEENS5_IJNS4_10UnderscoreESY_SY_EEEEENS4_28SM100_TMA_2SM_LOAD_MULTICASTENS4_14ComposedLayoutINS4_7SwizzleILi2ELi4ELi3EEENS4_18smem_ptr_flag_bitsILi16EEENST_INS5_IJNSA_ILi8EEESH_EEENS5_IJSH_SD_EEEEEEEvNS4_8identityENS4_18SM100_TMA_2SM_LOADES1B_vS1C_EENS_8epilogue10collective18CollectiveEpilogueINS1F_23Sm100TmaWarpSpecializedILi4ELi2ELi64ELb1ELb0EEEJNS5_IJNSA_ILi128EEESG_SH_EEENS5_IJNST_IS1K_SD_EENST_INSA_ILi64EEESD_EEEEESJ_SK_SJ_SK_NS1F_6fusion15FusionCallbacksIS1J_NS1Q_17LinearCombinationISJ_fSJ_fLNS_15FloatRoundStyleE2EEES1L_S1P_JEEENS4_5SM1004TMEM4LOAD26SM100_TMEM_LOAD_32dp32b64xENS4_13SM90_TMA_LOADENS12_INS13_ILi3ELi4ELi3EEES16_NST_INS5_IJS17_S1N_EEENS5_IJS1N_SD_EEEEEEENS4_39AutoVectorizingCopyWithAssumedAlignmentILi128EEENS4_14SM90_TMA_STOREES25_S27_S27_EEEvvEEEEvNT_6ParamsE,"",@"SHT_CUDA_INFO"
	.sectionflags	@""
	.align	4


	//----- nvinfo : EIATTR_CUDA_API_VERSION
	.align		4
        /*0000*/ 	.byte	0x04, 0x37
        /*0002*/ 	.short	(.L_31 - .L_30)
.L_30:
        /*0004*/ 	.word	0x00000082


	//----- nvinfo : EIATTR_KPARAM_INFO
	.align		4
.L_31:
        /*0008*/ 	.byte	0x04, 0x17
        /*000a*/ 	.short	(.L_33 - .L_32)
.L_32:
        /*000c*/ 	.word	0x00000000
        /*0010*/ 	.short	0x0000
        /*0012*/ 	.short	0x0000
        /*0014*/ 	.byte	0x00, 0xf0, 0x01, 0x20


	//----- nvinfo : EIATTR_AT_ENTRY_FRAGMENTS
	.align		4
.L_33:
        /*0018*/ 	.byte	0x04, 0x4f
        /*001a*/ 	.short	(.L_35 - .L_34)


	//   ....[0]....
.L_34:
        /*001c*/ 	.word	0x00000007


	//----- nvinfo : EIATTR_RESERVED_SMEM_USED
	.align		4
.L_35:
        /*0020*/ 	.byte	0x01, 0x41
	.zero		2


	//----- nvinfo : EIATTR_SPARSE_MMA_MASK
	.align		4
        /*0024*/ 	.byte	0x03, 0x50
        /*0026*/ 	.short	0x0000


	//----- nvinfo : EIATTR_TCGEN05_2CTA_USED
	.align		4
        /*0028*/ 	.byte	0x01, 0x52
	.zero		2


	//----- nvinfo : EIATTR_MAXREG_COUNT
	.align		4
        /*002c*/ 	.byte	0x03, 0x1b
        /*002e*/ 	.short	0x00ff


	//----- nvinfo : EIATTR_NUM_BARRIERS
	.align		4
        /*0030*/ 	.byte	0x02, 0x4c
        /*0032*/ 	.byte	0x07
	.zero		1


	//----- nvinfo : EIATTR_EXTERNS
	.align		4
        /*0034*/ 	.byte	0x04, 0x0f
        /*0036*/ 	.short	(.L_37 - .L_36)


	//   ....[0]....
	.align		4
.L_36:
        /*0038*/ 	.word	index@(__assertfail)


	//----- nvinfo : EIATTR_MERCURY_ISA_VERSION
	.align		4
.L_37:
        /*003c*/ 	.byte	0x03, 0x5f
        /*003e*/ 	.short	0x0101


	//----- nvinfo : EIATTR_INT_WARP_WIDE_INSTR_OFFSETS
	.align		4
        /*0040*/ 	.byte	0x04, 0x31
        /*0042*/ 	.short	(.L_39 - .L_38)


	//   ....[0]....
.L_38:
        /*0044*/ 	.word	0x00000e10


	//   ....[1]....
        /*0048*/ 	.word	0x00000eb0


	//   ....[2]....
        /*004c*/ 	.word	0x00004520


	//   ....[3]....
        /*0050*/ 	.word	0x00004540


	//   ....[4]....
        /*0054*/ 	.word	0x00004570


	//   ....[5]....
        /*0058*/ 	.word	0x000050b0


	//   ....[6]....
        /*005c*/ 	.word	0x00005120


	//   ....[7]....
        /*0060*/ 	.word	0x00005200


	//   ....[8]....
        /*0064*/ 	.word	0x00005280


	//   ....[9]....
        /*0068*/ 	.word	0x00005380


	//   ....[10]....
        /*006c*/ 	.word	0x00005400


	//   ....[11]....
        /*0070*/ 	.word	0x000054f0


	//   ....[12]....
        /*0074*/ 	.word	0x000055a0


	//----- nvinfo : EIATTR_COOP_GROUP_MASK_REGIDS
	.align		4
.L_39:
        /*0078*/ 	.byte	0x04, 0x29
        /*007a*/ 	.short	(.L_41 - .L_40)


	//   ....[0]....
.L_40:
        /*007c*/ 	.word	0xffffffff


	//   ....[1]....
        /*0080*/ 	.word	0xffffffff


	//   ....[2]....
        /*0084*/ 	.word	0xffffffff


	//   ....[3]....
        /*0088*/ 	.word	0xffffffff


	//   ....[4]....
        /*008c*/ 	.word	0xffffffff


	//   ....[5]....
        /*0090*/ 	.word	0xffffffff


	//   ....[6]....
        /*0094*/ 	.word	0xffffffff


	//   ....[7]....
        /*0098*/ 	.word	0xffffffff


	//   ....[8]....
        /*009c*/ 	.word	0xffffffff


	//   ....[9]....
        /*00a0*/ 	.word	0xffffffff


	//   ....[10]....
        /*00a4*/ 	.word	0xffffffff


	//   ....[11]....
        /*00a8*/ 	.word	0xffffffff


	//   ....[12]....
        /*00ac*/ 	.word	0xffffffff


	//   ....[13]....
        /*00b0*/ 	.word	0xffffffff


	//----- nvinfo : EIATTR_COOP_GROUP_INSTR_OFFSETS
	.align		4
.L_41:
        /*00b4*/ 	.byte	0x04, 0x28
        /*00b6*/ 	.short	(.L_43 - .L_42)


	//   ....[0]....
.L_42:
        /*00b8*/ 	.word	0x000000b0


	//   ....[1]....
        /*00bc*/ 	.word	0x00000510


	//   ....[2]....
        /*00c0*/ 	.word	0x000007c0


	//   ....[3]....
        /*00c4*/ 	.word	0x00000950


	//   ....[4]....
        /*00c8*/ 	.word	0x00000a40


	//   ....[5]....
        /*00cc*/ 	.word	0x00000ba0


	//   ....[6]....
        /*00d0*/ 	.word	0x00000cf0


	//   ....[7]....
        /*00d4*/ 	.word	0x00000f30


	//   ....[8]....
        /*00d8*/ 	.word	0x000022f0


	//   ....[9]....
        /*00dc*/ 	.word	0x00003500


	//   ....[10]....
        /*00e0*/ 	.word	0x000039d0


	//   ....[11]....
        /*00e4*/ 	.word	0x00003a00


	//   ....[12]....
        /*00e8*/ 	.word	0x00004420


	//   ....[13]....
        /*00ec*/ 	.word	0x00004630


	//----- nvinfo : EIATTR_VRC_CTA_INIT_COUNT
	.align		4
.L_43:
        /*00f0*/ 	.byte	0x02, 0x4a
        /*00f2*/ 	.byte	0x80
	.zero		1


	//----- nvinfo : EIATTR_SYSCALL_OFFSETS
	.align		4
        /*00f4*/ 	.byte	0x04, 0x46
        /*00f6*/ 	.short	(.L_45 - .L_44)


	//   ....[0]....
.L_44:
        /*00f8*/ 	.word	0x00006220


	//   ....[1]....
        /*00fc*/ 	.word	0x00006310


	//   ....[2]....
        /*0100*/ 	.word	0x00006c80


	//   ....[3]....
        /*0104*/ 	.word	0x000080d0


	//   ....[4]....
        /*0108*/ 	.word	0x00009500


	//   ....[5]....
        /*010c*/ 	.word	0x0000a920


	//----- nvinfo : EIATTR_MBARRIER_INSTR_OFFSETS
	.align		4
.L_45:
        /*0110*/ 	.byte	0x04, 0x39
        /*0112*/ 	.short	(.L_47 - .L_46)


	//   ....[0]....
.L_46:
        /*0114*/ 	.word	0x00000660
        /*0118*/ 	.word	0x000000ff
        /*011c*/ 	.word	0x00000000
        /*0120*/ 	.short	0x0100
        /*0122*/ 	.byte	0x04
	.zero		1


	//   ....[1]....
        /*0124*/ 	.word	0x00000670
        /*0128*/ 	.word	0x000000ff
        /*012c*/ 	.word	0x00000050
        /*0130*/ 	.short	0x0100
        /*0132*/ 	.byte	0x04
	.zero		1


	//   ....[2]....
        /*0134*/ 	.word	0x00000680
        /*0138*/ 	.word	0x000000ff
        /*013c*/ 	.word	0x00000008
        /*0140*/ 	.short	0x0100
        /*0142*/ 	.byte	0x04
	.zero		1


	//   ....[3]....
        /*0144*/ 	.word	0x00000690
        /*0148*/ 	.word	0x000000ff
        /*014c*/ 	.word	0x00000058
        /*0150*/ 	.short	0x0100
        /*0152*/ 	.byte	0x04
	.zero		1


	//   ....[4]....
        /*0154*/ 	.word	0x000006a0
        /*0158*/ 	.word	0x000000ff
        /*015c*/ 	.word	0x00000010
        /*0160*/ 	.short	0x0100
        /*0162*/ 	.byte	0x04
	.zero		1


	//   ....[5]....
        /*0164*/ 	.word	0x000006b0
        /*0168*/ 	.word	0x000000ff
        /*016c*/ 	.word	0x00000060
        /*0170*/ 	.short	0x0100
        /*0172*/ 	.byte	0x04
	.zero		1


	//   ....[6]....
        /*0174*/ 	.word	0x000006c0
        /*0178*/ 	.word	0x000000ff
        /*017c*/ 	.word	0x00000018
        /*0180*/ 	.short	0x0100
        /*0182*/ 	.byte	0x04
	.zero		1


	//   ....[7]....
        /*0184*/ 	.word	0x000006d0
        /*0188*/ 	.word	0x000000ff
        /*018c*/ 	.word	0x00000068
        /*0190*/ 	.short	0x0100
        /*0192*/ 	.byte	0x04
	.zero		1


	//   ....[8]....
        /*0194*/ 	.word	0x000006e0
        /*0198*/ 	.word	0x000000ff
        /*019c*/ 	.word	0x00000020
        /*01a0*/ 	.short	0x0100
        /*01a2*/ 	.byte	0x04
	.zero		1


	//   ....[9]....
        /*01a4*/ 	.word	0x000006f0
        /*01a8*/ 	.word	0x000000ff
        /*01ac*/ 	.word	0x00000070
        /*01b0*/ 	.short	0x0100
        /*01b2*/ 	.byte	0x04
	.zero		1


	//   ....[10]....
        /*01b4*/ 	.word	0x00000700
        /*01b8*/ 	.word	0x000000ff
        /*01bc*/ 	.word	0x00000028
        /*01c0*/ 	.short	0x0100
        /*01c2*/ 	.byte	0x04
	.zero		1


	//   ....[11]....
        /*01c4*/ 	.word	0x00000710
        /*01c8*/ 	.word	0x000000ff
        /*01cc*/ 	.word	0x00000078
        /*01d0*/ 	.short	0x0100
        /*01d2*/ 	.byte	0x04
	.zero		1


	//   ....[12]....
        /*01d4*/ 	.word	0x00000720
        /*01d8*/ 	.word	0x000000ff
        /*01dc*/ 	.word	0x00000030
        /*01e0*/ 	.short	0x0100
        /*01e2*/ 	.byte	0x04
	.zero		1


	//   ....[13]....
        /*01e4*/ 	.word	0x00000730
        /*01e8*/ 	.word	0x000000ff
        /*01ec*/ 	.word	0x00000080
        /*01f0*/ 	.short	0x0100
        /*01f2*/ 	.byte	0x04
	.zero		1


	//   ....[14]....
        /*01f4*/ 	.word	0x00000740
        /*01f8*/ 	.word	0x000000ff
        /*01fc*/ 	.word	0x00000038
        /*0200*/ 	.short	0x0100
        /*0202*/ 	.byte	0x04
	.zero		1


	//   ....[15]....
        /*0204*/ 	.word	0x00000750
        /*0208*/ 	.word	0x000000ff
        /*020c*/ 	.word	0x00000088
        /*0210*/ 	.short	0x0100
        /*0212*/ 	.byte	0x04
	.zero		1


	//   ....[16]....
        /*0214*/ 	.word	0x00000760
        /*0218*/ 	.word	0x000000ff
        /*021c*/ 	.word	0x00000040
        /*0220*/ 	.short	0x0100
        /*0222*/ 	.byte	0x04
	.zero		1


	//   ....[17]....
        /*0224*/ 	.word	0x00000770
        /*0228*/ 	.word	0x000000ff
        /*022c*/ 	.word	0x00000090
        /*0230*/ 	.short	0x0100
        /*0232*/ 	.byte	0x04
	.zero		1


	//   ....[18]....
        /*0234*/ 	.word	0x00000780
        /*0238*/ 	.word	0x000000ff
        /*023c*/ 	.word	0x00000048
        /*0240*/ 	.short	0x0100
        /*0242*/ 	.byte	0x04
	.zero		1


	//   ....[19]....
        /*0244*/ 	.word	0x00000790
        /*0248*/ 	.word	0x000000ff
        /*024c*/ 	.word	0x00000098
        /*0250*/ 	.short	0x0100
        /*0252*/ 	.byte	0x04
	.zero		1


	//   ....[20]....
        /*0254*/ 	.word	0x000008c0
        /*0258*/ 	.word	0x000000ff
        /*025c*/ 	.word	0x000000a0
        /*0260*/ 	.short	0x0100
        /*0262*/ 	.byte	0x04
	.zero		1


	//   ....[21]....
        /*0264*/ 	.word	0x000008d0
        /*0268*/ 	.word	0x000000ff
        /*026c*/ 	.word	0x000000c0
        /*0270*/ 	.short	0x0100
        /*0272*/ 	.byte	0x04
	.zero		1


	//   ....[22]....
        /*0274*/ 	.word	0x000008e0
        /*0278*/ 	.word	0x000000ff
        /*027c*/ 	.word	0x000000a8
        /*0280*/ 	.short	0x0100
        /*0282*/ 	.byte	0x04
	.zero		1


	//   ....[23]....
        /*0284*/ 	.word	0x000008f0
        /*0288*/ 	.word	0x000000ff
        /*028c*/ 	.word	0x000000c8
        /*0290*/ 	.short	0x0100
        /*0292*/ 	.byte	0x04
	.zero		1


	//   ....[24]....
        /*0294*/ 	.word	0x00000900
        /*0298*/ 	.word	0x000000ff
        /*029c*/ 	.word	0x000000b0
        /*02a0*/ 	.short	0x0100
        /*02a2*/ 	.byte	0x04
	.zero		1


	//   ....[25]....
        /*02a4*/ 	.word	0x00000910
        /*02a8*/ 	.word	0x000000ff
        /*02ac*/ 	.word	0x000000d0
        /*02b0*/ 	.short	0x0100
        /*02b2*/ 	.byte	0x04
	.zero		1


	//   ....[26]....
        /*02b4*/ 	.word	0x00000920
        /*02b8*/ 	.word	0x000000ff
        /*02bc*/ 	.word	0x000000b8
        /*02c0*/ 	.short	0x0100
        /*02c2*/ 	.byte	0x04
	.zero		1


	//   ....[27]....
        /*02c4*/ 	.word	0x00000930
        /*02c8*/ 	.word	0x000000ff
        /*02cc*/ 	.word	0x000000d8
        /*02d0*/ 	.short	0x0100
        /*02d2*/ 	.byte	0x04
	.zero		1


	//   ....[28]....
        /*02d4*/ 	.word	0x00000a10
        /*02d8*/ 	.word	0x000000ff
        /*02dc*/ 	.word	0x000000e0
        /*02e0*/ 	.short	0x0100
        /*02e2*/ 	.byte	0x06
	.zero		1


	//   ....[29]....
        /*02e4*/ 	.word	0x00000a20
        /*02e8*/ 	.word	0x000000ff
        /*02ec*/ 	.word	0x000000e8
        /*02f0*/ 	.short	0x0100
        /*02f2*/ 	.byte	0x06
	.zero		1


	//   ....[30]....
        /*02f4*/ 	.word	0x00000b50
        /*02f8*/ 	.word	0x000000ff
        /*02fc*/ 	.word	0x000000f0
        /*0300*/ 	.short	0x0100
        /*0302*/ 	.byte	0x06
	.zero		1


	//   ....[31]....
        /*0304*/ 	.word	0x00000b60
        /*0308*/ 	.word	0x000000ff
        /*030c*/ 	.word	0x00000100
        /*0310*/ 	.short	0x0100
        /*0312*/ 	.byte	0x06
	.zero		1


	//   ....[32]....
        /*0314*/ 	.word	0x00000b70
        /*0318*/ 	.word	0x000000ff
        /*031c*/ 	.word	0x000000f8
        /*0320*/ 	.short	0x0100
        /*0322*/ 	.byte	0x06
	.zero		1


	//   ....[33]....
        /*0324*/ 	.word	0x00000b80
        /*0328*/ 	.word	0x000000ff
        /*032c*/ 	.word	0x00000108
        /*0330*/ 	.short	0x0100
        /*0332*/ 	.byte	0x06
	.zero		1


	//   ....[34]....
        /*0334*/ 	.word	0x00000ca0
        /*0338*/ 	.word	0x000000ff
        /*033c*/ 	.word	0x00000110
        /*0340*/ 	.short	0x0100
        /*0342*/ 	.byte	0x04
	.zero		1


	//   ....[35]....
        /*0344*/ 	.word	0x00000cb0
        /*0348*/ 	.word	0x000000ff
        /*034c*/ 	.word	0x00000120
        /*0350*/ 	.short	0x0100
        /*0352*/ 	.byte	0x04
	.zero		1


	//   ....[36]....
        /*0354*/ 	.word	0x00000cc0
        /*0358*/ 	.word	0x000000ff
        /*035c*/ 	.word	0x00000118
        /*0360*/ 	.short	0x0100
        /*0362*/ 	.byte	0x04
	.zero		1


	//   ....[37]....
        /*0364*/ 	.word	0x00000cd0
        /*0368*/ 	.word	0x000000ff
        /*036c*/ 	.word	0x00000128
        /*0370*/ 	.short	0x0100
        /*0372*/ 	.byte	0x04
	.zero		1


	//   ....[38]....
        /*0374*/ 	.word	0x00000dc0
        /*0378*/ 	.word	0x000000ff
        /*037c*/ 	.word	0x00000130
        /*0380*/ 	.short	0x0100
        /*0382*/ 	.byte	0x04
	.zero		1


	//   ....[39]....
        /*0384*/ 	.word	0x00000dd0
        /*0388*/ 	.word	0x000000ff
        /*038c*/ 	.word	0x00000140
        /*0390*/ 	.short	0x0100
        /*0392*/ 	.byte	0x04
	.zero		1


	//   ....[40]....
        /*0394*/ 	.word	0x00000de0
        /*0398*/ 	.word	0x000000ff
        /*039c*/ 	.word	0x00000138
        /*03a0*/ 	.short	0x0100
        /*03a2*/ 	.byte	0x04
	.zero		1


	//   ....[41]....
        /*03a4*/ 	.word	0x00000df0
        /*03a8*/ 	.word	0x000000ff
        /*03ac*/ 	.word	0x00000148
        /*03b0*/ 	.short	0x0100
        /*03b2*/ 	.byte	0x04
	.zero		1


	//   ....[42]....
        /*03b4*/ 	.word	0x00000ef0
        /*03b8*/ 	.word	0x000000ff
        /*03bc*/ 	.word	0x00000150
        /*03c0*/ 	.short	0x0100
        /*03c2*/ 	.byte	0x06
	.zero		1


	//   ....[43]....
        /*03c4*/ 	.word	0x00001b10
        /*03c8*/ 	.word	0x00000003
        /*03cc*/ 	.word	0x00000140
        /*03d0*/ 	.short	0x010a
        /*03d2*/ 	.byte	0xff
	.zero		1


	//   ....[44]....
        /*03d4*/ 	.word	0x00001b40
        /*03d8*/ 	.word	0x00000003
        /*03dc*/ 	.word	0x00000130
        /*03e0*/ 	.short	0x0101
        /*03e2*/ 	.byte	0xff
	.zero		1


	//   ....[45]....
        /*03e4*/ 	.word	0x00001c00
        /*03e8*/ 	.word	0x000000ff
        /*03ec*/ 	.word	0x00000050
        /*03f0*/ 	.short	0x010a
        /*03f2*/ 	.byte	0x04
	.zero		1


	//   ....[46]....
        /*03f4*/ 	.word	0x00001cd0
        /*03f8*/ 	.word	0x000000ff
        /*03fc*/ 	.word	0x00000050
        /*0400*/ 	.short	0x010a
        /*0402*/ 	.byte	0x21
	.zero		1


	//   ....[47]....
        /*0404*/ 	.word	0x00001e80
        /*0408*/ 	.word	0x000000ff
        /*040c*/ 	.word	0x00000050
        /*0410*/ 	.short	0x010a
        /*0412*/ 	.byte	0x05
	.zero		1


	//   ....[48]....
        /*0414*/ 	.word	0x00001f90
        /*0418*/ 	.word	0x000000ff
        /*041c*/ 	.word	0x000000e8
        /*0420*/ 	.short	0x0101
        /*0422*/ 	.byte	0x06
	.zero		1


	//   ....[49]....
        /*0424*/ 	.word	0x00001fb0
        /*0428*/ 	.word	0x000000ff
        /*042c*/ 	.word	0x00000050
        /*0430*/ 	.short	0x010a
        /*0432*/ 	.byte	0x04
	.zero		1


	//   ....[50]....
        /*0434*/ 	.word	0x00002030
        /*0438*/ 	.word	0x000000ff
        /*043c*/ 	.word	0x00000050
        /*0440*/ 	.short	0x010a
        /*0442*/ 	.byte	0x11
	.zero		1


	//   ....[51]....
        /*0444*/ 	.word	0x000021c0
        /*0448*/ 	.word	0x000000ff
        /*044c*/ 	.word	0x00000050
        /*0450*/ 	.short	0x010a
        /*0452*/ 	.byte	0x05
	.zero		1


	//   ....[52]....
        /*0454*/ 	.word	0x00002320
        /*0458*/ 	.word	0x00000003
        /*045c*/ 	.word	0x000000f0
        /*0460*/ 	.short	0x010a
        /*0462*/ 	.byte	0xff
	.zero		1


	//   ....[53]....
        /*0464*/ 	.word	0x00002470
        /*0468*/ 	.word	0x00000000
        /*046c*/ 	.word	0x00000000
        /*0470*/ 	.short	0x0101
        /*0472*/ 	.byte	0xff
	.zero		1


	//   ....[54]....
        /*0474*/ 	.word	0x00002a20
        /*0478*/ 	.word	0x000000ff
        /*047c*/ 	.word	0x00000000
        /*0480*/ 	.short	0x010a
        /*0482*/ 	.byte	0x04
	.zero		1


	//   ....[55]....
        /*0484*/ 	.word	0x00002ab0
        /*0488*/ 	.word	0x000000ff
        /*048c*/ 	.word	0x00000000
        /*0490*/ 	.short	0x010a
        /*0492*/ 	.byte	0x05
	.zero		1


	//   ....[56]....
        /*0494*/ 	.word	0x00002b40
        /*0498*/ 	.word	0x000000ff
        /*049c*/ 	.word	0x00000000
        /*04a0*/ 	.short	0x010a
        /*04a2*/ 	.byte	0x05
	.zero		1


	//   ....[57]....
        /*04a4*/ 	.word	0x00002bd0
        /*04a8*/ 	.word	0x000000ff
        /*04ac*/ 	.word	0x00000000
        /*04b0*/ 	.short	0x010a
        /*04b2*/ 	.byte	0x05
	.zero		1


	//   ....[58]....
        /*04b4*/ 	.word	0x00002c60
        /*04b8*/ 	.word	0x000000ff
        /*04bc*/ 	.word	0x00000000
        /*04c0*/ 	.short	0x010a
        /*04c2*/ 	.byte	0x05
	.zero		1


	//   ....[59]....
        /*04c4*/ 	.word	0x00002cf0
        /*04c8*/ 	.word	0x000000ff
        /*04cc*/ 	.word	0x00000000
        /*04d0*/ 	.short	0x010a
        /*04d2*/ 	.byte	0x05
	.zero		1


	//   ....[60]....
        /*04d4*/ 	.word	0x00002d80
        /*04d8*/ 	.word	0x000000ff
        /*04dc*/ 	.word	0x00000000
        /*04e0*/ 	.short	0x010a
        /*04e2*/ 	.byte	0x05
	.zero		1


	//   ....[61]....
        /*04e4*/ 	.word	0x00002e10
        /*04e8*/ 	.word	0x000000ff
        /*04ec*/ 	.word	0x00000000
        /*04f0*/ 	.short	0x010a
        /*04f2*/ 	.byte	0x05
	.zero		1


	//   ....[62]....
        /*04f4*/ 	.word	0x00002ea0
        /*04f8*/ 	.word	0x000000ff
        /*04fc*/ 	.word	0x00000000
        /*0500*/ 	.short	0x010a
        /*0502*/ 	.byte	0x05
	.zero		1


	//   ....[63]....
        /*0504*/ 	.word	0x00002f40
        /*0508*/ 	.word	0x00000000
        /*050c*/ 	.word	0x00000000
        /*0510*/ 	.short	0x010a
        /*0512*/ 	.byte	0xff
	.zero		1


	//   ....[64]....
        /*0514*/ 	.word	0x00003060
        /*0518*/ 	.word	0x00000002
        /*051c*/ 	.word	0x00000130
        /*0520*/ 	.short	0x010a
        /*0522*/ 	.byte	0xff
	.zero		1


	//   ....[65]....
        /*0524*/ 	.word	0x000030c0
        /*0528*/ 	.word	0x00000004
        /*052c*/ 	.word	0x00000000
        /*0530*/ 	.short	0x0101
        /*0532*/ 	.byte	0xff
	.zero		1


	//   ....[66]....
        /*0534*/ 	.word	0x000030e0
        /*0538*/ 	.word	0x000000ff
        /*053c*/ 	.word	0x00000100
        /*0540*/ 	.short	0x010a
        /*0542*/ 	.byte	0x04
	.zero		1


	//   ....[67]....
        /*0544*/ 	.word	0x00003200
        /*0548*/ 	.word	0x00000002
        /*054c*/ 	.word	0x000000f0
        /*0550*/ 	.short	0x010a
        /*0552*/ 	.byte	0xff
	.zero		1


	//   ....[68]....
        /*0554*/ 	.word	0x00003310
        /*0558*/ 	.word	0x00000002
        /*055c*/ 	.word	0x00000000
        /*0560*/ 	.short	0x0101
        /*0562*/ 	.byte	0xff
	.zero		1


	//   ....[69]....
        /*0564*/ 	.word	0x000033a0
        /*0568*/ 	.word	0x000000ff
        /*056c*/ 	.word	0x00000100
        /*0570*/ 	.short	0x0106
        /*0572*/ 	.byte	0x04
	.zero		1


	//   ....[70]....
        /*0574*/ 	.word	0x000033c0
        /*0578*/ 	.word	0x000000ff
        /*057c*/ 	.word	0x00000100
        /*0580*/ 	.short	0x010a
        /*0582*/ 	.byte	0x04
	.zero		1


	//   ....[71]....
        /*0584*/ 	.word	0x00003450
        /*0588*/ 	.word	0x000000ff
        /*058c*/ 	.word	0x00000100
        /*0590*/ 	.short	0x0106
        /*0592*/ 	.byte	0x07
	.zero		1


	//   ....[72]....
        /*0594*/ 	.word	0x00003490
        /*0598*/ 	.word	0x00000000
        /*059c*/ 	.word	0x00000100
        /*05a0*/ 	.short	0x010a
        /*05a2*/ 	.byte	0xff
	.zero		1


	//   ....[73]....
        /*05a4*/ 	.word	0x000036d0
        /*05a8*/ 	.word	0x000000ff
        /*05ac*/ 	.word	0x00000008
        /*05b0*/ 	.short	0x010a
        /*05b2*/ 	.byte	0x05
	.zero		1


	//   ....[74]....
        /*05b4*/ 	.word	0x000036f0
        /*05b8*/ 	.word	0x000000ff
        /*05bc*/ 	.word	0x00000008
        /*05c0*/ 	.short	0x010a
        /*05c2*/ 	.byte	0x05
	.zero		1


	//   ....[75]....
        /*05c4*/ 	.word	0x00003880
        /*05c8*/ 	.word	0x000000ff
        /*05cc*/ 	.word	0x00000008
        /*05d0*/ 	.short	0x010a
        /*05d2*/ 	.byte	0x05
	.zero		1


	//   ....[76]....
        /*05d4*/ 	.word	0x000038a0
        /*05d8*/ 	.word	0x000000ff
        /*05dc*/ 	.word	0x00000008
        /*05e0*/ 	.short	0x010a
        /*05e2*/ 	.byte	0x05
	.zero		1


	//   ....[77]....
        /*05e4*/ 	.word	0x00003960
        /*05e8*/ 	.word	0x000000ff
        /*05ec*/ 	.word	0x00000000
        /*05f0*/ 	.short	0x0101
        /*05f2*/ 	.byte	0x04
	.zero		1


	//   ....[78]....
        /*05f4*/ 	.word	0x00003c60
        /*05f8*/ 	.word	0x00000000
        /*05fc*/ 	.word	0x000000f0
        /*0600*/ 	.short	0x010a
        /*0602*/ 	.byte	0xff
	.zero		1


	//   ....[79]....
        /*0604*/ 	.word	0x00003d20
        /*0608*/ 	.word	0x00000000
        /*060c*/ 	.word	0x00000000
        /*0610*/ 	.short	0x0101
        /*0612*/ 	.byte	0xff
	.zero		1


	//   ....[80]....
        /*0614*/ 	.word	0x00003de0
        /*0618*/ 	.word	0x000000ff
        /*061c*/ 	.word	0x00000000
        /*0620*/ 	.short	0x010a
        /*0622*/ 	.byte	0x04
	.zero		1


	//   ....[81]....
        /*0624*/ 	.word	0x00003df0
        /*0628*/ 	.word	0x000000ff
        /*062c*/ 	.word	0x00000120
        /*0630*/ 	.short	0x010a
        /*0632*/ 	.byte	0x17
	.zero		1


	//   ....[82]....
        /*0634*/ 	.word	0x00003ea0
        /*0638*/ 	.word	0x000000ff
        /*063c*/ 	.word	0x00000000
        /*0640*/ 	.short	0x010a
        /*0642*/ 	.byte	0x05
	.zero		1


	//   ....[83]....
        /*0644*/ 	.word	0x00003fe0
        /*0648*/ 	.word	0x000000ff
        /*064c*/ 	.word	0x00000000
        /*0650*/ 	.short	0x010a
        /*0652*/ 	.byte	0x04
	.zero		1


	//   ....[84]....
        /*0654*/ 	.word	0x00004230
        /*0658*/ 	.word	0x000000ff
        /*065c*/ 	.word	0x00000000
        /*0660*/ 	.short	0x010a
        /*0662*/ 	.byte	0x04
	.zero		1


	//   ....[85]....
        /*0664*/ 	.word	0x000042d0
        /*0668*/ 	.word	0x00000000
        /*066c*/ 	.word	0x00000000
        /*0670*/ 	.short	0x010a
        /*0672*/ 	.byte	0xff
	.zero		1


	//   ....[86]....
        /*0674*/ 	.word	0x00004310
        /*0678*/ 	.word	0x00000000
        /*067c*/ 	.word	0x00000000
        /*0680*/ 	.short	0x010a
        /*0682*/ 	.byte	0xff
	.zero		1


	//   ....[87]....
        /*0684*/ 	.word	0x00004380
        /*0688*/ 	.word	0x000000ff
        /*068c*/ 	.word	0x00000000
        /*0690*/ 	.short	0x0101
        /*0692*/ 	.byte	0x04
	.zero		1


	//   ....[88]....
        /*0694*/ 	.word	0x000043c0
        /*0698*/ 	.word	0x000000ff
        /*069c*/ 	.word	0x00000150
        /*06a0*/ 	.short	0x010a
        /*06a2*/ 	.byte	0x11
	.zero		1


	//   ....[89]....
        /*06a4*/ 	.word	0x00004410
        /*06a8*/ 	.word	0x000000ff
        /*06ac*/ 	.word	0x00000000
        /*06b0*/ 	.short	0x0101
        /*06b2*/ 	.byte	0x04
	.zero		1


	//   ....[90]....
        /*06b4*/ 	.word	0x000048b0
        /*06b8*/ 	.word	0x0000000c
        /*06bc*/ 	.word	0x000000f0
        /*06c0*/ 	.short	0x010a
        /*06c2*/ 	.byte	0xff
	.zero		1


	//   ....[91]....
        /*06c4*/ 	.word	0x00004a20
        /*06c8*/ 	.word	0x00000000
        /*06cc*/ 	.word	0x00000000
        /*06d0*/ 	.short	0x0101
        /*06d2*/ 	.byte	0xff
	.zero		1


	//   ....[92]....
        /*06d4*/ 	.word	0x00004eb0
        /*06d8*/ 	.word	0x000000ff
        /*06dc*/ 	.word	0x000000e8
        /*06e0*/ 	.short	0x010a
        /*06e2*/ 	.byte	0x15
	.zero		1


	//   ....[93]....
        /*06e4*/ 	.word	0x00005030
        /*06e8*/ 	.word	0x000000ff
        /*06ec*/ 	.word	0x000000c0
        /*06f0*/ 	.short	0x010a
        /*06f2*/ 	.byte	0x15
	.zero		1


	//   ....[94]....
        /*06f4*/ 	.word	0x000051b0
        /*06f8*/ 	.word	0x000000ff
        /*06fc*/ 	.word	0x000000a0
        /*0700*/ 	.short	0x010b
        /*0702*/ 	.byte	0x15
	.zero		1


	//   ....[95]....
        /*0704*/ 	.word	0x000051c0
        /*0708*/ 	.word	0x000000ff
        /*070c*/ 	.word	0x00000000
        /*0710*/ 	.short	0x0101
        /*0712*/ 	.byte	0x06
	.zero		1


	//   ....[96]....
        /*0714*/ 	.word	0x000051d0
        /*0718*/ 	.word	0x000000ff
        /*071c*/ 	.word	0x000000c8
        /*0720*/ 	.short	0x010a
        /*0722*/ 	.byte	0x15
	.zero		1


	//   ....[97]....
        /*0724*/ 	.word	0x00005330
        /*0728*/ 	.word	0x000000ff
        /*072c*/ 	.word	0x000000a8
        /*0730*/ 	.short	0x010b
        /*0732*/ 	.byte	0x15
	.zero		1


	//   ....[98]....
        /*0734*/ 	.word	0x00005340
        /*0738*/ 	.word	0x000000ff
        /*073c*/ 	.word	0x00000000
        /*0740*/ 	.short	0x0101
        /*0742*/ 	.byte	0x06
	.zero		1


	//   ....[99]....
        /*0744*/ 	.word	0x00005350
        /*0748*/ 	.word	0x000000ff
        /*074c*/ 	.word	0x000000d0
        /*0750*/ 	.short	0x010a
        /*0752*/ 	.byte	0x15
	.zero		1


	//   ....[100]....
        /*0754*/ 	.word	0x000054a0
        /*0758*/ 	.word	0x000000ff
        /*075c*/ 	.word	0x000000b0
        /*0760*/ 	.short	0x010b
        /*0762*/ 	.byte	0x15
	.zero		1


	//   ....[101]....
        /*0764*/ 	.word	0x000054b0
        /*0768*/ 	.word	0x000000ff
        /*076c*/ 	.word	0x00000000
        /*0770*/ 	.short	0x0101
        /*0772*/ 	.byte	0x06
	.zero		1


	//   ....[102]....
        /*0774*/ 	.word	0x000054c0
        /*0778*/ 	.word	0x000000ff
        /*077c*/ 	.word	0x000000d8
        /*0780*/ 	.short	0x010a
        /*0782*/ 	.byte	0x15
	.zero		1


	//   ....[103]....
        /*0784*/ 	.word	0x000056b0
        /*0788*/ 	.word	0x000000ff
        /*078c*/ 	.word	0x000000b8
        /*0790*/ 	.short	0x010b
        /*0792*/ 	.byte	0x15
	.zero		1


	//   ....[104]....
        /*0794*/ 	.word	0x000056c0
        /*0798*/ 	.word	0x000000ff
        /*079c*/ 	.word	0x00000000
        /*07a0*/ 	.short	0x0101
        /*07a2*/ 	.byte	0x25
	.zero		1


	//   ....[105]....
        /*07a4*/ 	.word	0x000056f0
        /*07a8*/ 	.word	0x000000ff
        /*07ac*/ 	.word	0x000000c0
        /*07b0*/ 	.short	0x010a
        /*07b2*/ 	.byte	0x15
	.zero		1


	//   ....[106]....
        /*07b4*/ 	.word	0x00005710
        /*07b8*/ 	.word	0x000000ff
        /*07bc*/ 	.word	0x000000c8
        /*07c0*/ 	.short	0x010a
        /*07c2*/ 	.byte	0x15
	.zero		1


	//   ....[107]....
        /*07c4*/ 	.word	0x00005730
        /*07c8*/ 	.word	0x000000ff
        /*07cc*/ 	.word	0x000000d0
        /*07d0*/ 	.short	0x010a
        /*07d2*/ 	.byte	0x15
	.zero		1


	//   ....[108]....
        /*07d4*/ 	.word	0x00005770
        /*07d8*/ 	.word	0x00000000
        /*07dc*/ 	.word	0x000000d8
        /*07e0*/ 	.short	0x010a
        /*07e2*/ 	.byte	0xff
	.zero		1


	//   ....[109]....
        /*07e4*/ 	.word	0x00005ab0
        /*07e8*/ 	.word	0x00000003
        /*07ec*/ 	.word	0x000000f0
        /*07f0*/ 	.short	0x010a
        /*07f2*/ 	.byte	0xff
	.zero		1


	//   ....[110]....
        /*07f4*/ 	.word	0x00005c30
        /*07f8*/ 	.word	0x00000000
        /*07fc*/ 	.word	0x00000000
        /*0800*/ 	.short	0x0101
        /*0802*/ 	.byte	0xff
	.zero		1


	//   ....[111]....
        /*0804*/ 	.word	0x000067b0
        /*0808*/ 	.word	0x000000ff
        /*080c*/ 	.word	0x000000a0
        /*0810*/ 	.short	0x010a
        /*0812*/ 	.byte	0x2c
	.zero		1


	//   ....[112]....
        /*0814*/ 	.word	0x000068a0
        /*0818*/ 	.word	0x000000ab
        /*081c*/ 	.word	0x00000110
        /*0820*/ 	.short	0x010a
        /*0822*/ 	.byte	0xff
	.zero		1


	//   ....[113]....
        /*0824*/ 	.word	0x00006a30
        /*0828*/ 	.word	0x000000ff
        /*082c*/ 	.word	0x000000a0
        /*0830*/ 	.short	0x010a
        /*0832*/ 	.byte	0x2c
	.zero		1


	//   ....[114]....
        /*0834*/ 	.word	0x00006b60
        /*0838*/ 	.word	0x000000ab
        /*083c*/ 	.word	0x00000110
        /*0840*/ 	.short	0x010a
        /*0842*/ 	.byte	0xff
	.zero		1


	//   ....[115]....
        /*0844*/ 	.word	0x00007d70
        /*0848*/ 	.word	0x00000000
        /*084c*/ 	.word	0x00000000
        /*0850*/ 	.short	0x0101
        /*0852*/ 	.byte	0xff
	.zero		1


	//   ....[116]....
        /*0854*/ 	.word	0x00007d80
        /*0858*/ 	.word	0x00000003
        /*085c*/ 	.word	0x000000a0
        /*0860*/ 	.short	0x010a
        /*0862*/ 	.byte	0xff
	.zero		1


	//   ....[117]....
        /*0864*/ 	.word	0x00007e60
        /*0868*/ 	.word	0x00000003
        /*086c*/ 	.word	0x000000a0
        /*0870*/ 	.short	0x010a
        /*0872*/ 	.byte	0xff
	.zero		1


	//   ....[118]....
        /*0874*/ 	.word	0x000091a0
        /*0878*/ 	.word	0x0000004d
        /*087c*/ 	.word	0x00000000
        /*0880*/ 	.short	0x0101
        /*0882*/ 	.byte	0xff
	.zero		1


	//   ....[119]....
        /*0884*/ 	.word	0x000091c0
        /*0888*/ 	.word	0x00000000
        /*088c*/ 	.word	0x000000a0
        /*0890*/ 	.short	0x010a
        /*0892*/ 	.byte	0xff
	.zero		1


	//   ....[120]....
        /*0894*/ 	.word	0x00009290
        /*0898*/ 	.word	0x00000000
        /*089c*/ 	.word	0x000000a0
        /*08a0*/ 	.short	0x010a
        /*08a2*/ 	.byte	0xff
	.zero		1


	//   ....[121]....
        /*08a4*/ 	.word	0x0000a5d0
        /*08a8*/ 	.word	0x0000004a
        /*08ac*/ 	.word	0x00000000
        /*08b0*/ 	.short	0x0101
        /*08b2*/ 	.byte	0xff
	.zero		1


	//   ....[122]....
        /*08b4*/ 	.word	0x0000a5f0
        /*08b8*/ 	.word	0x00000003
        /*08bc*/ 	.word	0x000000a0
        /*08c0*/ 	.short	0x010a
        /*08c2*/ 	.byte	0xff
	.zero		1


	//   ....[123]....
        /*08c4*/ 	.word	0x0000a6c0
        /*08c8*/ 	.word	0x00000003
        /*08cc*/ 	.word	0x000000a0
        /*08d0*/ 	.short	0x010a
        /*08d2*/ 	.byte	0xff
	.zero		1


	//   ....[124]....
        /*08d4*/ 	.word	0x0000ab50
        /*08d8*/ 	.word	0x000000ab
        /*08dc*/ 	.word	0x00000000
        /*08e0*/ 	.short	0x0101
        /*08e2*/ 	.byte	0xff
	.zero		1


	//   ....[125]....
        /*08e4*/ 	.word	0x0000ba40
        /*08e8*/ 	.word	0x00000000
        /*08ec*/ 	.word	0x00000000
        /*08f0*/ 	.short	0x0101
        /*08f2*/ 	.byte	0xff
	.zero		1


	//   ....[126]....
        /*08f4*/ 	.word	0x0000bce0
        /*08f8*/ 	.word	0x000000ff
        /*08fc*/ 	.word	0x00000000
        /*0900*/ 	.short	0x0101
        /*0902*/ 	.byte	0x06
	.zero		1


	//   ....[127]....
        /*0904*/ 	.word	0x0000bd00
        /*0908*/ 	.word	0x00000003
        /*090c*/ 	.word	0x00000140
        /*0910*/ 	.short	0x010a
        /*0912*/ 	.byte	0xff
	.zero		1


	//   ....[128]....
        /*0914*/ 	.word	0x0000bd60
        /*0918*/ 	.word	0x00000000
        /*091c*/ 	.word	0x00000050
        /*0920*/ 	.short	0x010a
        /*0922*/ 	.byte	0xff
	.zero		1


	//   ....[129]....
        /*0924*/ 	.word	0x0000bdc0
        /*0928*/ 	.word	0x00000000
        /*092c*/ 	.word	0x00000050
        /*0930*/ 	.short	0x010a
        /*0932*/ 	.byte	0xff
	.zero		1


	//   ....[130]....
        /*0934*/ 	.word	0x0000be10
        /*0938*/ 	.word	0x00000003
        /*093c*/ 	.word	0x000000f0
        /*0940*/ 	.short	0x010a
        /*0942*/ 	.byte	0xff
	.zero		1


	//   ....[131]....
        /*0944*/ 	.word	0x0000be70
        /*0948*/ 	.word	0x00000000
        /*094c*/ 	.word	0x00000000
        /*0950*/ 	.short	0x010a
        /*0952*/ 	.byte	0xff
	.zero		1


	//   ....[132]....
        /*0954*/ 	.word	0x0000bed0
        /*0958*/ 	.word	0x00000000
        /*095c*/ 	.word	0x00000000
        /*0960*/ 	.short	0x010a
        /*0962*/ 	.byte	0xff
	.zero		1


	//   ....[133]....
        /*0964*/ 	.word	0x0000bf30
        /*0968*/ 	.word	0x00000000
        /*096c*/ 	.word	0x00000000
        /*0970*/ 	.short	0x010a
        /*0972*/ 	.byte	0xff
	.zero		1


	//   ....[134]....
        /*0974*/ 	.word	0x0000bf90
        /*0978*/ 	.word	0x00000000
        /*097c*/ 	.word	0x00000000
        /*0980*/ 	.short	0x010a
        /*0982*/ 	.byte	0xff
	.zero		1


	//   ....[135]....
        /*0984*/ 	.word	0x0000bff0
        /*0988*/ 	.word	0x00000000
        /*098c*/ 	.word	0x00000000
        /*0990*/ 	.short	0x010a
        /*0992*/ 	.byte	0xff
	.zero		1


	//   ....[136]....
        /*0994*/ 	.word	0x0000c050
        /*0998*/ 	.word	0x00000000
        /*099c*/ 	.word	0x00000000
        /*09a0*/ 	.short	0x010a
        /*09a2*/ 	.byte	0xff
	.zero		1


	//   ....[137]....
        /*09a4*/ 	.word	0x0000c0b0
        /*09a8*/ 	.word	0x00000000
        /*09ac*/ 	.word	0x00000000
        /*09b0*/ 	.short	0x010a
        /*09b2*/ 	.byte	0xff
	.zero		1


	//   ....[138]....
        /*09b4*/ 	.word	0x0000c110
        /*09b8*/ 	.word	0x00000000
        /*09bc*/ 	.word	0x00000000
        /*09c0*/ 	.short	0x010a
        /*09c2*/ 	.byte	0xff
	.zero		1


	//   ....[139]....
        /*09c4*/ 	.word	0x0000c170
        /*09c8*/ 	.word	0x00000000
        /*09cc*/ 	.word	0x00000000
        /*09d0*/ 	.short	0x010a
        /*09d2*/ 	.byte	0xff
	.zero		1


	//   ....[140]....
        /*09d4*/ 	.word	0x0000c1c0
        /*09d8*/ 	.word	0x00000002
        /*09dc*/ 	.word	0x00000130
        /*09e0*/ 	.short	0x010a
        /*09e2*/ 	.byte	0xff
	.zero		1


	//   ....[141]....
        /*09e4*/ 	.word	0x0000c220
        /*09e8*/ 	.word	0x00000002
        /*09ec*/ 	.word	0x00000100
        /*09f0*/ 	.short	0x010a
        /*09f2*/ 	.byte	0xff
	.zero		1


	//   ....[142]....
        /*09f4*/ 	.word	0x0000c270
        /*09f8*/ 	.word	0x00000002
        /*09fc*/ 	.word	0x000000f0
        /*0a00*/ 	.short	0x010a
        /*0a02*/ 	.byte	0xff
	.zero		1


	//   ....[143]....
        /*0a04*/ 	.word	0x0000c2d0
        /*0a08*/ 	.word	0x00000000
        /*0a0c*/ 	.word	0x00000100
        /*0a10*/ 	.short	0x010a
        /*0a12*/ 	.byte	0xff
	.zero		1


	//   ....[144]....
        /*0a14*/ 	.word	0x0000c330
        /*0a18*/ 	.word	0x00000000
        /*0a1c*/ 	.word	0x00000008
        /*0a20*/ 	.short	0x010a
        /*0a22*/ 	.byte	0xff
	.zero		1


	//   ....[145]....
        /*0a24*/ 	.word	0x0000c410
        /*0a28*/ 	.word	0x00000000
        /*0a2c*/ 	.word	0x00000008
        /*0a30*/ 	.short	0x010a
        /*0a32*/ 	.byte	0xff
	.zero		1


	//   ....[146]....
        /*0a34*/ 	.word	0x0000c460
        /*0a38*/ 	.word	0x00000000
        /*0a3c*/ 	.word	0x000000f0
        /*0a40*/ 	.short	0x010a
        /*0a42*/ 	.byte	0xff
	.zero		1


	//   ....[147]....
        /*0a44*/ 	.word	0x0000c4c0
        /*0a48*/ 	.word	0x00000000
        /*0a4c*/ 	.word	0x00000120
        /*0a50*/ 	.short	0x010a
        /*0a52*/ 	.byte	0xff
	.zero		1


	//   ....[148]....
        /*0a54*/ 	.word	0x0000c520
        /*0a58*/ 	.word	0x00000000
        /*0a5c*/ 	.word	0x00000000
        /*0a60*/ 	.short	0x010a
        /*0a62*/ 	.byte	0xff
	.zero		1


	//   ....[149]....
        /*0a64*/ 	.word	0x0000c580
        /*0a68*/ 	.word	0x00000000
        /*0a6c*/ 	.word	0x00000000
        /*0a70*/ 	.short	0x010a
        /*0a72*/ 	.byte	0xff
	.zero		1


	//   ....[150]....
        /*0a74*/ 	.word	0x0000c5e0
        /*0a78*/ 	.word	0x00000000
        /*0a7c*/ 	.word	0x00000150
        /*0a80*/ 	.short	0x010a
        /*0a82*/ 	.byte	0xff
	.zero		1


	//   ....[151]....
        /*0a84*/ 	.word	0x0000c630
        /*0a88*/ 	.word	0x0000000c
        /*0a8c*/ 	.word	0x000000f0
        /*0a90*/ 	.short	0x010a
        /*0a92*/ 	.byte	0xff
	.zero		1


	//   ....[152]....
        /*0a94*/ 	.word	0x0000c690
        /*0a98*/ 	.word	0x00000000
        /*0a9c*/ 	.word	0x000000e8
        /*0aa0*/ 	.short	0x010a
        /*0aa2*/ 	.byte	0xff
	.zero		1


	//   ....[153]....
        /*0aa4*/ 	.word	0x0000c6f0
        /*0aa8*/ 	.word	0x00000000
        /*0aac*/ 	.word	0x000000c0
        /*0ab0*/ 	.short	0x010a
        /*0ab2*/ 	.byte	0xff
	.zero		1


	//   ....[154]....
        /*0ab4*/ 	.word	0x0000c750
        /*0ab8*/ 	.word	0x00000000
        /*0abc*/ 	.word	0x000000c8
        /*0ac0*/ 	.short	0x010a
        /*0ac2*/ 	.byte	0xff
	.zero		1


	//   ....[155]....
        /*0ac4*/ 	.word	0x0000c7b0
        /*0ac8*/ 	.word	0x00000000
        /*0acc*/ 	.word	0x000000d0
        /*0ad0*/ 	.short	0x010a
        /*0ad2*/ 	.byte	0xff
	.zero		1


	//   ....[156]....
        /*0ad4*/ 	.word	0x0000c810
        /*0ad8*/ 	.word	0x00000000
        /*0adc*/ 	.word	0x000000d8
        /*0ae0*/ 	.short	0x010a
        /*0ae2*/ 	.byte	0xff
	.zero		1


	//   ....[157]....
        /*0ae4*/ 	.word	0x0000c870
        /*0ae8*/ 	.word	0x00000000
        /*0aec*/ 	.word	0x000000c0
        /*0af0*/ 	.short	0x010a
        /*0af2*/ 	.byte	0xff
	.zero		1


	//   ....[158]....
        /*0af4*/ 	.word	0x0000c8d0
        /*0af8*/ 	.word	0x00000000
        /*0afc*/ 	.word	0x000000c8
        /*0b00*/ 	.short	0x010a
        /*0b02*/ 	.byte	0xff
	.zero		1


	//   ....[159]....
        /*0b04*/ 	.word	0x0000c930
        /*0b08*/ 	.word	0x00000000
        /*0b0c*/ 	.word	0x000000d0
        /*0b10*/ 	.short	0x010a
        /*0b12*/ 	.byte	0xff
	.zero		1


	//   ....[160]....
        /*0b14*/ 	.word	0x0000c980
        /*0b18*/ 	.word	0x00000003
        /*0b1c*/ 	.word	0x000000f0
        /*0b20*/ 	.short	0x010a
        /*0b22*/ 	.byte	0xff
	.zero		1


	//   ....[161]....
        /*0b24*/ 	.word	0x0000c9e0
        /*0b28*/ 	.word	0x00000002
        /*0b2c*/ 	.word	0x000000a0
        /*0b30*/ 	.short	0x010a
        /*0b32*/ 	.byte	0xff
	.zero		1


	//   ....[162]....
        /*0b34*/ 	.word	0x0000ca30
        /*0b38*/ 	.word	0x000000ab
        /*0b3c*/ 	.word	0x00000110
        /*0b40*/ 	.short	0x010a
        /*0b42*/ 	.byte	0xff
	.zero		1


	//   ....[163]....
        /*0b44*/ 	.word	0x0000ca80
        /*0b48*/ 	.word	0x00000003
        /*0b4c*/ 	.word	0x000000a0
        /*0b50*/ 	.short	0x010a
        /*0b52*/ 	.byte	0xff
	.zero		1


	//   ....[164]....
        /*0b54*/ 	.word	0x0000cad0
        /*0b58*/ 	.word	0x00000000
        /*0b5c*/ 	.word	0x000000a0
        /*0b60*/ 	.short	0x010a
        /*0b62*/ 	.byte	0xff
	.zero		1


	//   ....[165]....
        /*0b64*/ 	.word	0x0000cb20
        /*0b68*/ 	.word	0x00000003
        /*0b6c*/ 	.word	0x000000a0
        /*0b70*/ 	.short	0x010a
        /*0b72*/ 	.byte	0xff
	.zero		1


	//----- nvinfo : EIATTR_NUM_MBARRIERS
	.align		4
.L_47:
        /*0b74*/ 	.byte	0x03, 0x38
        /*0b76*/ 	.short	0x002b


	//----- nvinfo : EIATTR_EXIT_INSTR_OFFSETS
	.align		4
        /*0b78*/ 	.byte	0x04, 0x1c
        /*0b7a*/ 	.short	(.L_49 - .L_48)


	//   ....[0]....
.L_48:
        /*0b7c*/ 	.word	0x00002f70


	//   ....[1]....
        /*0b80*/ 	.word	0x00003460


	//   ....[2]....
        /*0b84*/ 	.word	0x000034c0


	//   ....[3]....
        /*0b88*/ 	.word	0x00004640


	//   ....[4]....
        /*0b8c*/ 	.word	0x000057a0


	//   ....[5]....
        /*0b90*/ 	.word	0x000057e0


	//   ....[6]....
        /*0b94*/ 	.word	0x0000bbe0


	//   ....[7]....
        /*0b98*/ 	.word	0x0000bc50


	//   ....[8]....
        /*0b9c*/ 	.word	0x0000bc80


	//   ....[9]....
        /*0ba0*/ 	.word	0x0000bcf0


	//----- nvinfo : EIATTR_MAX_THREADS
	.align		4
.L_49:
        /*0ba4*/ 	.byte	0x04, 0x05
        /*0ba6*/ 	.short	(.L_51 - .L_50)
.L_50:
        /*0ba8*/ 	.word	0x00000100
        /*0bac*/ 	.word	0x00000001
        /*0bb0*/ 	.word	0x00000001


	//----- nvinfo : EIATTR_CRS_STACK_SIZE
	.align		4
.L_51:
        /*0bb4*/ 	.byte	0x04, 0x1e
        /*0bb6*/ 	.short	(.L_53 - .L_52)
.L_52:
        /*0bb8*/ 	.word	0x00000000


	//----- nvinfo : EIATTR_CBANK_PARAM_SIZE
	.align		4
.L_53:
        /*0bbc*/ 	.byte	0x03, 0x19
        /*0bbe*/ 	.short	0x0800


	//----- nvinfo : EIATTR_PARAM_CBANK
	.align		4
        /*0bc0*/ 	.byte	0x04, 0x0a
        /*0bc2*/ 	.short	(.L_55 - .L_54)
	.align		4
.L_54:
        /*0bc4*/ 	.word	index@(.nv.constant0._ZN7cutlass13device_kernelINS_4gemm6kernel13GemmUniversalIN4cute5tupleIJiiiiEEENS1_10collective13CollectiveMmaINS1_35MainloopSm100TmaUmmaWarpSpecializedILi10ELi2ELi2ENS5_IJNS4_1CILi2EEENSA_ILi4EEENSA_ILi1EEEEEEEENS5_IJNSA_ILi256EEESG_NSA_ILi32EEEEEENS_10bfloat16_tENS5_IJlSD_lEEESJ_SK_NS4_8TiledMMAINS4_8MMA_AtomIJNS4_26SM100_MMA_F16BF16_2x1SM_SSISJ_SJ_fLi256ELi256ELNS4_4UMMA5MajorE0ELSP_0ELNSO_7ScaleInE0ELSQ_0EEEEEENS4_6LayoutINS5_IJSD_SD_SD_EEENS5_IJNSA_ILi0EEESV_SV_EEEEENS5_IJNS4_10UnderscoreESY_SY_EEEEENS4_28SM100_TMA_2SM_LOAD_MULTICASTENS4_14ComposedLayoutINS4_7SwizzleILi2ELi4ELi3EEENS4_18smem_ptr_flag_bitsILi16EEENST_INS5_IJNSA_ILi8EEESH_EEENS5_IJSH_SD_EEEEEEEvNS4_8identityENS4_18SM100_TMA_2SM_LOADES1B_vS1C_EENS_8epilogue10collective18CollectiveEpilogueINS1F_23Sm100TmaWarpSpecializedILi4ELi2ELi64ELb1ELb0EEEJNS5_IJNSA_ILi128EEESG_SH_EEENS5_IJNST_IS1K_SD_EENST_INSA_ILi64EEESD_EEEEESJ_SK_SJ_SK_NS1F_6fusion15FusionCallbacksIS1J_NS1Q_17LinearCombinationISJ_fSJ_fLNS_15FloatRoundStyleE2EEES1L_S1P_JEEENS4_5SM1004TMEM4LOAD26SM100_TMEM_LOAD_32dp32b64xENS4_13SM90_TMA_LOADENS12_INS13_ILi3ELi4ELi3EEES16_NST_INS5_IJS17_S1N_EEENS5_IJS1N_SD_EEEEEEENS4_39AutoVectorizingCopyWithAssumedAlignmentILi128EEENS4_14SM90_TMA_STOREES25_S27_S27_EEEvvEEEEvNT_6ParamsE)
        /*0bc8*/ 	.short	0x0380
        /*0bca*/ 	.short	0x0800


	//----- nvinfo : EIATTR_SW_WAR
	.align		4
.L_55:
        /*0bcc*/ 	.byte	0x04, 0x36
        /*0bce*/ 	.short	(.L_57 - .L_56)
.L_56:
        /*0bd0*/ 	.word	0x00000008
.L_57:


//--------------------- .nv.callgraph             --------------------------
	.section	.nv.callgraph,"",@"SHT_CUDA_CALLGRAPH"
	.align	4
	.sectionentsize	8
	.align		4
        /*0000*/ 	.word	0x00000000
	.align		4
        /*0004*/ 	.word	0xffffffff
	.align		4
        /*0008*/ 	.word	index@(_ZN7cutlass13device_kernelINS_4gemm6kernel13GemmUniversalIN4cute5tupleIJiiiiEEENS1_10collective13CollectiveMmaINS1_35MainloopSm100TmaUmmaWarpSpecializedILi10ELi2ELi2ENS5_IJNS4_1CILi2EEENSA_ILi4EEENSA_ILi1EEEEEEEENS5_IJNSA_ILi256EEESG_NSA_ILi32EEEEEENS_10bfloat16_tENS5_IJlSD_lEEESJ_SK_NS4_8TiledMMAINS4_8MMA_AtomIJNS4_26SM100_MMA_F16BF16_2x1SM_SSISJ_SJ_fLi256ELi256ELNS4_4UMMA5MajorE0ELSP_0ELNSO_7ScaleInE0ELSQ_0EEEEEENS4_6LayoutINS5_IJSD_SD_SD_EEENS5_IJNSA_ILi0EEESV_SV_EEEEENS5_IJNS4_10UnderscoreESY_SY_EEEEENS4_28SM100_TMA_2SM_LOAD_MULTICASTENS4_14ComposedLayoutINS4_7SwizzleILi2ELi4ELi3EEENS4_18smem_ptr_flag_bitsILi16EEENST_INS5_IJNSA_ILi8EEESH_EEENS5_IJSH_SD_EEEEEEEvNS4_8identityENS4_18SM100_TMA_2SM_LOADES1B_vS1C_EENS_8epilogue10collective18CollectiveEpilogueINS1F_23Sm100TmaWarpSpecializedILi4ELi2ELi64ELb1ELb0EEEJNS5_IJNSA_ILi128EEESG_SH_EEENS5_IJNST_IS1K_SD_EENST_INSA_ILi64EEESD_EEEEESJ_SK_SJ_SK_NS1F_6fusion15FusionCallbacksIS1J_NS1Q_17LinearCombinationISJ_fSJ_fLNS_15FloatRoundStyleE2EEES1L_S1P_JEEENS4_5SM1004TMEM4LOAD26SM100_TMEM_LOAD_32dp32b64xENS4_13SM90_TMA_LOADENS12_INS13_ILi3ELi4ELi3EEES16_NST_INS5_IJS17_S1N_EEENS5_IJS1N_SD_EEEEEEENS4_39AutoVectorizingCopyWithAssumedAlignmentILi128EEENS4_14SM90_TMA_STOREES25_S27_S27_EEEvvEEEEvNT_6ParamsE)
	.align		4
        /*000c*/ 	.word	index@(__assertfail)
	.align		4
        /*0010*/ 	.word	0x00000000
	.align		4
        /*0014*/ 	.word	0xfffffffe
	.align		4
        /*0018*/ 	.word	0x00000000
	.align		4
        /*001c*/ 	.word	0xfffffffd
	.align		4
        /*0020*/ 	.word	0x00000000
	.align		4
        /*0024*/ 	.word	0xfffffffc


//--------------------- .nv.constant4             --------------------------
	.section	.nv.constant4,"a",@progbits
	.align	8
	.align		8
.nv.constant4:
        /*0000*/ 	.dword	__assertfail
	.align		8
        /*0008*/ 	.dword	__unnamed_1
	.align		8
        /*0010*/ 	.dword	__unnamed_2
	.align		8
        /*0018*/ 	.dword	_ZN40_INTERNAL_232f8cda_4_k_cu_c26e2438_237684cuda3std3__45__cpo5beginE
	.align		8
        /*0020*/ 	.dword	_ZN40_INTERNAL_232f8cda_4_k_cu_c26e2438_237684cuda3std3__45__cpo3endE
	.align		8
        /*0028*/ 	.dword	_ZN40_INTERNAL_232f8cda_4_k_cu_c26e2438_237684cuda3std3__45__cpo6cbeginE
	.align		8
        /*0030*/ 	.dword	_ZN40_INTERNAL_232f8cda_4_k_cu_c26e2438_237684cuda3std3__45__cpo4cendE
	.align		8
        /*0038*/ 	.dword	_ZN40_INTERNAL_232f8cda_4_k_cu_c26e2438_237684cuda3std3__442_GLOBAL__N__232f8cda_4_k_cu_c26e2438_237686ignoreE
	.align		8
        /*0040*/ 	.dword	_ZN40_INTERNAL_232f8cda_4_k_cu_c26e2438_237684cuda3std3__419piecewise_constructE
	.align		8
        /*0048*/ 	.dword	_ZN40_INTERNAL_232f8cda_4_k_cu_c26e2438_237684cuda3std3__48in_placeE
	.align		8
        /*0050*/ 	.dword	_ZN40_INTERNAL_232f8cda_4_k_cu_c26e2438_237684cuda3std6ranges3__45__cpo4swapE
	.align		8
        /*0058*/ 	.dword	_ZN40_INTERNAL_232f8cda_4_k_cu_c26e2438_237684cuda3std6ranges3__45__cpo9iter_moveE
	.align		8
        /*0060*/ 	.dword	_ZN40_INTERNAL_232f8cda_4_k_cu_c26e2438_237684cute7productE
	.align		8
        /*0068*/ 	.dword	_ZN40_INTERNAL_232f8cda_4_k_cu_c26e2438_237684cute1_E
	.align		8
        /*0070*/ 	.dword	$str$25
	.align		8
        /*0078*/ 	.dword	$str$26
	.align		8
        /*0080*/ 	.dword	$str$27
	.align		8
        /*0088*/ 	.dword	$str$28


//--------------------- .text._ZN7cutlass13device_kernelINS_4gemm6kernel13GemmUniversalIN4cute5tupleIJiiiiEEENS1_10collective13CollectiveMmaINS1_35MainloopSm100TmaUmmaWarpSpecializedILi10ELi2ELi2ENS5_IJNS4_1CILi2EEENSA_ILi4EEENSA_ILi1EEEEEEEENS5_IJNSA_ILi256EEESG_NSA_ILi32EEEEEENS_10bfloat16_tENS5_IJlSD_lEEESJ_SK_NS4_8TiledMMAINS4_8MMA_AtomIJNS4_26SM100_MMA_F16BF16_2x1SM_SSISJ_SJ_fLi256ELi256ELNS4_4UMMA5MajorE0ELSP_0ELNSO_7ScaleInE0ELSQ_0EEEEEENS4_6LayoutINS5_IJSD_SD_SD_EEENS5_IJNSA_ILi0EEESV_SV_EEEEENS5_IJNS4_10UnderscoreESY_SY_EEEEENS4_28SM100_TMA_2SM_LOAD_MULTICASTENS4_14ComposedLayoutINS4_7SwizzleILi2ELi4ELi3EEENS4_18smem_ptr_flag_bitsILi16EEENST_INS5_IJNSA_ILi8EEESH_EEENS5_IJSH_SD_EEEEEEEvNS4_8identityENS4_18SM100_TMA_2SM_LOADES1B_vS1C_EENS_8epilogue10collective18CollectiveEpilogueINS1F_23Sm100TmaWarpSpecializedILi4ELi2ELi64ELb1ELb0EEEJNS5_IJNSA_ILi128EEESG_SH_EEENS5_IJNST_IS1K_SD_EENST_INSA_ILi64EEESD_EEEEESJ_SK_SJ_SK_NS1F_6fusion15FusionCallbacksIS1J_NS1Q_17LinearCombinationISJ_fSJ_fLNS_15FloatRoundStyleE2EEES1L_S1P_JEEENS4_5SM1004TMEM4LOAD26SM100_TMEM_LOAD_32dp32b64xENS4_13SM90_TMA_LOADENS12_INS13_ILi3ELi4ELi3EEES16_NST_INS5_IJS17_S1N_EEENS5_IJS1N_SD_EEEEEEENS4_39AutoVectorizingCopyWithAssumedAlignmentILi128EEENS4_14SM90_TMA_STOREES25_S27_S27_EEEvvEEEEvNT_6ParamsE --------------------------
	.section	.text._ZN7cutlass13device_kernelINS_4gemm6kernel13GemmUniversalIN4cute5tupleIJiiiiEEENS1_10collective13CollectiveMmaINS1_35MainloopSm100TmaUmmaWarpSpecializedILi10ELi2ELi2ENS5_IJNS4_1CILi2EEENSA_ILi4EEENSA_ILi1EEEEEEEENS5_IJNSA_ILi256EEESG_NSA_ILi32EEEEEENS_10bfloat16_tENS5_IJlSD_lEEESJ_SK_NS4_8TiledMMAINS4_8MMA_AtomIJNS4_26SM100_MMA_F16BF16_2x1SM_SSISJ_SJ_fLi256ELi256ELNS4_4UMMA5MajorE0ELSP_0ELNSO_7ScaleInE0ELSQ_0EEEEEENS4_6LayoutINS5_IJSD_SD_SD_EEENS5_IJNSA_ILi0EEESV_SV_EEEEENS5_IJNS4_10UnderscoreESY_SY_EEEEENS4_28SM100_TMA_2SM_LOAD_MULTICASTENS4_14ComposedLayoutINS4_7SwizzleILi2ELi4ELi3EEENS4_18smem_ptr_flag_bitsILi16EEENST_INS5_IJNSA_ILi8EEESH_EEENS5_IJSH_SD_EEEEEEEvNS4_8identityENS4_18SM100_TMA_2SM_LOADES1B_vS1C_EENS_8epilogue10collective18CollectiveEpilogueINS1F_23Sm100TmaWarpSpecializedILi4ELi2ELi64ELb1ELb0EEEJNS5_IJNSA_ILi128EEESG_SH_EEENS5_IJNST_IS1K_SD_EENST_INSA_ILi64EEESD_EEEEESJ_SK_SJ_SK_NS1F_6fusion15FusionCallbacksIS1J_NS1Q_17LinearCombinationISJ_fSJ_fLNS_15FloatRoundStyleE2EEES1L_S1P_JEEENS4_5SM1004TMEM4LOAD26SM100_TMEM_LOAD_32dp32b64xENS4_13SM90_TMA_LOADENS12_INS13_ILi3ELi4ELi3EEES16_NST_INS5_IJS17_S1N_EEENS5_IJS1N_SD_EEEEEEENS4_39AutoVectorizingCopyWithAssumedAlignmentILi128EEENS4_14SM90_TMA_STOREES25_S27_S27_EEEvvEEEEvNT_6ParamsE,"ax",@progbits
	.align	128
.text._ZN7cutlass13device_kernelINS_4gemm6kernel13GemmUniversalIN4cute5tupleIJiiiiEEENS1_10collective13CollectiveMmaINS1_35MainloopSm100TmaUmmaWarpSpecializedILi10ELi2ELi2ENS5_IJNS4_1CILi2EEENSA_ILi4EEENSA_ILi1EEEEEEEENS5_IJNSA_ILi256EEESG_NSA_ILi32EEEEEENS_10bfloat16_tENS5_IJlSD_lEEESJ_SK_NS4_8TiledMMAINS4_8MMA_AtomIJNS4_26SM100_MMA_F16BF16_2x1SM_SSISJ_SJ_fLi256ELi256ELNS4_4UMMA5MajorE0ELSP_0ELNSO_7ScaleInE0ELSQ_0EEEEEENS4_6LayoutINS5_IJSD_SD_SD_EEENS5_IJNSA_ILi0EEESV_SV_EEEEENS5_IJNS4_10UnderscoreESY_SY_EEEEENS4_28SM100_TMA_2SM_LOAD_MULTICASTENS4_14ComposedLayoutINS4_7SwizzleILi2ELi4ELi3EEENS4_18smem_ptr_flag_bitsILi16EEENST_INS5_IJNSA_ILi8EEESH_EEENS5_IJSH_SD_EEEEEEEvNS4_8identityENS4_18SM100_TMA_2SM_LOADES1B_vS1C_EENS_8epilogue10collective18CollectiveEpilogueINS1F_23Sm100TmaWarpSpecializedILi4ELi2ELi64ELb1ELb0EEEJNS5_IJNSA_ILi128EEESG_SH_EEENS5_IJNST_IS1K_SD_EENST_INSA_ILi64EEESD_EEEEESJ_SK_SJ_SK_NS1F_6fusion15FusionCallbacksIS1J_NS1Q_17LinearCombinationISJ_fSJ_fLNS_15FloatRoundStyleE2EEES1L_S1P_JEEENS4_5SM1004TMEM4LOAD26SM100_TMEM_LOAD_32dp32b64xENS4_13SM90_TMA_LOADENS12_INS13_ILi3ELi4ELi3EEES16_NST_INS5_IJS17_S1N_EEENS5_IJS1N_SD_EEEEEEENS4_39AutoVectorizingCopyWithAssumedAlignmentILi128EEENS4_14SM90_TMA_STOREES25_S27_S27_EEEvvEEEEvNT_6ParamsE:
        .type           _ZN7cutlass13device_kernelINS_4gemm6kernel13GemmUniversalIN4cute5tupleIJiiiiEEENS1_10collective13CollectiveMmaINS1_35MainloopSm100TmaUmmaWarpSpecializedILi10ELi2ELi2ENS5_IJNS4_1CILi2EEENSA_ILi4EEENSA_ILi1EEEEEEEENS5_IJNSA_ILi256EEESG_NSA_ILi32EEEEEENS_10bfloat16_tENS5_IJlSD_lEEESJ_SK_NS4_8TiledMMAINS4_8MMA_AtomIJNS4_26SM100_MMA_F16BF16_2x1SM_SSISJ_SJ_fLi256ELi256ELNS4_4UMMA5MajorE0ELSP_0ELNSO_7ScaleInE0ELSQ_0EEEEEENS4_6LayoutINS5_IJSD_SD_SD_EEENS5_IJNSA_ILi0EEESV_SV_EEEEENS5_IJNS4_10UnderscoreESY_SY_EEEEENS4_28SM100_TMA_2SM_LOAD_MULTICASTENS4_14ComposedLayoutINS4_7SwizzleILi2ELi4ELi3EEENS4_18smem_ptr_flag_bitsILi16EEENST_INS5_IJNSA_ILi8EEESH_EEENS5_IJSH_SD_EEEEEEEvNS4_8identityENS4_18SM100_TMA_2SM_LOADES1B_vS1C_EENS_8epilogue10collective18CollectiveEpilogueINS1F_23Sm100TmaWarpSpecializedILi4ELi2ELi64ELb1ELb0EEEJNS5_IJNSA_ILi128EEESG_SH_EEENS5_IJNST_IS1K_SD_EENST_INSA_ILi64EEESD_EEEEESJ_SK_SJ_SK_NS1F_6fusion15FusionCallbacksIS1J_NS1Q_17LinearCombinationISJ_fSJ_fLNS_15FloatRoundStyleE2EEES1L_S1P_JEEENS4_5SM1004TMEM4LOAD26SM100_TMEM_LOAD_32dp32b64xENS4_13SM90_TMA_LOADENS12_INS13_ILi3ELi4ELi3EEES16_NST_INS5_IJS17_S1N_EEENS5_IJS1N_SD_EEEEEEENS4_39AutoVectorizingCopyWithAssumedAlignmentILi128EEENS4_14SM90_TMA_STOREES25_S27_S27_EEEvvEEEEvNT_6ParamsE,@function
        .size           _ZN7cutlass13device_kernelINS_4gemm6kernel13GemmUniversalIN4cute5tupleIJiiiiEEENS1_10collective13CollectiveMmaINS1_35MainloopSm100TmaUmmaWarpSpecializedILi10ELi2ELi2ENS5_IJNS4_1CILi2EEENSA_ILi4EEENSA_ILi1EEEEEEEENS5_IJNSA_ILi256EEESG_NSA_ILi32EEEEEENS_10bfloat16_tENS5_IJlSD_lEEESJ_SK_NS4_8TiledMMAINS4_8MMA_AtomIJNS4_26SM100_MMA_F16BF16_2x1SM_SSISJ_SJ_fLi256ELi256ELNS4_4UMMA5MajorE0ELSP_0ELNSO_7ScaleInE0ELSQ_0EEEEEENS4_6LayoutINS5_IJSD_SD_SD_EEENS5_IJNSA_ILi0EEESV_SV_EEEEENS5_IJNS4_10UnderscoreESY_SY_EEEEENS4_28SM100_TMA_2SM_LOAD_MULTICASTENS4_14ComposedLayoutINS4_7SwizzleILi2ELi4ELi3EEENS4_18smem_ptr_flag_bitsILi16EEENST_INS5_IJNSA_ILi8EEESH_EEENS5_IJSH_SD_EEEEEEEvNS4_8identityENS4_18SM100_TMA_2SM_LOADES1B_vS1C_EENS_8epilogue10collective18CollectiveEpilogueINS1F_23Sm100TmaWarpSpecializedILi4ELi2ELi64ELb1ELb0EEEJNS5_IJNSA_ILi128EEESG_SH_EEENS5_IJNST_IS1K_SD_EENST_INSA_ILi64EEESD_EEEEESJ_SK_SJ_SK_NS1F_6fusion15FusionCallbacksIS1J_NS1Q_17LinearCombinationISJ_fSJ_fLNS_15FloatRoundStyleE2EEES1L_S1P_JEEENS4_5SM1004TMEM4LOAD26SM100_TMEM_LOAD_32dp32b64xENS4_13SM90_TMA_LOADENS12_INS13_ILi3ELi4ELi3EEES16_NST_INS5_IJS17_S1N_EEENS5_IJS1N_SD_EEEEEEENS4_39AutoVectorizingCopyWithAssumedAlignmentILi128EEENS4_14SM90_TMA_STOREES25_S27_S27_EEEvvEEEEvNT_6ParamsE,(.L_x_210 - _ZN7cutlass13device_kernelINS_4gemm6kernel13GemmUniversalIN4cute5tupleIJiiiiEEENS1_10collective13CollectiveMmaINS1_35MainloopSm100TmaUmmaWarpSpecializedILi10ELi2ELi2ENS5_IJNS4_1CILi2EEENSA_ILi4EEENSA_ILi1EEEEEEEENS5_IJNSA_ILi256EEESG_NSA_ILi32EEEEEENS_10bfloat16_tENS5_IJlSD_lEEESJ_SK_NS4_8TiledMMAINS4_8MMA_AtomIJNS4_26SM100_MMA_F16BF16_2x1SM_SSISJ_SJ_fLi256ELi256ELNS4_4UMMA5MajorE0ELSP_0ELNSO_7ScaleInE0ELSQ_0EEEEEENS4_6LayoutINS5_IJSD_SD_SD_EEENS5_IJNSA_ILi0EEESV_SV_EEEEENS5_IJNS4_10UnderscoreESY_SY_EEEEENS4_28SM100_TMA_2SM_LOAD_MULTICASTENS4_14ComposedLayoutINS4_7SwizzleILi2ELi4ELi3EEENS4_18smem_ptr_flag_bitsILi16EEENST_INS5_IJNSA_ILi8EEESH_EEENS5_IJSH_SD_EEEEEEEvNS4_8identityENS4_18SM100_TMA_2SM_LOADES1B_vS1C_EENS_8epilogue10collective18CollectiveEpilogueINS1F_23Sm100TmaWarpSpecializedILi4ELi2ELi64ELb1ELb0EEEJNS5_IJNSA_ILi128EEESG_SH_EEENS5_IJNST_IS1K_SD_EENST_INSA_ILi64EEESD_EEEEESJ_SK_SJ_SK_NS1F_6fusion15FusionCallbacksIS1J_NS1Q_17LinearCombinationISJ_fSJ_fLNS_15FloatRoundStyleE2EEES1L_S1P_JEEENS4_5SM1004TMEM4LOAD26SM100_TMEM_LOAD_32dp32b64xENS4_13SM90_TMA_LOADENS12_INS13_ILi3ELi4ELi3EEES16_NST_INS5_IJS17_S1N_EEENS5_IJS1N_SD_EEEEEEENS4_39AutoVectorizingCopyWithAssumedAlignmentILi128EEENS4_14SM90_TMA_STOREES25_S27_S27_EEEvvEEEEvNT_6ParamsE)
        .other          _ZN7cutlass13device_kernelINS_4gemm6kernel13GemmUniversalIN4cute5tupleIJiiiiEEENS1_10collective13CollectiveMmaINS1_35MainloopSm100TmaUmmaWarpSpecializedILi10ELi2ELi2ENS5_IJNS4_1CILi2EEENSA_ILi4EEENSA_ILi1EEEEEEEENS5_IJNSA_ILi256EEESG_NSA_ILi32EEEEEENS_10bfloat16_tENS5_IJlSD_lEEESJ_SK_NS4_8TiledMMAINS4_8MMA_AtomIJNS4_26SM100_MMA_F16BF16_2x1SM_SSISJ_SJ_fLi256ELi256ELNS4_4UMMA5MajorE0ELSP_0ELNSO_7ScaleInE0ELSQ_0EEEEEENS4_6LayoutINS5_IJSD_SD_SD_EEENS5_IJNSA_ILi0EEESV_SV_EEEEENS5_IJNS4_10UnderscoreESY_SY_EEEEENS4_28SM100_TMA_2SM_LOAD_MULTICASTENS4_14ComposedLayoutINS4_7SwizzleILi2ELi4ELi3EEENS4_18smem_ptr_flag_bitsILi16EEENST_INS5_IJNSA_ILi8EEESH_EEENS5_IJSH_SD_EEEEEEEvNS4_8identityENS4_18SM100_TMA_2SM_LOADES1B_vS1C_EENS_8epilogue10collective18CollectiveEpilogueINS1F_23Sm100TmaWarpSpecializedILi4ELi2ELi64ELb1ELb0EEEJNS5_IJNSA_ILi128EEESG_SH_EEENS5_IJNST_IS1K_SD_EENST_INSA_ILi64EEESD_EEEEESJ_SK_SJ_SK_NS1F_6fusion15FusionCallbacksIS1J_NS1Q_17LinearCombinationISJ_fSJ_fLNS_15FloatRoundStyleE2EEES1L_S1P_JEEENS4_5SM1004TMEM4LOAD26SM100_TMEM_LOAD_32dp32b64xENS4_13SM90_TMA_LOADENS12_INS13_ILi3ELi4ELi3EEES16_NST_INS5_IJS17_S1N_EEENS5_IJS1N_SD_EEEEEEENS4_39AutoVectorizingCopyWithAssumedAlignmentILi128EEENS4_14SM90_TMA_STOREES25_S27_S27_EEEvvEEEEvNT_6ParamsE,@"STO_CUDA_ENTRY STV_DEFAULT"
_ZN7cutlass13device_kernelINS_4gemm6kernel13GemmUniversalIN4cute5tupleIJiiiiEEENS1_10collective13CollectiveMmaINS1_35MainloopSm100TmaUmmaWarpSpecializedILi10ELi2ELi2ENS5_IJNS4_1CILi2EEENSA_ILi4EEENSA_ILi1EEEEEEEENS5_IJNSA_ILi256EEESG_NSA_ILi32EEEEEENS_10bfloat16_tENS5_IJlSD_lEEESJ_SK_NS4_8TiledMMAINS4_8MMA_AtomIJNS4_26SM100_MMA_F16BF16_2x1SM_SSISJ_SJ_fLi256ELi256ELNS4_4UMMA5MajorE0ELSP_0ELNSO_7ScaleInE0ELSQ_0EEEEEENS4_6LayoutINS5_IJSD_SD_SD_EEENS5_IJNSA_ILi0EEESV_SV_EEEEENS5_IJNS4_10UnderscoreESY_SY_EEEEENS4_28SM100_TMA_2SM_LOAD_MULTICASTENS4_14ComposedLayoutINS4_7SwizzleILi2ELi4ELi3EEENS4_18smem_ptr_flag_bitsILi16EEENST_INS5_IJNSA_ILi8EEESH_EEENS5_IJSH_SD_EEEEEEEvNS4_8identityENS4_18SM100_TMA_2SM_LOADES1B_vS1C_EENS_8epilogue10collective18CollectiveEpilogueINS1F_23Sm100TmaWarpSpecializedILi4ELi2ELi64ELb1ELb0EEEJNS5_IJNSA_ILi128EEESG_SH_EEENS5_IJNST_IS1K_SD_EENST_INSA_ILi64EEESD_EEEEESJ_SK_SJ_SK_NS1F_6fusion15FusionCallbacksIS1J_NS1Q_17LinearCombinationISJ_fSJ_fLNS_15FloatRoundStyleE2EEES1L_S1P_JEEENS4_5SM1004TMEM4LOAD26SM100_TMEM_LOAD_32dp32b64xENS4_13SM90_TMA_LOADENS12_INS13_ILi3ELi4ELi3EEES16_NST_INS5_IJS17_S1N_EEENS5_IJS1N_SD_EEEEEEENS4_39AutoVectorizingCopyWithAssumedAlignmentILi128EEENS4_14SM90_TMA_STOREES25_S27_S27_EEEvvEEEEvNT_6ParamsE:
[----:B------:R-:W1:Y:S01]  /*0000*/  LDC R1, c[0x0][0x37c] ;  /* 0x0000df00ff017b82 */ /* 0x000e620000000800 */
[----:B------:R-:W2:Y:S01]  /*0010*/  S2R R166, SR_TID.X ;  /* 0x0000000000a67919 */ /* 0x000ea20000002100 */
[----:B------:R-:W3:Y:S06]  /*0020*/  LDCU.64 UR8, c[0x0][0x890] ;  /* 0x00011200ff0877ac */ /* 0x000eec0008000a00 */
[----:B------:R-:W4:Y:S01]  /*0030*/  S2UR UR47, SR_CgaCtaId ;  /* 0x00000000002f79c3 */ /* 0x000f220000008800 */
[----:B------:R-:W-:Y:S02]  /*0040*/  PRMT R150, RZ, 0x7610, R150 ;  /* 0x00007610ff967816 */ /* 0x000fe40000000096 */
[----:B------:R-:W-:-:S02]  /*0050*/  ELECT P0, URZ, PT ;  /* 0x0000000000ff782f */ /* 0x000fc40003800000 */
[----:B---3--:R-:W-:-:S04]  /*0060*/  ISETP.NE.U32.AND P1, PT, RZ, UR8, PT ;  /* 0x00000008ff007c0c */ /* 0x008fc8000bf25070 */
[----:B------:R-:W-:Y:S01]  /*0070*/  ISETP.NE.AND.EX P2, PT, RZ, UR9, PT, P1 ;  /* 0x00000009ff007c0c */ /* 0x000fe2000bf45310 */
[----:B----4-:R-:W-:Y:S02]  /*0080*/  ULOP3.LUT UR33, UR47, 0x1, URZ, 0xc0, !UPT ;  /* 0x000000012f217892 */ /* 0x010fe4000f8ec0ff */
[----:B------:R-:W-:Y:S01]  /*0090*/  ULOP3.LUT UR34, UR47, 0x1, URZ, 0x3c, !UPT ;  /* 0x000000012f227892 */ /* 0x000fe2000f8e3cff */
[----:B--2---:R-:W-:-:S05]  /*00a0*/  SHF.R.U32.HI R151, RZ, 0x5, R166 ;  /* 0x00000005ff977819 */ /* 0x004fca00000116a6 */
[----:B------:R-:W2:Y:S02]  /*00b0*/  SHFL.IDX PT, R0, R151, RZ, 0x1f ;  /* 0x00001fff97007589 */ /* 0x000ea400000e0000 */
[----:B--2---:R-:W-:Y:S02]  /*00c0*/  R2UR UR17, R0 ;  /* 0x00000000001172ca */ /* 0x004fe400000e0000 */
[----:B-1----:R-:W-:Y:S05]  /*00d0*/  @P2 BRA `(.L_x_0) ;  /* 0x0000000000302947 */ /* 0x002fea0003800000 */
[----:B------:R-:W1:Y:S02]  /*00e0*/  LDCU.64 UR4, c[0x0][0x888] ;  /* 0x00011100ff0477ac */ /* 0x000e640008000a00 */
[----:B-1----:R-:W-:-:S04]  /*00f0*/  UISETP.NE.U32.AND UP0, UPT, UR4, URZ, UPT ;  /* 0x000000ff0400728c */ /* 0x002fc8000bf05070 */
[----:B------:R-:W-:-:S09]  /*0100*/  UISETP.NE.AND.EX UP0, UPT, UR5, URZ, UPT, UP0 ;  /* 0x000000ff0500728c */ /* 0x000fd2000bf05300 */
[----:B------:R-:W-:Y:S05]  /*0110*/  BRA.U !UP0, `(.L_x_1) ;  /* 0x0000000108147547 */ /* 0x000fea000b800000 */
[----:B------:R-:W1:Y:S01]  /*0120*/  LDC.64 R2, c[0x0][0x888] ;  /* 0x00022200ff027b82 */ /* 0x000e620000000a00 */
[----:B------:R-:W1:Y:S02]  /*0130*/  LDCU.64 UR4, c[0x0][0x358] ;  /* 0x00006b00ff0477ac */ /* 0x000e640008000a00 */
[----:B-1----:R1:W5:Y:S01]  /*0140*/  LDG.E R73, desc[UR4][R2.64] ;  /* 0x0000000402497981 */ /* 0x002362000c1e1900 */
[----:B------:R-:W-:Y:S01]  /*0150*/  HFMA2 R150, -RZ, RZ, 0, 5.9604644775390625e-08 ;  /* 0x00000001ff967431 */ /* 0x000fe200000001ff */
[----:B------:R-:W-:Y:S05]  /*0160*/  BRA `(.L_x_0) ;  /* 0x00000000000c7947 */ /* 0x000fea0003800000 */
.L_x_1:
[----:B------:R-:W1:Y:S01]  /*0170*/  LDCU UR4, c[0x0][0x880] ;  /* 0x00011000ff0477ac */ /* 0x000e620008000800 */
[----:B------:R-:W-:Y:S01]  /*0180*/  HFMA2 R150, -RZ, RZ, 0, 5.9604644775390625e-08 ;  /* 0x00000001ff967431 */ /* 0x000fe200000001ff */
[----:B-1----:R-:W-:-:S07]  /*0190*/  MOV R73, UR4 ;  /* 0x0000000400497c02 */ /* 0x002fce0008000f00 */
.L_x_0:
[----:B------:R-:W2:Y:S02]  /*01a0*/  LDCU.64 UR4, c[0x0][0x8b0] ;  /* 0x00011600ff0477ac */ /* 0x000ea40008000a00 */
[----:B--2---:R-:W-:-:S04]  /*01b0*/  UISETP.NE.U32.AND UP0, UPT, UR4, URZ, UPT ;  /* 0x000000ff0400728c */ /* 0x004fc8000bf05070 */
[----:B------:R-:W-:-:S09]  /*01c0*/  UISETP.NE.AND.EX UP0, UPT, UR5, URZ, UPT, UP0 ;  /* 0x000000ff0500728c */ /* 0x000fd2000bf05300 */
[----:B------:R-:W-:Y:S05]  /*01d0*/  BRA.U UP0, `(.L_x_2) ;  /* 0x0000000100287547 */ /* 0x000fea000b800000 */
[----:B------:R-:W2:Y:S02]  /*01e0*/  LDCU.64 UR4, c[0x0][0x8a8] ;  /* 0x00011500ff0477ac */ /* 0x000ea40008000a00 */
[----:B--2---:R-:W-:-:S04]  /*01f0*/  UISETP.NE.U32.AND UP0, UPT, UR4, URZ, UPT ;  /* 0x000000ff0400728c */ /* 0x004fc8000bf05070 */
[----:B------:R-:W-:-:S09]  /*0200*/  UISETP.NE.AND.EX UP0, UPT, UR5, URZ, UPT, UP0 ;  /* 0x000000ff0500728c */ /* 0x000fd2000bf05300 */
[----:B------:R-:W-:Y:S05]  /*0210*/  BRA.U !UP0, `(.L_x_3) ;  /* 0x0000000108107547 */ /* 0x000fea000b800000 */
[----:B------:R-:W2:Y:S01]  /*0220*/  LDC.64 R70, c[0x0][0x8a8] ;  /* 0x00022a00ff467b82 */ /* 0x000ea20000000a00 */
[----:B------:R-:W2:Y:S02]  /*0230*/  LDCU.64 UR4, c[0x0][0x358] ;  /* 0x00006b00ff0477ac */ /* 0x000ea40008000a00 */
[----:B--2---:R2:W5:Y:S01]  /*0240*/  LDG.E R70, desc[UR4][R70.64] ;  /* 0x0000000446467981 */ /* 0x004562000c1e1900 */
[----:B------:R-:W-:Y:S05]  /*0250*/  BRA `(.L_x_2) ;  /* 0x0000000000087947 */ /* 0x000fea0003800000 */
.L_x_3:
[----:B------:R-:W2:Y:S02]  /*0260*/  LDCU UR4, c[0x0][0x8a0] ;  /* 0x00011400ff0477ac */ /* 0x000ea40008000800 */
[----:B--2---:R-:W-:Y:S02]  /*0270*/  MOV R70, UR4 ;  /* 0x0000000400467c02 */ /* 0x004fe40008000f00 */
.L_x_2:
[----:B------:R-:W-:Y:S01]  /*0280*/  IMAD.U32 R0, RZ, RZ, UR17 ;  /* 0x00000011ff007e24 */ /* 0x000fe2000f8e00ff */
[----:B------:R-:W-:Y:S04]  /*0290*/  BSSY.RECONVERGENT B0, `(.L_x_4) ;  /* 0x000000c000007945 */ /* 0x000fe80003800200 */
[C---:B------:R-:W-:Y:S02]  /*02a0*/  ISETP.NE.OR P3, PT, R0.reuse, 0x1, !P0 ;  /* 0x000000010000780c */ /* 0x040fe40004765670 */
[----:B------:R-:W-:-:S11]  /*02b0*/  ISETP.NE.OR P2, PT, R0, 0x3, !P0 ;  /* 0x000000030000780c */ /* 0x000fd60004745670 */
[----:B------:R-:W-:Y:S05]  /*02c0*/  @P3 BRA `(.L_x_5) ;  /* 0x0000000000203947 */ /* 0x000fea0003800000 */
[----:B------:R-:W3:Y:S02]  /*02d0*/  LDCU.64 UR4, c[0x0][0x348] ;  /* 0x00006900ff0477ac */ /* 0x000ee40008000a00 */
[----:B---3--:R-:W-:Y:S02]  /*02e0*/  UIADD3 UR6, UP1, UPT, UR4, 0x80, URZ ;  /* 0x0000008004067890 */ /* 0x008fe4000ff3e0ff */
[----:B------:R-:W-:Y:S02]  /*02f0*/  UIADD3 UR4, UP0, UPT, UR4, 0x180, URZ ;  /* 0x0000018004047890 */ /* 0x000fe4000ff1e0ff */
[----:B------:R-:W-:Y:S02]  /*0300*/  UIADD3.X UR7, UPT, UPT, URZ, UR5, URZ, UP1, !UPT ;  /* 0x00000005ff077290 */ /* 0x000fe40008ffe4ff */
[----:B------:R-:W-:-:S07]  /*0310*/  UIADD3.X UR5, UPT, UPT, URZ, UR5, URZ, UP0, !UPT ;  /* 0x00000005ff057290 */ /* 0x000fce00087fe4ff */
[----:B------:R3:W-:Y:S02]  /*0320*/  UTMACCTL.PF [UR6] ;  /* 0x00000000060079b9 */ /* 0x0007e40008040000 */
[----:B------:R3:W-:Y:S02]  /*0330*/  UTMACCTL.PF [UR4] ;  /* 0x00000000040079b9 */ /* 0x0007e40008040000 */
[----:B---3--:R-:W-:Y:S01]  /*0340*/  NOP ;  /* 0x0000000000007918 */ /* 0x008fe20000000000 */
.L_x_5:
[----:B------:R-:W-:Y:S05]  /*0350*/  BSYNC.RECONVERGENT B0 ;  /* 0x0000000000007941 */ /* 0x000fea0003800200 */
.L_x_4:
[----:B------:R-:W-:Y:S04]  /*0360*/  BSSY.RECONVERGENT B0, `(.L_x_6) ;  /* 0x000000a000007945 */ /* 0x000fe80003800200 */
        /* <DEDUP_REMOVED lines=9> */
.L_x_7:
[----:B------:R-:W-:Y:S05]  /*0400*/  BSYNC.RECONVERGENT B0 ;  /* 0x0000000000007941 */ /* 0x000fea0003800200 */
.L_x_6:
[----:B------:R-:W3:Y:S01]  /*0410*/  LDCU.64 UR4, c[0x0][0x888] ;  /* 0x00011100ff0477ac */ /* 0x000ee20008000a00 */
[----:B------:R-:W-:Y:S01]  /*0420*/  ISETP.NE.AND.EX P1, PT, RZ, UR9, PT, P1 ;  /* 0x00000009ff007c0c */ /* 0x000fe2000bf25310 */
[----:B------:R-:W-:Y:S01]  /*0430*/  UPLOP3.LUT UP4, UPT, UPT, UPT, UPT, 0x80, 0x8 ;  /* 0x000000000008789c */ /* 0x000fe20003f8f070 */
[----:B---3--:R-:W-:-:S04]  /*0440*/  ISETP.NE.U32.AND P2, PT, RZ, UR4, PT ;  /* 0x00000004ff007c0c */ /* 0x008fc8000bf45070 */
[----:B------:R-:W-:-:S13]  /*0450*/  ISETP.NE.AND.EX P2, PT, RZ, UR5, PT, P2 ;  /* 0x00000005ff007c0c */ /* 0x000fda000bf45320 */
[----:B------:R-:W-:Y:S05]  /*0460*/  @P2 BRA P1, `(.L_x_8) ;  /* 0x0000000000282947 */ /* 0x000fea0000800000 */
[----:B------:R-:W-:Y:S01]  /*0470*/  UISETP.NE.U32.AND UP0, UPT, UR8, URZ, UPT ;  /* 0x000000ff0800728c */ /* 0x000fe2000bf05070 */
[----:B-----5:R-:W-:Y:S01]  /*0480*/  FSETP.NEU.AND P1, PT, R73, RZ, PT ;  /* 0x000000ff4900720b */ /* 0x020fe20003f2d000 */
[----:B------:R-:W-:Y:S02]  /*0490*/  UISETP.NE.U32.AND UP2, UPT, UR4, URZ, UPT ;  /* 0x000000ff0400728c */ /* 0x000fe4000bf45070 */
[----:B------:R-:W-:Y:S02]  /*04a0*/  UISETP.NE.AND.EX UP1, UPT, UR9, URZ, UPT, UP0 ;  /* 0x000000ff0900728c */ /* 0x000fe4000bf25300 */
[----:B------:R-:W-:-:S04]  /*04b0*/  UISETP.NE.AND.EX UP0, UPT, UR5, URZ, UPT, UP2 ;  /* 0x000000ff0500728c */ /* 0x000fc8000bf05320 */
[----:B------:R-:W-:-:S04]  /*04c0*/  USEL UR4, URZ, 0xffffffff, UP0 ;  /* 0xffffffffff047887 */ /* 0x000fc80008000000 */
[----:B------:R-:W-:Y:S01]  /*04d0*/  VOTEU.ANY UP0, P1 ;  /* 0x0000000000ff7886 */ /* 0x000fe20000800100 */
[----:B------:R-:W-:-:S04]  /*04e0*/  @!UP1 USEL UR4, URZ, 0xffffffff, UP0 ;  /* 0xffffffffff049887 */ /* 0x000fc80008000000 */
[----:B------:R-:W-:-:S04]  /*04f0*/  ULOP3.LUT UR4, UR4, 0x1, URZ, 0xc0, !UPT ;  /* 0x0000000104047892 */ /* 0x000fc8000f8ec0ff */
[----:B------:R-:W-:-:S11]  /*0500*/  UISETP.NE.U32.AND UP4, UPT, UR4, 0x1, UPT ;  /* 0x000000010400788c */ /* 0x000fd6000bf85070 */
.L_x_8:
[----:B------:R-:W3:Y:S01]  /*0510*/  SHFL.IDX PT, R0, R151, RZ, 0x1f ;  /* 0x00001fff97007589 */ /* 0x000ee200000e0000 */
[----:B------:R-:W-:-:S04]  /*0520*/  UISETP.NE.AND UP0, UPT, UR17, 0x2, UPT ;  /* 0x000000021100788c */ /* 0x000fc8000bf05270 */
[----:B------:R-:W-:Y:S02]  /*0530*/  UISETP.EQ.AND UP1, UPT, UR33, URZ, !UP0 ;  /* 0x000000ff2100728c */ /* 0x000fe4000c722270 */
[----:B------:R-:W-:-:S04]  /*0540*/  USEL UR41, URZ, 0x1, UP0 ;  /* 0x00000001ff297887 */ /* 0x000fc80008000000 */
[----:B------:R-:W-:Y:S02]  /*0550*/  PLOP3.LUT P3, PT, P0, PT, UP1, 0x80, 0x8 ;  /* 0x000000000008781c */ /* 0x000fe4000076f018 */
[----:B---3--:R-:W-:-:S13]  /*0560*/  ISETP.NE.AND P1, PT, R0, RZ, PT ;  /* 0x000000ff0000720c */ /* 0x008fda0003f25270 */
[----:B------:R-:W-:Y:S05]  /*0570*/  @P1 BRA `(.L_x_9) ;  /* 0x0000000000901947 */ /* 0x000fea0003800000 */
[----:B------:R-:W-:Y:S01]  /*0580*/  ELECT P1, URZ, PT ;  /* 0x0000000000ff782f */ /* 0x000fe20003820000 */
[----:B------:R-:W-:-:S12]  /*0590*/  BSSY.RECONVERGENT B0, `(.L_x_9) ;  /* 0x0000022000007945 */ /* 0x000fd80003800200 */
[----:B------:R-:W-:Y:S05]  /*05a0*/  @!P1 BRA `(.L_x_10) ;  /* 0x0000000000809947 */ /* 0x000fea0003800000 */
[----:B------:R-:W-:Y:S01]  /*05b0*/  UMOV UR4, 0x400 ;  /* 0x0000040000047882 */ /* 0x000fe20000000000 */
[----:B------:R-:W-:Y:S01]  /*05c0*/  UMOV UR8, 0x1 ;  /* 0x0000000100087882 */ /* 0x000fe20000000000 */
[----:B------:R-:W-:Y:S01]  /*05d0*/  UMOV UR6, 0x4 ;  /* 0x0000000400067882 */ /* 0x000fe20000000000 */
[----:B------:R-:W-:Y:S02]  /*05e0*/  ULEA UR4, UR47, UR4, 0x18 ;  /* 0x000000042f047291 */ /* 0x000fe4000f8ec0ff */
[----:B------:R-:W-:-:S04]  /*05f0*/  UIADD3 UR8, UPT, UPT, -UR8, 0x100000, URZ ;  /* 0x0010000008087890 */ /* 0x000fc8000fffe1ff */
[----:B------:R-:W-:Y:S02]  /*0600*/  USHF.L.U32 UR9, UR8, 0xb, URZ ;  /* 0x0000000b08097899 */ /* 0x000fe400080006ff */
[----:B------:R-:W-:Y:S02]  /*0610*/  USHF.L.U32 UR8, UR8, 0x1, URZ ;  /* 0x0000000108087899 */ /* 0x000fe400080006ff */
[----:B------:R-:W-:-:S04]  /*0620*/  UIADD3 UR6, UPT, UPT, -UR6, 0x100000, URZ ;  /* 0x0010000006067890 */ /* 0x000fc8000fffe1ff */
[----:B------:R-:W-:Y:S02]  /*0630*/  USHF.L.U32 UR7, UR6, 0xb, URZ ;  /* 0x0000000b06077899 */ /* 0x000fe400080006ff */
[----:B------:R-:W-:Y:S01]  /*0640*/  USHF.L.U32 UR6, UR6, 0x1, URZ ;  /* 0x0000000106067899 */ /* 0x000fe200080006ff */
[----:B------:R-:W3:Y:S03]  /*0650*/  FENCE.VIEW.ASYNC.S ;  /* 0x00000000000073c6 */ /* 0x000ee60000000000 */
[----:B---3--:R3:W4:Y:S08]  /*0660*/  SYNCS.EXCH.64 URZ, [UR4], UR8 ;  /* 0x0000000804ff75b2 */ /* 0x0087300008000100 */
[----:B------:R3:W1:Y:S01]  /*0670*/  SYNCS.EXCH.64 URZ, [UR4+0x50], UR6 ;  /* 0x0000500604ff75b2 */ /* 0x0006620008000100 */
        /* <DEDUP_REMOVED lines=17> */
[----:B------:R3:W1:Y:S02]  /*0790*/  SYNCS.EXCH.64 URZ, [UR4+0x98], UR6 ;  /* 0x0000980604ff75b2 */ /* 0x0006640008000100 */
[----:B---34-:R-:W-:Y:S01]  /*07a0*/  NOP ;  /* 0x0000000000007918 */ /* 0x018fe20000000000 */
.L_x_10:
[----:B------:R-:W-:Y:S05]  /*07b0*/  BSYNC.RECONVERGENT B0 ;  /* 0x0000000000007941 */ /* 0x000fea0003800200 */
.L_x_9:
[----:B------:R-:W3:Y:S01]  /*07c0*/  SHFL.IDX PT, R0, R151, RZ, 0x1f ;  /* 0x00001fff97007589 */ /* 0x000ee200000e0000 */
[----:B------:R-:W-:Y:S01]  /*07d0*/  NOP ;  /* 0x0000000000007918 */ /* 0x000fe20000000000 */
[----:B---3--:R-:W-:-:S13]  /*07e0*/  ISETP.NE.AND P1, PT, R0, 0x1, PT ;  /* 0x000000010000780c */ /* 0x008fda0003f25270 */
[----:B------:R-:W-:Y:S05]  /*07f0*/  @P1 BRA `(.L_x_11) ;  /* 0x0000000000541947 */ /* 0x000fea0003800000 */
        /* <DEDUP_REMOVED lines=10> */
[----:B------:R-:W-:Y:S01]  /*08a0*/  ELECT P1, URZ, PT ;  /* 0x0000000000ff782f */ /* 0x000fe20003820000 */
[----:B------:R-:W3:Y:S02]  /*08b0*/  FENCE.VIEW.ASYNC.S ;  /* 0x00000000000073c6 */ /* 0x000ee40000000000 */
[----:B---3--:R3:W4:Y:S08]  /*08c0*/  SYNCS.EXCH.64 URZ, [UR4+0xa0], UR8 ;  /* 0x0000a00804ff75b2 */ /* 0x0087300008000100 */
[----:B------:R3:W1:Y:S01]  /*08d0*/  SYNCS.EXCH.64 URZ, [UR4+0xc0], UR6 ;  /* 0x0000c00604ff75b2 */ /* 0x0006620008000100 */
[----:B------:R3:W1:Y:S01]  /*08e0*/  SYNCS.EXCH.64 URZ, [UR4+0xa8], UR8 ;  /* 0x0000a80804ff75b2 */ /* 0x0006620008000100 */
[----:B------:R3:W1:Y:S01]  /*08f0*/  SYNCS.EXCH.64 URZ, [UR4+0xc8], UR6 ;  /* 0x0000c80604ff75b2 */ /* 0x0006620008000100 */
[----:B------:R3:W1:Y:S01]  /*0900*/  SYNCS.EXCH.64 URZ, [UR4+0xb0], UR8 ;  /* 0x0000b00804ff75b2 */ /* 0x0006620008000100 */
[----:B------:R3:W1:Y:S01]  /*0910*/  SYNCS.EXCH.64 URZ, [UR4+0xd0], UR6 ;  /* 0x0000d00604ff75b2 */ /* 0x0006620008000100 */
[----:B------:R3:W1:Y:S01]  /*0920*/  SYNCS.EXCH.64 URZ, [UR4+0xb8], UR8 ;  /* 0x0000b80804ff75b2 */ /* 0x0006620008000100 */
[----:B------:R3:W1:Y:S01]  /*0930*/  SYNCS.EXCH.64 URZ, [UR4+0xd8], UR6 ;  /* 0x0000d80604ff75b2 */ /* 0x0006620008000100 */
[----:B------:R-:W-:Y:S01]  /*0940*/  NOP ;  /* 0x0000000000007918 */ /* 0x000fe20000000000 */
.L_x_11:
[----:B------:R-:W2:Y:S01]  /*0950*/  SHFL.IDX PT, R0, R151, RZ, 0x1f ;  /* 0x00001fff97007589 */ /* 0x000ea200000e0000 */
[----:B------:R-:W-:Y:S01]  /*0960*/  NOP ;  /* 0x0000000000007918 */ /* 0x000fe20000000000 */
[----:B--2---:R-:W-:-:S13]  /*0970*/  ISETP.NE.AND P1, PT, R0, 0x3, PT ;  /* 0x000000030000780c */ /* 0x004fda0003f25270 */
[----:B------:R-:W-:Y:S05]  /*0980*/  @P1 BRA `(.L_x_12) ;  /* 0x00000000002c1947 */ /* 0x000fea0003800000 */
[----:B---3--:R-:W-:Y:S01]  /*0990*/  UMOV UR6, 0x400 ;  /* 0x0000040000067882 */ /* 0x008fe20000000000 */
[----:B------:R-:W-:Y:S01]  /*09a0*/  UMOV UR4, 0x20 ;  /* 0x0000002000047882 */ /* 0x000fe20000000000 */
[----:B------:R-:W-:Y:S02]  /*09b0*/  ULEA UR6, UR47, UR6, 0x18 ;  /* 0x000000062f067291 */ /* 0x000fe4000f8ec0ff */
[----:B------:R-:W-:-:S04]  /*09c0*/  UIADD3 UR4, UPT, UPT, -UR4, 0x100000, URZ ;  /* 0x0010000004047890 */ /* 0x000fc8000fffe1ff */
[----:B------:R-:W-:Y:S02]  /*09d0*/  USHF.L.U32 UR5, UR4, 0xb, URZ ;  /* 0x0000000b04057899 */ /* 0x000fe400080006ff */
[----:B------:R-:W-:Y:S01]  /*09e0*/  USHF.L.U32 UR4, UR4, 0x1, URZ ;  /* 0x0000000104047899 */ /* 0x000fe200080006ff */
[----:B------:R-:W-:Y:S01]  /*09f0*/  ELECT P1, URZ, PT ;  /* 0x0000000000ff782f */ /* 0x000fe20003820000 */
[----:B------:R-:W2:Y:S10]  /*0a00*/  FENCE.VIEW.ASYNC.S ;  /* 0x00000000000073c6 */ /* 0x000eb40000000000 */
[----:B--2---:R2:W3:Y:S01]  /*0a10*/  SYNCS.EXCH.64 URZ, [UR6+0xe0], UR4 ;  /* 0x0000e00406ff75b2 */ /* 0x0044e20008000100 */
[----:B------:R2:W1:Y:S01]  /*0a20*/  SYNCS.EXCH.64 URZ, [UR6+0xe8], UR4 ;  /* 0x0000e80406ff75b2 */ /* 0x0004620008000100 */
[----:B------:R-:W-:Y:S01]  /*0a30*/  NOP ;  /* 0x0000000000007918 */ /* 0x000fe20000000000 */
.L_x_12:
[----:B------:R-:W4:Y:S01]  /*0a40*/  SHFL.IDX PT, R0, R151, RZ, 0x1f ;  /* 0x00001fff97007589 */ /* 0x000f2200000e0000 */
[----:B------:R-:W-:Y:S01]  /*0a50*/  NOP ;  /* 0x0000000000007918 */ /* 0x000fe20000000000 */
[----:B----4-:R-:W-:-:S13]  /*0a60*/  ISETP.NE.AND P1, PT, R0, 0x4, PT ;  /* 0x000000040000780c */ /* 0x010fda0003f25270 */
[----:B------:R-:W-:Y:S05]  /*0a70*/  @P1 BRA `(.L_x_13) ;  /* 0x0000000000481947 */ /* 0x000fea0003800000 */
[----:B--23--:R-:W-:Y:S01]  /*0a80*/  UMOV UR4, 0x720 ;  /* 0x0000072000047882 */ /* 0x00cfe20000000000 */
[----:B------:R-:W-:Y:S01]  /*0a90*/  UMOV UR6, 0x400 ;  /* 0x0000040000067882 */ /* 0x000fe20000000000 */
[----:B------:R-:W-:Y:S01]  /*0aa0*/  USEL UR4, UR4, 0x620, UP4 ;  /* 0x0000062004047887 */ /* 0x000fe2000a000000 */
        /* <DEDUP_REMOVED lines=9> */
[----:B------:R-:W2:Y:S02]  /*0b40*/  FENCE.VIEW.ASYNC.S ;  /* 0x00000000000073c6 */ /* 0x000ea40000000000 */
[----:B--2---:R4:W2:Y:S08]  /*0b50*/  SYNCS.EXCH.64 URZ, [UR6+0xf0], UR8 ;  /* 0x0000f00806ff75b2 */ /* 0x0048b00008000100 */
[----:B------:R4:W3:Y:S01]  /*0b60*/  SYNCS.EXCH.64 URZ, [UR6+0x100], UR4 ;  /* 0x0001000406ff75b2 */ /* 0x0008e20008000100 */
[----:B------:R4:W1:Y:S01]  /*0b70*/  SYNCS.EXCH.64 URZ, [UR6+0xf8], UR8 ;  /* 0x0000f80806ff75b2 */ /* 0x0008620008000100 */
[----:B------:R4:W1:Y:S02]  /*0b80*/  SYNCS.EXCH.64 URZ, [UR6+0x108], UR4 ;  /* 0x0001080406ff75b2 */ /* 0x0008640008000100 */
[----:B----4-:R-:W-:Y:S01]  /*0b90*/  NOP ;  /* 0x0000000000007918 */ /* 0x010fe20000000000 */
.L_x_13:
[----:B------:R-:W4:Y:S01]  /*0ba0*/  SHFL.IDX PT, R0, R151, RZ, 0x1f ;  /* 0x00001fff97007589 */ /* 0x000f2200000e0000 */
[----:B------:R-:W-:Y:S01]  /*0bb0*/  NOP ;  /* 0x0000000000007918 */ /* 0x000fe20000000000 */
[----:B----4-:R-:W-:-:S13]  /*0bc0*/  ISETP.NE.AND P1, PT, R0, 0x5, PT ;  /* 0x000000050000780c */ /* 0x010fda0003f25270 */
[----:B------:R-:W-:Y:S05]  /*0bd0*/  @P1 BRA `(.L_x_14) ;  /* 0x0000000000441947 */ /* 0x000fea0003800000 */
[----:B--23--:R-:W-:Y:S01]  /*0be0*/  UMOV UR4, 0x400 ;  /* 0x0000040000047882 */ /* 0x00cfe20000000000 */
        /* <DEDUP_REMOVED lines=16> */
.L_x_14:
[----:B------:R-:W4:Y:S01]  /*0cf0*/  SHFL.IDX PT, R0, R151, RZ, 0x1f ;  /* 0x00001fff97007589 */ /* 0x000f2200000e0000 */
[----:B------:R-:W-:Y:S01]  /*0d00*/  ISETP.NE.OR P0, PT, RZ, UR17, !P0 ;  /* 0x00000011ff007c0c */ /* 0x000fe2000c705670 */
[----:B------:R-:W-:Y:S01]  /*0d10*/  NOP ;  /* 0x0000000000007918 */ /* 0x000fe20000000000 */
[----:B----4-:R-:W-:-:S13]  /*0d20*/  ISETP.NE.AND P1, PT, R0, 0x3, PT ;  /* 0x000000030000780c */ /* 0x010fda0003f25270 */
[----:B------:R-:W-:Y:S05]  /*0d30*/  @P1 BRA `(.L_x_15) ;  /* 0x0000000000341947 */ /* 0x000fea0003800000 */
[----:B--23--:R-:W-:Y:S01]  /*0d40*/  UMOV UR4, 0x400 ;  /* 0x0000040000047882 */ /* 0x00cfe20000000000 */
[----:B------:R-:W-:Y:S01]  /*0d50*/  UMOV UR6, 0x20 ;  /* 0x0000002000067882 */ /* 0x000fe20000000000 */
[----:B------:R-:W-:Y:S02]  /*0d60*/  ULEA UR4, UR47, UR4, 0x18 ;  /* 0x000000042f047291 */ /* 0x000fe4000f8ec0ff */
[----:B------:R-:W-:-:S04]  /*0d70*/  UIADD3 UR6, UPT, UPT, -UR6, 0x100000, URZ ;  /* 0x0010000006067890 */ /* 0x000fc8000fffe1ff */
[----:B------:R-:W-:Y:S02]  /*0d80*/  USHF.L.U32 UR7, UR6, 0xb, URZ ;  /* 0x0000000b06077899 */ /* 0x000fe400080006ff */
[----:B------:R-:W-:Y:S01]  /*0d90*/  USHF.L.U32 UR6, UR6, 0x1, URZ ;  /* 0x0000000106067899 */ /* 0x000fe200080006ff */
[----:B------:R-:W-:Y:S01]  /*0da0*/  ELECT P1, URZ, PT ;  /* 0x0000000000ff782f */ /* 0x000fe20003820000 */
[----:B------:R-:W2:Y:S10]  /*0db0*/  FENCE.VIEW.ASYNC.S ;  /* 0x00000000000073c6 */ /* 0x000eb40000000000 */
[----:B--2---:R4:W2:Y:S01]  /*0dc0*/  SYNCS.EXCH.64 URZ, [UR4+0x130], UR6 ;  /* 0x0001300604ff75b2 */ /* 0x0048a20008000100 */
[----:B------:R4:W3:Y:S01]  /*0dd0*/  SYNCS.EXCH.64 URZ, [UR4+0x140], UR6 ;  /* 0x0001400604ff75b2 */ /* 0x0008e20008000100 */
[----:B------:R4:W1:Y:S01]  /*0de0*/  SYNCS.EXCH.64 URZ, [UR4+0x138], UR6 ;  /* 0x0001380604ff75b2 */ /* 0x0008620008000100 */
[----:B------:R4:W1:Y:S02]  /*0df0*/  SYNCS.EXCH.64 URZ, [UR4+0x148], UR6 ;  /* 0x0001480604ff75b2 */ /* 0x0008640008000100 */
[----:B----4-:R-:W-:Y:S01]  /*0e00*/  NOP ;  /* 0x0000000000007918 */ /* 0x010fe20000000000 */
.L_x_15:
[----:B------:R-:W-:Y:S01]  /*0e10*/  VOTEU.ALL UP0, P0 ;  /* 0x0000000000ff7886 */ /* 0x000fe20000000000 */
[----:B--23--:R-:W-:Y:S01]  /*0e20*/  UMOV UR4, 0x20 ;  /* 0x0000002000047882 */ /* 0x00cfe20000000000 */
[----:B------:R-:W2:Y:S01]  /*0e30*/  LDCU UR7, c[0x0][0x36c] ;  /* 0x00006d80ff0777ac */ /* 0x000ea20008000800 */
[----:B------:R-:W-:Y:S01]  /*0e40*/  NOP ;  /* 0x0000000000007918 */ /* 0x000fe20000000000 */
[----:B------:R-:W-:Y:S01]  /*0e50*/  LOP3.LUT R0, R166, 0x1f, RZ, 0xc0, !PT ;  /* 0x0000001fa6007812 */ /* 0x000fe200078ec0ff */
[----:B------:R-:W-:Y:S01]  /*0e60*/  @!UP0 UMOV UR6, 0x400 ;  /* 0x0000040000068882 */ /* 0x000fe20000000000 */
[----:B------:R-:W-:-:S04]  /*0e70*/  @!UP0 UIADD3 UR4, UPT, UPT, -UR4, 0x100000, URZ ;  /* 0x0010000004048890 */ /* 0x000fc8000fffe1ff */
[----:B------:R-:W-:Y:S02]  /*0e80*/  @!UP0 USHF.L.U32 UR5, UR4, 0xb, URZ ;  /* 0x0000000b04058899 */ /* 0x000fe400080006ff */
[----:B------:R-:W-:Y:S02]  /*0e90*/  @!UP0 USHF.L.U32 UR4, UR4, 0x1, URZ ;  /* 0x0000000104048899 */ /* 0x000fe400080006ff */
[----:B------:R-:W-:Y:S01]  /*0ea0*/  @!UP0 ULEA UR6, UR47, UR6, 0x18 ;  /* 0x000000062f068291 */ /* 0x000fe2000f8ec0ff */
[----:B------:R-:W-:Y:S01]  /*0eb0*/  VOTEU.ALL UP0, P0 ;  /* 0x0000000000ff7886 */ /* 0x000fe20000000000 */
[----:B------:R-:W-:Y:S02]  /*0ec0*/  UISETP.NE.AND UP5, UPT, UR17, URZ, UPT ;  /* 0x000000ff1100728c */ /* 0x000fe4000bfa5270 */
[----:B--2---:R-:W-:Y:S01]  /*0ed0*/  UISETP.EQ.U32.AND UP6, UPT, UR7, 0x1, UPT ;  /* 0x000000010700788c */ /* 0x004fe2000bfc2070 */
[----:B------:R-:W2:Y:S07]  /*0ee0*/  FENCE.VIEW.ASYNC.S ;  /* 0x00000000000073c6 */ /* 0x000eae0000000000 */
[----:B--2---:R2:W3:Y:S01]  /*0ef0*/  @!UP0 SYNCS.EXCH.64 URZ, [UR6+0x150], UR4 ;  /* 0x0001500406ff85b2 */ /* 0x0044e20008000100 */
[----:B------:R-:W-:Y:S05]  /*0f00*/  BRA.U !UP6, `(.L_x_16) ;  /* 0x000000010e087547 */ /* 0x000fea000b800000 */
[----:B-1-3--:R-:W-:Y:S01]  /*0f10*/  UCGABAR_ARV ;  /* 0x00000000000079c7 */ /* 0x00afe20008000000 */
[----:B------:R-:W-:Y:S05]  /*0f20*/  BRA `(.L_x_17) ;  /* 0x0000000000047947 */ /* 0x000fea0003800000 */
.L_x_16:
[----:B-1-3--:R-:W-:Y:S01]  /*0f30*/  NOP ;  /* 0x0000000000007918 */ /* 0x00afe20000000000 */
.L_x_17:
[----:B------:R-:W1:Y:S01]  /*0f40*/  S2UR UR20, SR_CTAID.X ;  /* 0x00000000001479c3 */ /* 0x000e620000002500 */
[----:B------:R-:W-:-:S05]  /*0f50*/  CS2R.32 R152, SR_CgaSize ;  /* 0x0000000000987805 */ /* 0x000fca0000008a00 */
[----:B------:R-:W-:-:S05]  /*0f60*/  IMAD R152, R152, -0xa0, RZ ;  /* 0xffffff6098987824 */ /* 0x000fca00078e02ff */
[----:B--2---:R-:W-:-:S14]  /*0f70*/  R2UR UR5, R152 ;  /* 0x00000000980572ca */ /* 0x004fdc00000e0000 */
[----:B------:R-:W2:Y:S01]  /*0f80*/  LDCU UR5, c[0x0][UR5+0x2b0] ;  /* 0x00005600050577ac */ /* 0x000ea20008000800 */
[----:B------:R-:W-:-:S05]  /*0f90*/  CS2R.32 R152, SR_CgaSize ;  /* 0x0000000000987805 */ /* 0x000fca0000008a00 */
[----:B------:R-:W-:-:S05]  /*0fa0*/  IMAD R152, R152, -0xa0, RZ ;  /* 0xffffff6098987824 */ /* 0x000fca00078e02ff */
[----:B------:R-:W-:-:S14]  /*0fb0*/  R2UR UR4, R152 ;  /* 0x00000000980472ca */ /* 0x000fdc00000e0000 */
[----:B------:R-:W3:Y:S01]  /*0fc0*/  LDCU UR4, c[0x0][UR4+0x2b4] ;  /* 0x00005680040477ac */ /* 0x000ee20008000800 */
[----:B------:R-:W4:Y:S01]  /*0fd0*/  S2UR UR16, SR_CTAID.Y ;  /* 0x00000000001079c3 */ /* 0x000f220000002600 */
[----:B------:R-:W-:-:S05]  /*0fe0*/  CS2R.32 R152, SR_CgaSize ;  /* 0x0000000000987805 */ /* 0x000fca0000008a00 */
[----:B------:R-:W-:-:S05]  /*0ff0*/  IMAD R152, R152, -0xa0, RZ ;  /* 0xffffff6098987824 */ /* 0x000fca00078e02ff */
[----:B------:R-:W-:-:S14]  /*1000*/  R2UR UR7, R152 ;  /* 0x00000000980772ca */ /* 0x000fdc00000e0000 */
[----:B------:R-:W3:Y:S01]  /*1010*/  LDCU UR7, c[0x0][UR7+0x2a0] ;  /* 0x00005400070777ac */ /* 0x000ee20008000800 */
[----:B------:R-:W-:-:S05]  /*1020*/  CS2R.32 R152, SR_CgaSize ;  /* 0x0000000000987805 */ /* 0x000fca0000008a00 */
[----:B------:R-:W-:-:S05]  /*1030*/  IMAD R152, R152, -0xa0, RZ ;  /* 0xffffff6098987824 */ /* 0x000fca00078e02ff */
[----:B------:R-:W-:-:S14]  /*1040*/  R2UR UR63, R152 ;  /* 0x00000000983f72ca */ /* 0x000fdc00000e0000 */
[----:B------:R-:W3:Y:S01]  /*1050*/  LDCU UR63, c[0x0][UR63+0x2a4] ;  /* 0x000054803f3f77ac */ /* 0x000ee20008000800 */
[----:B------:R-:W-:Y:S01]  /*1060*/  UISETP.GT.U32.AND UP0, UPT, UR33, 0xffff, UPT ;  /* 0x0000ffff2100788c */ /* 0x000fe2000bf04070 */
[----:B------:R-:W3:Y:S01]  /*1070*/  LDCU UR23, c[0x0][0xb24] ;  /* 0x00016480ff1777ac */ /* 0x000ee20008000800 */
[----:B------:R-:W3:Y:S01]  /*1080*/  LDCU UR42, c[0x0][0xb24] ;  /* 0x00016480ff2a77ac */ /* 0x000ee20008000800 */
[----:B-1----:R-:W-:Y:S01]  /*1090*/  I2FP.F32.U32 R3, UR20 ;  /* 0x0000001400037c45 */ /* 0x002fe20008201000 */
[----:B------:R-:W1:Y:S04]  /*10a0*/  LDCU UR29, c[0x0][0xb30] ;  /* 0x00016600ff1d77ac */ /* 0x000e680008000800 */
[----:B--2---:R-:W-:Y:S01]  /*10b0*/  FMUL R3, R3, UR5 ;  /* 0x0000000503037c20 */ /* 0x004fe20008400000 */
[----:B------:R-:W-:Y:S01]  /*10c0*/  USHF.L.U32 UR22, UR47, 0x9, URZ ;  /* 0x000000092f167899 */ /* 0x000fe200080006ff */
[----:B----4-:R-:W-:Y:S01]  /*10d0*/  I2FP.F32.U32 R2, UR16 ;  /* 0x0000001000027c45 */ /* 0x010fe20008201000 */
[----:B------:R-:W-:Y:S01]  /*10e0*/  UMOV UR11, 0x55 ;  /* 0x00000055000b7882 */ /* 0x000fe20000000000 */
[----:B------:R-:W-:-:S02]  /*10f0*/  USHF.L.U32 UR45, UR20, 0x7, URZ ;  /* 0x00000007142d7899 */ /* 0x000fc400080006ff */
[----:B------:R-:W2:Y:S01]  /*1100*/  F2I.U32.TRUNC.NTZ R3, R3 ;  /* 0x0000000300037305 */ /* 0x000ea2000020f000 */
[----:B------:R-:W-:Y:S01]  /*1110*/  USEL UR21, UR33, 0xffff, !UP0 ;  /* 0x0000ffff21157887 */ /* 0x000fe2000c000000 */
[----:B---3--:R-:W-:-:S06]  /*1120*/  FMUL R2, R2, UR4 ;  /* 0x0000000402027c20 */ /* 0x008fcc0008400000 */
[----:B------:R-:W3:Y:S01]  /*1130*/  F2I.U32.TRUNC.NTZ R2, R2 ;  /* 0x0000000200027305 */ /* 0x000ee2000020f000 */
[----:B--2---:R-:W-:Y:S02]  /*1140*/  R2UR UR4, R3 ;  /* 0x00000000030472ca */ /* 0x004fe400000e0000 */
[----:B------:R-:W-:Y:S02]  /*1150*/  PRMT R3, RZ, 0x7610, R3 ;  /* 0x00007610ff037816 */ /* 0x000fe40000000003 */
[----:B---3--:R-:W-:Y:S02]  /*1160*/  R2UR UR6, R2 ;  /* 0x00000000020672ca */ /* 0x008fe400000e0000 */
[----:B------:R-:W-:-:S07]  /*1170*/  PRMT R2, RZ, 0x7610, R2 ;  /* 0x00007610ff027816 */ /* 0x000fce0000000002 */
[----:B------:R-:W-:-:S04]  /*1180*/  UIADD3 UR5, UPT, UPT, -UR4, URZ, URZ ;  /* 0x000000ff04057290 */ /* 0x000fc8000fffe1ff */
[----:B------:R-:W-:Y:S02]  /*1190*/  UIMAD UR5, UR7, UR5, UR20 ;  /* 0x00000005070572a4 */ /* 0x000fe4000f8e0214 */
[----:B------:R-:W-:-:S04]  /*11a0*/  UIADD3 UR4, UPT, UPT, -UR6, URZ, URZ ;  /* 0x000000ff06047290 */ /* 0x000fc8000fffe1ff */
[----:B------:R-:W-:Y:S01]  /*11b0*/  IMAD.U32 R152, RZ, RZ, UR5 ;  /* 0x00000005ff987e24 */ /* 0x000fe2000f8e00ff */
[----:B------:R-:W-:Y:S01]  /*11c0*/  UIMAD UR63, UR63, UR4, UR16 ;  /* 0x000000043f3f72a4 */ /* 0x000fe2000f8e0210 */
[----:B-1----:R-:W-:Y:S11]  /*11d0*/  BRA.U UP5, `(.L_x_18) ;  /* 0x0000000105607547 */ /* 0x002ff6000b800000 */
[----:B------:R-:W-:-:S13]  /*11e0*/  R2UR UR4, R152 ;  /* 0x00000000980472ca */ /* 0x000fda00000e0000 */
[----:B------:R-:W-:Y:S02]  /*11f0*/  UISETP.GT.U32.AND UP0, UPT, UR4, 0x1, UPT ;  /* 0x000000010400788c */ /* 0x000fe4000bf04070 */
[----:B------:R-:W-:Y:S02]  /*1200*/  ULOP3.LUT UR10, UR4, 0xfffffffe, URZ, 0xc0, !UPT ;  /* 0xfffffffe040a7892 */ /* 0x000fe4000f8ec0ff */
[----:B------:R-:W-:Y:S02]  /*1210*/  UISETP.NE.AND UP3, UPT, UR63, URZ, UP0 ;  /* 0x000000ff3f00728c */ /* 0x000fe40008765270 */
[----:B------:R-:W-:Y:S02]  /*1220*/  UISETP.NE.AND UP2, UPT, UR63, 0x1, UP0 ;  /* 0x000000013f00788c */ /* 0x000fe40008745270 */
[----:B------:R-:W-:Y:S02]  /*1230*/  UISETP.NE.AND UP1, UPT, UR63, 0x2, UP0 ;  /* 0x000000023f00788c */ /* 0x000fe40008725270 */
[----:B------:R-:W-:-:S02]  /*1240*/  UISETP.NE.AND UP0, UPT, UR63, 0x3, UP0 ;  /* 0x000000033f00788c */ /* 0x000fc40008705270 */
[----:B------:R-:W-:Y:S02]  /*1250*/  USEL UR6, URZ, 0x1, UP3 ;  /* 0x00000001ff067887 */ /* 0x000fe40009800000 */
[----:B------:R-:W-:Y:S02]  /*1260*/  USEL UR5, URZ, 0x4, UP2 ;  /* 0x00000004ff057887 */ /* 0x000fe40009000000 */
[----:B------:R-:W-:Y:S02]  /*1270*/  USEL UR4, URZ, 0x10, UP1 ;  /* 0x00000010ff047887 */ /* 0x000fe40008800000 */
[----:B------:R-:W-:Y:S02]  /*1280*/  USEL UR9, URZ, 0x40, UP0 ;  /* 0x00000040ff097887 */ /* 0x000fe40008000000 */
[----:B------:R-:W-:Y:S02]  /*1290*/  USEL UR8, URZ, 0x2, UP3 ;  /* 0x00000002ff087887 */ /* 0x000fe40009800000 */
[----:B------:R-:W-:-:S02]  /*12a0*/  UIADD3 UR4, UPT, UPT, UR4, UR5, UR6 ;  /* 0x0000000504047290 */ /* 0x000fc4000fffe006 */
[----:B------:R-:W-:Y:S02]  /*12b0*/  USEL UR6, URZ, 0x20, UP1 ;  /* 0x00000020ff067887 */ /* 0x000fe40008800000 */
[----:B------:R-:W-:Y:S02]  /*12c0*/  USEL UR7, URZ, 0x8, UP2 ;  /* 0x00000008ff077887 */ /* 0x000fe40009000000 */
[----:B------:R-:W-:Y:S02]  /*12d0*/  UIADD3 UR5, UPT, UPT, UR8, UR9, UR4 ;  /* 0x0000000908057290 */ /* 0x000fe4000fffe004 */
[----:B------:R-:W-:Y:S02]  /*12e0*/  ULEA UR4, UR63, UR10, 0x1 ;  /* 0x0000000a3f047291 */ /* 0x000fe4000f8e08ff */
[----:B------:R-:W-:Y:S02]  /*12f0*/  USEL UR8, URZ, 0x80, UP0 ;  /* 0x00000080ff087887 */ /* 0x000fe40008000000 */
[----:B------:R-:W-:-:S03]  /*1300*/  UIADD3 UR5, UPT, UPT, UR6, UR7, UR5 ;  /* 0x0000000706057290 */ /* 0x000fc6000fffe005 */
[----:B------:R-:W-:Y:S01]  /*1310*/  UMOV UR6, 0x3 ;  /* 0x0000000300067882 */ /* 0x000fe20000000000 */
[----:B------:R-:W-:Y:S02]  /*1320*/  UIADD3 UR5, UPT, UPT, UR5, UR8, URZ ;  /* 0x0000000805057290 */ /* 0x000fe4000fffe0ff */
[----:B------:R-:W-:-:S04]  /*1330*/  USHF.L.U32 UR4, UR6, UR4, URZ ;  /* 0x0000000406047299 */ /* 0x000fc800080006ff */
[----:B------:R-:W-:Y:S02]  /*1340*/  MOV R3, UR5 ;  /* 0x0000000500037c02 */ /* 0x000fe40008000f00 */
[----:B------:R-:W-:-:S07]  /*1350*/  IMAD.U32 R2, RZ, RZ, UR4 ;  /* 0x00000004ff027e24 */ /* 0x000fce000f8e00ff */
.L_x_18:
[----:B------:R-:W1:Y:S01]  /*1360*/  S2UR UR36, SR_CTAID.Z ;  /* 0x00000000002479c3 */ /* 0x000e620000002700 */
[----:B------:R-:W-:Y:S02]  /*1370*/  UISETP.GE.AND UP0, UPT, UR23, 0x1, UPT ;  /* 0x000000011700788c */ /* 0x000fe4000bf06270 */
[----:B------:R-:W-:Y:S02]  /*1380*/  ULOP3.LUT UR21, UR21, 0xffff, URZ, 0xc0, !UPT ;  /* 0x0000ffff15157892 */ /* 0x000fe4000f8ec0ff */
[----:B------:R-:W-:Y:S02]  /*1390*/  UISETP.NE.AND UP3, UPT, UR17, 0x2, UPT ;  /* 0x000000021100788c */ /* 0x000fe4000bf65270 */
[----:B------:R-:W-:Y:S02]  /*13a0*/  ULOP3.LUT UR22, UR22, 0xc00, URZ, 0xc0, !UPT ;  /* 0x00000c0016167892 */ /* 0x000fe4000f8ec0ff */
[----:B------:R-:W-:Y:S02]  /*13b0*/  ULOP3.LUT UR45, UR45, 0x80, URZ, 0xc0, !UPT ;  /* 0x000000802d2d7892 */ /* 0x000fe4000f8ec0ff */
[----:B------:R-:W-:Y:S01]  /*13c0*/  USHF.L.U32 UR21, UR11, UR21, URZ ;  /* 0x000000150b157299 */ /* 0x000fe200080006ff */
[----:B------:R-:W-:Y:S11]  /*13d0*/  BRA.U !UP0, `(.L_x_19) ;  /* 0x0000000108d47547 */ /* 0x000ff6000b800000 */
[----:B------:R-:W2:Y:S01]  /*13e0*/  LDCU.128 UR12, c[0x0][0xb10] ;  /* 0x00016200ff0c77ac */ /* 0x000ea20008000c00 */
[----:B------:R-:W3:Y:S01]  /*13f0*/  LDCU UR6, c[0x0][0x370] ;  /* 0x00006e00ff0677ac */ /* 0x000ee20008000800 */
[----:B------:R-:W4:Y:S01]  /*1400*/  LDCU UR5, c[0x0][0x374] ;  /* 0x00006e80ff0577ac */ /* 0x000f220008000800 */
[----:B------:R-:W1:Y:S01]  /*1410*/  LDCU UR28, c[0x0][0xb0c] ;  /* 0x00016180ff1c77ac */ /* 0x000e620008000800 */
[----:B------:R-:W1:Y:S01]  /*1420*/  LDCU UR7, c[0x0][0xb20] ;  /* 0x00016400ff0777ac */ /* 0x000e620008000800 */
[----:B------:R-:W1:Y:S01]  /*1430*/  LDCU.64 UR8, c[0x0][0xb28] ;  /* 0x00016500ff0877ac */ /* 0x000e620008000a00 */
[----:B--2---:R-:W-:Y:S02]  /*1440*/  UISETP.NE.AND UP0, UPT, UR14, 0x1, UPT ;  /* 0x000000010e00788c */ /* 0x004fe4000bf05270 */
[----:B----4-:R-:W-:Y:S02]  /*1450*/  UIMAD.WIDE.U32 UR10, UR5, UR15, URZ ;  /* 0x0000000f050a72a5 */ /* 0x010fe4000f8e00ff */
[----:B---3--:R-:W-:-:S02]  /*1460*/  UIMAD.WIDE.U32 UR24, UR6, UR12, URZ ;  /* 0x0000000c061872a5 */ /* 0x008fc4000f8e00ff */
[----:B-1----:R-:W-:Y:S02]  /*1470*/  UISETP.NE.AND UP1, UPT, UR28, 0x1, UPT ;  /* 0x000000011c00788c */ /* 0x002fe4000bf25270 */
[----:B------:R-:W-:Y:S01]  /*1480*/  UISETP.NE.AND UP2, UPT, UR23, 0x1, UPT ;  /* 0x000000011700788c */ /* 0x000fe2000bf45270 */
[----:B------:R-:W-:Y:S02]  /*1490*/  UMOV UR10, UR11 ;  /* 0x0000000b000a7c82 */ /* 0x000fe40008000000 */
[----:B------:R-:W-:Y:S01]  /*14a0*/  UMOV UR24, UR25 ;  /* 0x0000001900187c82 */ /* 0x000fe20008000000 */
[----:B------:R-:W-:Y:S02]  /*14b0*/  @UP0 USHF.R.U32.HI UR5, URZ, UR7, UR10 ;  /* 0x00000007ff050299 */ /* 0x000fe4000801160a */
[----:B------:R-:W-:Y:S02]  /*14c0*/  UIMAD.WIDE.U32 UR26, UR16, UR15, URZ ;  /* 0x0000000f101a72a5 */ /* 0x000fe4000f8e00ff */
[----:B------:R-:W-:-:S02]  /*14d0*/  UIMAD.WIDE.U32 UR10, UR5, UR8, URZ ;  /* 0x00000008050a72a5 */ /* 0x000fc4000f8e00ff */
[----:B------:R-:W-:Y:S02]  /*14e0*/  @UP1 USHF.R.U32.HI UR6, URZ, UR13, UR24 ;  /* 0x0000000dff061299 */ /* 0x000fe40008011618 */
[----:B------:R-:W-:Y:S02]  /*14f0*/  UIMAD.WIDE.U32 UR18, UR20, UR12, URZ ;  /* 0x0000000c141272a5 */ /* 0x000fe4000f8e00ff */
[----:B------:R-:W-:Y:S01]  /*1500*/  UIMAD.WIDE.U32 UR24, UR6, UR8, URZ ;  /* 0x00000008061872a5 */ /* 0x000fe2000f8e00ff */
[----:B------:R-:W-:Y:S01]  /*1510*/  UMOV UR4, UR27 ;  /* 0x0000001b00047c82 */ /* 0x000fe20008000000 */
[----:B------:R-:W-:Y:S01]  /*1520*/  UMOV UR10, UR11 ;  /* 0x0000000b000a7c82 */ /* 0x000fe20008000000 */
[----:B------:R-:W-:Y:S02]  /*1530*/  USHF.R.U32.HI UR4, URZ, UR7, UR4 ;  /* 0x00000007ff047299 */ /* 0x000fe40008011604 */
[----:B------:R-:W-:Y:S02]  /*1540*/  @UP2 USHF.R.U32.HI UR5, URZ, UR9, UR10 ;  /* 0x00000009ff052299 */ /* 0x000fe4000801160a */
[----:B------:R-:W-:Y:S01]  /*1550*/  UMOV UR7, UR25 ;  /* 0x0000001900077c82 */ /* 0x000fe20008000000 */
[----:B------:R-:W-:Y:S01]  /*1560*/  UMOV UR18, UR19 ;  /* 0x0000001300127c82 */ /* 0x000fe20008000000 */
[----:B------:R-:W-:-:S02]  /*1570*/  @UP2 USHF.R.U32.HI UR6, URZ, UR9, UR7 ;  /* 0x00000009ff062299 */ /* 0x000fc40008011607 */
[----:B------:R-:W-:Y:S02]  /*1580*/  USHF.R.U32.HI UR13, URZ, UR13, UR18 ;  /* 0x0000000dff0d7299 */ /* 0x000fe40008011612 */
[----:B------:R-:W-:Y:S02]  /*1590*/  USEL UR4, UR16, UR4, !UP0 ;  /* 0x0000000410047287 */ /* 0x000fe4000c000000 */
[----:B------:R-:W-:Y:S02]  /*15a0*/  UIMAD UR7, UR5, UR23, URZ ;  /* 0x00000017050772a4 */ /* 0x000fe4000f8e02ff */
[----:B------:R-:W-:Y:S02]  /*15b0*/  USEL UR5, UR20, UR13, !UP1 ;  /* 0x0000000d14057287 */ /* 0x000fe4000c800000 */
[----:B------:R-:W-:Y:S02]  /*15c0*/  UIMAD UR12, UR6, UR23, URZ ;  /* 0x00000017060c72a4 */ /* 0x000fe4000f8e02ff */
[----:B------:R-:W-:-:S02]  /*15d0*/  UISETP.GE.AND UP0, UPT, UR4, UR7, UPT ;  /* 0x000000070400728c */ /* 0x000fc4000bf06270 */
[----:B------:R-:W-:Y:S02]  /*15e0*/  UIMAD.WIDE.U32 UR10, UR4, UR8, URZ ;  /* 0x00000008040a72a5 */ /* 0x000fe4000f8e00ff */
[----:B------:R-:W-:Y:S02]  /*15f0*/  UISETP.GE.OR UP0, UPT, UR5, UR12, UP0 ;  /* 0x0000000c0500728c */ /* 0x000fe40008706670 */
[----:B------:R-:W-:Y:S02]  /*1600*/  UIMAD.WIDE.U32 UR12, UR5, UR8, URZ ;  /* 0x00000008050c72a5 */ /* 0x000fe4000f8e00ff */
[----:B------:R-:W-:Y:S01]  /*1610*/  UIADD3 UR10, UPT, UPT, -UR4, URZ, URZ ;  /* 0x000000ff040a7290 */ /* 0x000fe2000fffe1ff */
[----:B------:R-:W-:Y:S01]  /*1620*/  UMOV UR8, UR11 ;  /* 0x0000000b00087c82 */ /* 0x000fe20008000000 */
[----:B------:R-:W-:Y:S02]  /*1630*/  UIADD3 UR11, UPT, UPT, -UR5, URZ, URZ ;  /* 0x000000ff050b7290 */ /* 0x000fe4000fffe1ff */
[----:B------:R-:W-:-:S03]  /*1640*/  USHF.R.U32.HI UR8, URZ, UR9, UR8 ;  /* 0x00000009ff087299 */ /* 0x000fc60008011608 */
[----:B------:R-:W-:Y:S01]  /*1650*/  @!UP0 UMOV UR7, UR13 ;  /* 0x0000000d00078c82 */ /* 0x000fe20008000000 */
[----:B------:R-:W-:Y:S02]  /*1660*/  UIMAD UR16, UR14, UR10, UR16 ;  /* 0x0000000a0e1072a4 */ /* 0x000fe4000f8e0210 */
[----:B------:R-:W-:Y:S02]  /*1670*/  USEL UR8, UR4, UR8, !UP2 ;  /* 0x0000000804087287 */ /* 0x000fe4000d000000 */
[----:B------:R-:W-:Y:S02]  /*1680*/  @!UP0 USHF.R.U32.HI UR7, URZ, UR9, UR7 ;  /* 0x00000009ff078299 */ /* 0x000fe40008011607 */
[----:B------:R-:W-:Y:S02]  /*1690*/  UIADD3 UR9, UPT, UPT, -UR8, URZ, URZ ;  /* 0x000000ff08097290 */ /* 0x000fe4000fffe1ff */
[----:B------:R-:W-:Y:S02]  /*16a0*/  @!UP0 USEL UR7, UR5, UR7, !UP2 ;  /* 0x0000000705078287 */ /* 0x000fe4000d000000 */
[----:B------:R-:W-:-:S02]  /*16b0*/  UIMAD UR9, UR23, UR9, UR4 ;  /* 0x00000009170972a4 */ /* 0x000fc4000f8e0204 */
[----:B------:R-:W-:Y:S02]  /*16c0*/  @!UP0 UIADD3 UR8, UPT, UPT, UR8, -UR7, URZ ;  /* 0x8000000708088290 */ /* 0x000fe4000fffe0ff */
[----:B------:R-:W-:Y:S02]  /*16d0*/  @!UP0 UIMAD UR6, UR9, UR6, UR7 ;  /* 0x00000006090682a4 */ /* 0x000fe4000f8e0207 */
[----:B------:R-:W-:Y:S02]  /*16e0*/  @!UP0 UIMAD UR4, UR8, UR23, UR5 ;  /* 0x00000017080482a4 */ /* 0x000fe4000f8e0205 */
[----:B------:R-:W-:Y:S02]  /*16f0*/  UIMAD UR20, UR28, UR11, UR20 ;  /* 0x0000000b1c1472a4 */ /* 0x000fe4000f8e0214 */
[----:B------:R-:W-:Y:S01]  /*1700*/  UIMAD UR16, UR4, UR14, UR16 ;  /* 0x0000000e041072a4 */ /* 0x000fe2000f8e0210 */
[----:B------:R-:W-:Y:S02]  /*1710*/  @!UP0 UMOV UR5, UR6 ;  /* 0x0000000600058c82 */ /* 0x000fe40008000000 */
[----:B------:R-:W-:-:S12]  /*1720*/  UIMAD UR20, UR5, UR28, UR20 ;  /* 0x0000001c051472a4 */ /* 0x000fd8000f8e0214 */
.L_x_19:
[----:B------:R-:W-:-:S09]  /*1730*/  UISETP.NE.AND UP0, UPT, UR29, 0x1, UPT ;  /* 0x000000011d00788c */ /* 0x000fd2000bf05270 */
[----:B------:R-:W-:Y:S05]  /*1740*/  BRA.U UP0, `(.L_x_20) ;  /* 0x0000000100447547 */ /* 0x000fea000b800000 */
[----:B------:R-:W2:Y:S01]  /*1750*/  LDCU.128 UR8, c[0x0][0xb10] ;  /* 0x00016200ff0877ac */ /* 0x000ea20008000c00 */
[----:B------:R-:W3:Y:S01]  /*1760*/  LDCU UR12, c[0x0][0xb0c] ;  /* 0x00016180ff0c77ac */ /* 0x000ee20008000800 */
[----:B------:R-:W4:Y:S01]  /*1770*/  LDCU UR13, c[0x0][0xb20] ;  /* 0x00016400ff0d77ac */ /* 0x000f220008000800 */
[----:B--2---:R-:W-:Y:S02]  /*1780*/  UIMAD.WIDE.U32 UR6, UR20, UR8, URZ ;  /* 0x00000008140672a5 */ /* 0x004fe4000f8e00ff */
[----:B------:R-:W-:Y:S02]  /*1790*/  UIMAD.WIDE.U32 UR4, UR16, UR11, URZ ;  /* 0x0000000b100472a5 */ /* 0x000fe4000f8e00ff */
[----:B---3--:R-:W-:Y:S02]  /*17a0*/  UISETP.NE.AND UP1, UPT, UR12, 0x1, UPT ;  /* 0x000000010c00788c */ /* 0x008fe4000bf25270 */
[----:B------:R-:W-:Y:S01]  /*17b0*/  UISETP.NE.AND UP0, UPT, UR10, 0x1, UPT ;  /* 0x000000010a00788c */ /* 0x000fe2000bf05270 */
[----:B------:R-:W-:-:S02]  /*17c0*/  UMOV UR6, UR7 ;  /* 0x0000000700067c82 */ /* 0x000fc40008000000 */
[----:B------:R-:W-:Y:S01]  /*17d0*/  UMOV UR4, UR5 ;  /* 0x0000000500047c82 */ /* 0x000fe20008000000 */
[----:B------:R-:W-:Y:S02]  /*17e0*/  USHF.R.U32.HI UR6, URZ, UR9, UR6 ;  /* 0x00000009ff067299 */ /* 0x000fe40008011606 */
[----:B----4-:R-:W-:Y:S02]  /*17f0*/  USHF.R.U32.HI UR4, URZ, UR13, UR4 ;  /* 0x0000000dff047299 */ /* 0x010fe40008011604 */
[----:B------:R-:W-:Y:S02]  /*1800*/  USEL UR5, UR20, UR6, !UP1 ;  /* 0x0000000614057287 */ /* 0x000fe4000c800000 */
[----:B------:R-:W-:-:S04]  /*1810*/  USEL UR4, UR16, UR4, !UP0 ;  /* 0x0000000410047287 */ /* 0x000fc8000c000000 */
[----:B------:R-:W-:Y:S02]  /*1820*/  UIADD3 UR6, UPT, UPT, UR5, -UR4, URZ ;  /* 0x8000000405067290 */ /* 0x000fe4000fffe0ff */
[----:B------:R-:W-:Y:S02]  /*1830*/  UIADD3 UR4, UPT, UPT, -UR5, UR4, URZ ;  /* 0x0000000405047290 */ /* 0x000fe4000fffe1ff */
[----:B------:R-:W-:Y:S02]  /*1840*/  UIMAD UR16, UR6, UR10, UR16 ;  /* 0x0000000a061072a4 */ /* 0x000fe4000f8e0210 */
[----:B------:R-:W-:-:S12]  /*1850*/  UIMAD UR20, UR4, UR12, UR20 ;  /* 0x0000000c041472a4 */ /* 0x000fd8000f8e0214 */
.L_x_20:
[----:B------:R-:W-:Y:S05]  /*1860*/  BRA.U !UP6, `(.L_x_21) ;  /* 0x000000010e0c7547 */ /* 0x000fea000b800000 */
[----:B------:R-:W-:Y:S01]  /*1870*/  UCGABAR_WAIT ;  /* 0x0000000000007dc7 */ /* 0x000fe20008000000 */
[----:B------:R-:W-:Y:S01]  /*1880*/  CCTL.IVALL ;  /* 0x00000000ff00798f */ /* 0x000fe20002000000 */
[----:B------:R-:W-:Y:S05]  /*1890*/  BRA `(.L_x_22) ;  /* 0x0000000000047947 */ /* 0x000fea0003800000 */
.L_x_21:
[----:B------:R-:W-:Y:S06]  /*18a0*/  BAR.SYNC.DEFER_BLOCKING 0x0 ;  /* 0x0000000000007b1d */ /* 0x000fec0000010000 */
.L_x_22:
[----:B------:R-:W-:Y:S05]  /*18b0*/  BRA.U UP3, `(.L_x_23) ;  /* 0x0000001503b47547 */ /* 0x000fea000b800000 */
[----:B------:R-:W2:Y:S01]  /*18c0*/  LDCU UR6, c[0x0][0x38c] ;  /* 0x00007180ff0677ac */ /* 0x000ea20008000800 */
[----:B------:R-:W-:Y:S01]  /*18d0*/  PLOP3.LUT P1, PT, PT, PT, UP4, 0x80, 0x8 ;  /* 0x000000000008781c */ /* 0x000fe20003f2f048 */
[----:B------:R-:W-:Y:S01]  /*18e0*/  IMAD.MOV.U32 R12, RZ, RZ, 0x1 ;  /* 0x00000001ff0c7424 */ /* 0x000fe200078e00ff */
[----:B------:R-:W-:Y:S02]  /*18f0*/  ISETP.NE.AND P2, PT, R0, RZ, P3 ;  /* 0x000000ff0000720c */ /* 0x000fe40001f45270 */
[----:B------:R-:W-:Y:S02]  /*1900*/  CS2R R10, SRZ ;  /* 0x00000000000a7805 */ /* 0x000fe4000001ff00 */
[----:B------:R-:W-:Y:S01]  /*1910*/  PLOP3.LUT P1, PT, P1, PT, PT, 0x8, 0x80 ;  /* 0x000000000080781c */ /* 0x000fe20000f2e170 */
[----:B------:R-:W-:Y:S01]  /*1920*/  IMAD.MOV.U32 R9, RZ, RZ, RZ ;  /* 0x000000ffff097224 */ /* 0x000fe200078e00ff */
[----:B------:R-:W3:Y:S01]  /*1930*/  LDCU UR38, c[0x0][0x370] ;  /* 0x00006e00ff2677ac */ /* 0x000ee20008000800 */
[----:B------:R-:W-:Y:S01]  /*1940*/  IMAD.MOV.U32 R8, RZ, RZ, 0x1 ;  /* 0x00000001ff087424 */ /* 0x000fe200078e00ff */
[----:B------:R-:W4:Y:S01]  /*1950*/  LDCU.64 UR26, c[0x0][0x348] ;  /* 0x00006900ff1a77ac */ /* 0x000f220008000a00 */
[----:B------:R-:W-:Y:S01]  /*1960*/  ULEA.HI UR43, UR22, UR45, URZ, 0x1b ;  /* 0x0000002d162b7291 */ /* 0x000fe2000f8fd8ff */
[----:B------:R-:W1:Y:S01]  /*1970*/  LDCU UR37, c[0x0][0x374] ;  /* 0x00006e80ff2577ac */ /* 0x000e620008000800 */
[----:B--2---:R-:W-:-:S02]  /*1980*/  UIADD3 UR5, UPT, UPT, UR6, 0x1f, URZ ;  /* 0x0000001f06057890 */ /* 0x004fc4000fffe0ff */
[----:B------:R-:W-:Y:S02]  /*1990*/  UIADD3 UR46, UPT, UPT, UR6, 0x3e, URZ ;  /* 0x0000003e062e7890 */ /* 0x000fe4000fffe0ff */
[----:B------:R-:W-:Y:S01]  /*19a0*/  USHF.R.S32.HI UR4, URZ, 0x1f, UR5 ;  /* 0x0000001fff047899 */ /* 0x000fe20008011405 */
[----:B------:R-:W-:-:S03]  /*19b0*/  UMOV UR7, URZ ;  /* 0x000000ff00077c82 */ /* 0x000fc60008000000 */
[----:B------:R-:W-:Y:S02]  /*19c0*/  ULEA.HI UR4, UR4, UR5, URZ, 0x5 ;  /* 0x0000000504047291 */ /* 0x000fe4000f8f28ff */
[----:B------:R-:W-:Y:S02]  /*19d0*/  UIADD3 UR5, UPT, UPT, UR6, -0x1, URZ ;  /* 0xffffffff06057890 */ /* 0x000fe4000fffe0ff */
[----:B------:R-:W-:Y:S02]  /*19e0*/  USHF.R.S32.HI UR40, URZ, 0x5, UR4 ;  /* 0x00000005ff287899 */ /* 0x000fe40008011404 */
[----:B------:R-:W-:Y:S02]  /*19f0*/  UISETP.GE.U32.AND UP1, UPT, UR5, -0x3f, UPT ;  /* 0xffffffc10500788c */ /* 0x000fe4000bf26070 */
[----:B------:R-:W-:-:S04]  /*1a00*/  UISETP.LT.U32.AND UP0, UPT, UR40, 0xa, UPT ;  /* 0x0000000a2800788c */ /* 0x000fc8000bf01070 */
[----:B------:R-:W-:Y:S02]  /*1a10*/  USEL UR39, UR40, 0xa, UP0 ;  /* 0x0000000a28277887 */ /* 0x000fe40008000000 */
[----:B------:R-:W-:Y:S02]  /*1a20*/  UISETP.NE.AND UP0, UPT, UR17, URZ, UPT ;  /* 0x000000ff1100728c */ /* 0x000fe4000bf05270 */
[----:B------:R-:W-:Y:S02]  /*1a30*/  UIADD3 UR4, UPT, UPT, UR39, -0x1, URZ ;  /* 0xffffffff27047890 */ /* 0x000fe4000fffe0ff */
[----:B------:R-:W-:Y:S02]  /*1a40*/  @UP1 UIADD3 UR4, UPT, UPT, UR39, URZ, URZ ;  /* 0x000000ff27041290 */ /* 0x000fe4000fffe0ff */
[----:B------:R-:W-:Y:S02]  /*1a50*/  USEL UR23, UR41, 0x2, UP0 ;  /* 0x0000000229177887 */ /* 0x000fe40008000000 */
[----:B------:R-:W-:-:S02]  /*1a60*/  UIADD3 UR44, UPT, UPT, UR40, -UR39, URZ ;  /* 0x80000027282c7290 */ /* 0x000fc4000fffe0ff */
[----:B------:R-:W-:Y:S02]  /*1a70*/  UIADD3 UR25, UPT, UPT, UR4, 0x1, URZ ;  /* 0x0000000104197890 */ /* 0x000fe4000fffe0ff */
[----:B-1-34-:R-:W-:-:S12]  /*1a80*/  UIADD3 UR41, UPT, UPT, -UR4, URZ, URZ ;  /* 0x000000ff04297290 */ /* 0x01afd8000fffe1ff */
.L_x_43:
[----:B------:R-:W-:Y:S01]  /*1a90*/  UISETP.NE.AND UP0, UPT, UR47, URZ, UPT ;  /* 0x000000ff2f00728c */ /* 0x000fe2000bf05270 */
[----:B-1----:R-:W1:Y:S08]  /*1aa0*/  S2UR UR47, SR_CgaCtaId ;  /* 0x00000000002f79c3 */ /* 0x002e700000008800 */
[----:B------:R-:W-:Y:S05]  /*1ab0*/  BRA.U UP0, `(.L_x_24) ;  /* 0x0000000100347547 */ /* 0x000fea000b800000 */
[----:B------:R-:W2:Y:S01]  /*1ac0*/  S2R R0, SR_CgaCtaId ;  /* 0x0000000000007919 */ /* 0x000ea20000008800 */
[----:B------:R-:W-:Y:S02]  /*1ad0*/  MOV R3, 0x400 ;  /* 0x0000040000037802 */ /* 0x000fe40000000f00 */
[----:B------:R-:W-:Y:S02]  /*1ae0*/  SHF.L.U32 R2, R8, 0x1f, RZ ;  /* 0x0000001f08027819 */ /* 0x000fe400000006ff */
[----:B--2---:R-:W-:-:S05]  /*1af0*/  LEA R0, R0, R3, 0x18 ;  /* 0x0000000300007211 */ /* 0x004fca00078ec0ff */
[----:B------:R-:W-:-:S04]  /*1b00*/  IMAD R3, R9, 0x8, R0 ;  /* 0x0000000809037824 */ /* 0x000fc800078e0200 */
[----:B------:R-:W2:Y:S02]  /*1b10*/  SYNCS.PHASECHK.TRANS64.TRYWAIT P0, [R3+URZ+0x140], R2 ;  /* 0x00014002030075a7 */ /* 0x000ea400080011ff */
[----:B--2---:R-:W-:Y:S05]  /*1b20*/  @!P0 BRA `(.L_x_25) ;  /* 0x000000a000748947 */ /* 0x004fea0003800000 */
.L_x_154:
[----:B------:R-:W-:Y:S01]  /*1b30*/  VIADD R9, R9, 0x1 ;  /* 0x0000000109097836 */ /* 0x000fe20000000000 */
[----:B------:R2:W-:Y:S04]  /*1b40*/  SYNCS.ARRIVE.TRANS64.A1T0 RZ, [R3+URZ+0x130], RZ ;  /* 0x000130ff03ff79a7 */ /* 0x0005e800081000ff */
[----:B------:R-:W-:-:S04]  /*1b50*/  ISETP.NE.AND P0, PT, R9, 0x2, PT ;  /* 0x000000020900780c */ /* 0x000fc80003f05270 */
[----:B------:R-:W-:Y:S02]  /*1b60*/  SEL R9, R9, RZ, P0 ;  /* 0x000000ff09097207 */ /* 0x000fe40000000000 */
[----:B--2---:R-:W-:-:S04]  /*1b70*/  SEL R3, RZ, 0x1, P0 ;  /* 0x00000001ff037807 */ /* 0x004fc80000000000 */
[----:B------:R-:W-:-:S07]  /*1b80*/  LOP3.LUT R8, R8, R3, RZ, 0x3c, !PT ;  /* 0x0000000308087212 */ /* 0x000fce00078e3cff */
.L_x_24:
[----:B------:R-:W-:Y:S01]  /*1b90*/  UMOV UR6, 0x400 ;  /* 0x0000040000067882 */ /* 0x000fe20000000000 */
[----:B------:R-:W-:Y:S01]  /*1ba0*/  SHF.L.U32 R0, R12, 0x1f, RZ ;  /* 0x0000001f0c007819 */ /* 0x000fe200000006ff */
[----:B-1----:R-:W-:Y:S02]  /*1bb0*/  ULEA UR6, UR47, UR6, 0x18 ;  /* 0x000000062f067291 */ /* 0x002fe4000f8ec0ff */
[----:B------:R-:W-:Y:S02]  /*1bc0*/  UISETP.GE.U32.AND UP0, UPT, UR46, 0x3f, UPT ;  /* 0x0000003f2e00788c */ /* 0x000fe4000bf06070 */
[----:B------:R-:W-:Y:S02]  /*1bd0*/  ULEA UR4, UR7, UR6, 0x3 ;  /* 0x0000000607047291 */ /* 0x000fe4000f8e18ff */
[----:B------:R-:W-:Y:S01]  /*1be0*/  ULEA UR11, UR16, UR45, 0x8 ;  /* 0x0000002d100b7291 */ /* 0x000fe2000f8e40ff */
[----:B------:R-:W-:-:S06]  /*1bf0*/  UMOV UR13, URZ ;  /* 0x000000ff000d7c82 */ /* 0x000fcc0008000000 */
[----:B------:R1:W2:Y:S01]  /*1c00*/  SYNCS.PHASECHK.TRANS64.TRYWAIT P0, [UR4+0x50], R0 ;  /* 0x00005000ff0075a7 */ /* 0x0002a20008001104 */
[----:B------:R-:W-:-:S04]  /*1c10*/  ULEA.HI UR4, UR20, UR20, URZ, 0x1 ;  /* 0x0000001414047291 */ /* 0x000fc8000f8f08ff */
[----:B------:R-:W-:-:S04]  /*1c20*/  USHF.L.U32 UR4, UR4, 0x7, URZ ;  /* 0x0000000704047899 */ /* 0x000fc800080006ff */
[----:B------:R-:W-:-:S04]  /*1c30*/  ULOP3.LUT UR35, UR4, 0xffffff00, URZ, 0xc0, !UPT ;  /* 0xffffff0004237892 */ /* 0x000fc8000f8ec0ff */
[----:B------:R-:W-:Y:S01]  /*1c40*/  UIADD3 UR35, UPT, UPT, UR43, UR35, URZ ;  /* 0x000000232b237290 */ /* 0x000fe2000fffe0ff */
[----:B------:R-:W-:Y:S11]  /*1c50*/  BRA.U !UP0, `(.L_x_26) ;  /* 0x0000000108c47547 */ /* 0x000ff6000b800000 */
[----:B------:R-:W-:Y:S01]  /*1c60*/  UMOV UR16, UR41 ;  /* 0x0000002900107c82 */ /* 0x000fe20008000000 */
[----:B------:R-:W-:Y:S01]  /*1c70*/  UMOV UR4, UR7 ;  /* 0x0000000700047c82 */ /* 0x000fe20008000000 */
[----:B------:R-:W-:-:S05]  /*1c80*/  UMOV UR34, URZ ;  /* 0x000000ff00227c82 */ /* 0x000fca0008000000 */
.L_x_32:
[----:B------:R-:W-:Y:S01]  /*1c90*/  ULEA UR33, UR4, UR6, 0x3 ;  /* 0x0000000604217291 */ /* 0x000fe2000f8e18ff */
[----:B------:R-:W-:Y:S01]  /*1ca0*/  @P3 MOV R2, 0x8000 ;  /* 0x0000800000023802 */ /* 0x000fe20000000f00 */
[----:B--234-:R-:W-:Y:S10]  /*1cb0*/  @P0 BRA `(.L_x_27) ;  /* 0x00000000000c0947 */ /* 0x01cff40003800000 */
[----:B------:R-:W-:-:S04]  /*1cc0*/  SHF.L.U32 R3, R12, 0x1f, RZ ;  /* 0x0000001f0c037819 */ /* 0x000fc800000006ff */
[----:B------:R-:W2:Y:S02]  /*1cd0*/  SYNCS.PHASECHK.TRANS64.TRYWAIT P0, [UR33+0x50], R3 ;  /* 0x00005003ff0075a7 */ /* 0x000ea40008001121 */
[----:B--2---:R-:W-:Y:S05]  /*1ce0*/  @!P0 BRA `(.L_x_28) ;  /* 0x000000a000188947 */ /* 0x004fea0003800000 */
.L_x_27:
[----:B------:R2:W-:Y:S01]  /*1cf0*/  @P3 SYNCS.ARRIVE.TRANS64 RZ, [UR33], R2 ;  /* 0x00000002ffff39a7 */ /* 0x0005e20008000021 */
[----:B------:R-:W-:Y:S02]  /*1d00*/  ULOP3.LUT UR5, UR23, 0x2, URZ, 0xfc, !UPT ;  /* 0x0000000217057892 */ /* 0x000fe4000f8efcff */
[----:B------:R-:W-:Y:S02]  /*1d10*/  UIADD3 UR16, UPT, UPT, UR16, 0x1, URZ ;  /* 0x0000000110107890 */ /* 0x000fe4000fffe0ff */
[----:B------:R-:W-:Y:S02]  /*1d20*/  UISETP.NE.AND UP0, UPT, UR5, 0x2, UPT ;  /* 0x000000020500788c */ /* 0x000fe4000bf05270 */
[----:B------:R-:W-:-:S07]  /*1d30*/  UISETP.NE.AND UP2, UPT, UR16, 0x1, UPT ;  /* 0x000000011000788c */ /* 0x000fce000bf45270 */
[----:B------:R-:W-:Y:S05]  /*1d40*/  BRA.U UP0, `(.L_x_29) ;  /* 0x0000000100047547 */ /* 0x000fea000b800000 */
[----:B------:R-:W-:Y:S05]  /*1d50*/  BPT.TRAP 0x1 ;  /* 0x000000040000795c */ /* 0x000fea0000300000 */
.L_x_29:
[----:B------:R-:W-:Y:S04]  /*1d60*/  BSSY.RECONVERGENT B0, `(.L_x_30) ;  /* 0x0000003000007945 */ /* 0x000fe80003800200 */
[----:B------:R-:W-:Y:S05]  /*1d70*/  @!P2 BRA `(.L_x_31) ;  /* 0x000000000004a947 */ /* 0x000fea0003800000 */
[----:B------:R-:W-:Y:S05]  /*1d80*/  BPT.TRAP 0x1 ;  /* 0x000000040000795c */ /* 0x000fea0000300000 */
.L_x_31:
[----:B------:R-:W-:Y:S05]  /*1d90*/  BSYNC.RECONVERGENT B0 ;  /* 0x0000000000007941 */ /* 0x000fea0003800200 */
.L_x_30:
[----:B------:R-:W-:Y:S02]  /*1da0*/  UIADD3 UR5, UPT, UPT, UR4, 0x1, URZ ;  /* 0x0000000104057890 */ /* 0x000fe4000fffe0ff */
[----:B------:R-:W-:Y:S02]  /*1db0*/  UIADD3 UR14, UP1, UPT, UR26, 0x80, URZ ;  /* 0x000000801a0e7890 */ /* 0x000fe4000ff3e0ff */
[----:B------:R-:W-:Y:S02]  /*1dc0*/  UISETP.NE.AND UP0, UPT, UR5, 0xa, UPT ;  /* 0x0000000a0500788c */ /* 0x000fe4000bf05270 */
[----:B------:R-:W-:Y:S02]  /*1dd0*/  ULOP3.LUT UR33, UR33, 0xfefffff8, URZ, 0xc0, !UPT ;  /* 0xfefffff821217892 */ /* 0x000fe4000f8ec0ff */
[----:B------:R-:W-:Y:S02]  /*1de0*/  USEL UR8, URZ, 0x1, UP0 ;  /* 0x00000001ff087887 */ /* 0x000fe40008000000 */
[----:B------:R-:W-:-:S02]  /*1df0*/  USEL UR7, UR5, URZ, UP0 ;  /* 0x000000ff05077287 */ /* 0x000fc40008000000 */
[----:B------:R-:W-:Y:S02]  /*1e00*/  UIADD3.X UR15, UPT, UPT, URZ, UR27, URZ, UP1, !UPT ;  /* 0x0000001bff0f7290 */ /* 0x000fe40008ffe4ff */
[----:B------:R-:W-:Y:S01]  /*1e10*/  ULEA UR5, UR7, UR6, 0x3 ;  /* 0x0000000607057291 */ /* 0x000fe2000f8e18ff */
[----:B------:R-:W-:Y:S01]  /*1e20*/  LOP3.LUT R12, R12, UR8, RZ, 0x3c, !PT ;  /* 0x000000080c0c7c12 */ /* 0x000fe2000f8e3cff */
[----:B------:R-:W-:Y:S02]  /*1e30*/  USHF.L.U32 UR8, UR4, 0xd, URZ ;  /* 0x0000000d04087899 */ /* 0x000fe400080006ff */
[----:B------:R-:W-:Y:S01]  /*1e40*/  UIADD3 UR4, UP0, UPT, UR26, 0x180, URZ ;  /* 0x000001801a047890 */ /* 0x000fe2000ff1e0ff */
[----:B-1----:R-:W-:Y:S01]  /*1e50*/  SHF.L.U32 R0, R12, 0x1f, RZ ;  /* 0x0000001f0c007819 */ /* 0x002fe200000006ff */
[----:B------:R-:W-:Y:S02]  /*1e60*/  ULEA UR32, UR22, UR8, 0x1 ;  /* 0x0000000816207291 */ /* 0x000fe4000f8e08ff */
[----:B------:R-:W-:Y:S01]  /*1e70*/  UPRMT UR13, URZ, 0x5410, UR21 ;  /* 0x00005410ff0d7896 */ /* 0x000fe20008000015 */
[----:B------:R3:W4:Y:S01]  /*1e80*/  SYNCS.PHASECHK.TRANS64.TRYWAIT P0, [UR5+0x50], R0 ;  /* 0x00005000ff0075a7 */ /* 0x0007220008001105 */
[----:B------:R-:W-:-:S02]  /*1e90*/  UIADD3 UR32, UPT, UPT, UR6, 0x10800, UR32 ;  /* 0x0001080006207890 */ /* 0x000fc4000fffe020 */
[----:B------:R-:W-:Y:S02]  /*1ea0*/  UIADD3 UR8, UPT, UPT, UR6, 0x24800, UR8 ;  /* 0x0002480006087890 */ /* 0x000fe4000fffe008 */
[----:B------:R-:W-:Y:S01]  /*1eb0*/  UIADD3.X UR5, UPT, UPT, URZ, UR27, URZ, UP0, !UPT ;  /* 0x0000001bff057290 */ /* 0x000fe200087fe4ff */
[----:B------:R-:W-:Y:S01]  /*1ec0*/  UMOV UR18, 0x0 ;  /* 0x0000000000127882 */ /* 0x000fe20000000000 */
[----:B------:R-:W-:Y:S01]  /*1ed0*/  UMOV UR19, 0x10000000 ;  /* 0x1000000000137882 */ /* 0x000fe20000000000 */
[----:B------:R-:W-:Y:S01]  /*1ee0*/  UMOV UR10, UR34 ;  /* 0x00000022000a7c82 */ /* 0x000fe20008000000 */
[----:B------:R-:W-:Y:S01]  /*1ef0*/  UMOV UR12, UR36 ;  /* 0x00000024000c7c82 */ /* 0x000fe20008000000 */
[----:B------:R-:W-:Y:S01]  /*1f00*/  UMOV UR9, UR33 ;  /* 0x0000002100097c82 */ /* 0x000fe20008000000 */
[----:B------:R1:W-:Y:S03]  /*1f10*/  UTMALDG.3D.MULTICAST.2CTA [UR32], [UR14], UR13, desc[UR18] ;  /* 0x000012200e0073b4 */ /* 0x0003e6000821180d */
[----:B------:R2:W-:Y:S01]  /*1f20*/  UTMALDG.3D.2CTA [UR8], [UR4], desc[UR18] ;  /* 0x00001208040075b4 */ /* 0x0005e20008211000 */
[----:B-1----:R-:W-:Y:S01]  /*1f30*/  UIADD3 UR34, UPT, UPT, UR34, 0x20, URZ ;  /* 0x0000002022227890 */ /* 0x002fe2000fffe0ff */
[----:B------:R-:W-:Y:S01]  /*1f40*/  UMOV UR13, UR25 ;  /* 0x00000019000d7c82 */ /* 0x000fe20008000000 */
[----:B--2---:R-:W-:Y:S01]  /*1f50*/  UMOV UR4, UR7 ;  /* 0x0000000700047c82 */ /* 0x004fe20008000000 */
[----:B------:R-:W-:Y:S09]  /*1f60*/  BRA.U UP2, `(.L_x_32) ;  /* 0xfffffffd02487547 */ /* 0x000ff2000b83ffff */
.L_x_26:
[----:B------:R-:W-:Y:S01]  /*1f70*/  ULEA UR4, UR7, UR6, 0x3 ;  /* 0x0000000607047291 */ /* 0x000fe2000f8e18ff */
[----:B-1-3--:R-:W-:Y:S01]  /*1f80*/  SHF.L.U32 R0, R12, 0x1f, RZ ;  /* 0x0000001f0c007819 */ /* 0x00afe200000006ff */
[----:B------:R-:W-:Y:S01]  /*1f90*/  @!P1 SYNCS.ARRIVE.TRANS64.A1T0 RZ, [UR6+0xe8], RZ ;  /* 0x0000e8ffffff99a7 */ /* 0x000fe20008100006 */
[----:B------:R-:W-:-:S06]  /*1fa0*/  UISETP.GT.AND UP0, UPT, UR40, UR39, UPT ;  /* 0x000000272800728c */ /* 0x000fcc000bf04270 */
[----:B--2-4-:R1:W2:Y:S03]  /*1fb0*/  SYNCS.PHASECHK.TRANS64.TRYWAIT P0, [UR4+0x50], R0 ;  /* 0x00005000ff0075a7 */ /* 0x0142a60008001104 */
[----:B------:R-:W-:Y:S05]  /*1fc0*/  BRA.U !UP0, `(.L_x_33) ;  /* 0x0000000108c47547 */ /* 0x000fea000b800000 */
[----:B------:R-:W-:Y:S01]  /*1fd0*/  UIADD3 UR24, UPT, UPT, UR44, UR13, URZ ;  /* 0x0000000d2c187290 */ /* 0x000fe2000fffe0ff */
[----:B------:R-:W-:-:S11]  /*1fe0*/  UMOV UR4, UR7 ;  /* 0x0000000700047c82 */ /* 0x000fd60008000000 */
.L_x_39:
[----:B------:R-:W-:Y:S01]  /*1ff0*/  ULEA UR17, UR4, UR6, 0x3 ;  /* 0x0000000604117291 */ /* 0x000fe2000f8e18ff */
[----:B--2---:R-:W-:Y:S01]  /*2000*/  @P3 MOV R2, 0x8000 ;  /* 0x0000800000023802 */ /* 0x004fe20000000f00 */
[----:B--2-4-:R-:W-:Y:S10]  /*2010*/  @P0 BRA `(.L_x_34) ;  /* 0x00000000000c0947 */ /* 0x014ff40003800000 */
[----:B------:R-:W-:-:S04]  /*2020*/  SHF.L.U32 R3, R12, 0x1f, RZ ;  /* 0x0000001f0c037819 */ /* 0x000fc800000006ff */
[----:B------:R-:W2:Y:S02]  /*2030*/  SYNCS.PHASECHK.TRANS64.TRYWAIT P0, [UR17+0x50], R3 ;  /* 0x00005003ff0075a7 */ /* 0x000ea40008001111 */
[----:B--2---:R-:W-:Y:S05]  /*2040*/  @!P0 BRA `(.L_x_35) ;  /* 0x0000009c00588947 */ /* 0x004fea0003800000 */
.L_x_34:
[----:B------:R2:W-:Y:S01]  /*2050*/  @P3 SYNCS.ARRIVE.TRANS64 RZ, [UR17], R2 ;  /* 0x00000002ffff39a7 */ /* 0x0005e20008000011 */
[----:B------:R-:W-:-:S04]  /*2060*/  ULOP3.LUT UR5, UR23, 0x2, URZ, 0xfc, !UPT ;  /* 0x0000000217057892 */ /* 0x000fc8000f8efcff */
[----:B------:R-:W-:-:S09]  /*2070*/  UISETP.NE.AND UP0, UPT, UR5, 0x2, UPT ;  /* 0x000000020500788c */ /* 0x000fd2000bf05270 */
[----:B------:R-:W-:Y:S05]  /*2080*/  BRA.U UP0, `(.L_x_36) ;  /* 0x0000000100047547 */ /* 0x000fea000b800000 */
[----:B------:R-:W-:Y:S05]  /*2090*/  BPT.TRAP 0x1 ;  /* 0x000000040000795c */ /* 0x000fea0000300000 */
.L_x_36:
[----:B------:R-:W-:Y:S04]  /*20a0*/  BSSY.RECONVERGENT B0, `(.L_x_37) ;  /* 0x0000003000007945 */ /* 0x000fe80003800200 */
[----:B------:R-:W-:Y:S05]  /*20b0*/  @!P2 BRA `(.L_x_38) ;  /* 0x000000000004a947 */ /* 0x000fea0003800000 */
[----:B------:R-:W-:Y:S05]  /*20c0*/  BPT.TRAP 0x1 ;  /* 0x000000040000795c */ /* 0x000fea0000300000 */
.L_x_38:
[----:B------:R-:W-:Y:S05]  /*20d0*/  BSYNC.RECONVERGENT B0 ;  /* 0x0000000000007941 */ /* 0x000fea0003800200 */
.L_x_37:
[----:B------:R-:W-:Y:S02]  /*20e0*/  UIADD3 UR5, UPT, UPT, UR4, 0x1, URZ ;  /* 0x0000000104057890 */ /* 0x000fe4000fffe0ff */
[----:B------:R-:W-:Y:S02]  /*20f0*/  USHF.L.U32 UR18, UR13, 0x5, URZ ;  /* 0x000000050d127899 */ /* 0x000fe400080006ff */
[----:B------:R-:W-:Y:S02]  /*2100*/  UISETP.NE.AND UP0, UPT, UR5, 0xa, UPT ;  /* 0x0000000a0500788c */ /* 0x000fe4000bf05270 */
[----:B------:R-:W-:Y:S02]  /*2110*/  ULOP3.LUT UR17, UR17, 0xfefffff8, URZ, 0xc0, !UPT ;  /* 0xfefffff811117892 */ /* 0x000fe4000f8ec0ff */
[----:B------:R-:W-:Y:S02]  /*2120*/  USEL UR8, URZ, 0x1, UP0 ;  /* 0x00000001ff087887 */ /* 0x000fe40008000000 */
[----:B------:R-:W-:-:S02]  /*2130*/  USEL UR7, UR5, URZ, UP0 ;  /* 0x000000ff05077287 */ /* 0x000fc40008000000 */
[----:B------:R-:W-:Y:S02]  /*2140*/  UIADD3 UR14, UP0, UPT, UR26, 0x180, URZ ;  /* 0x000001801a0e7890 */ /* 0x000fe4000ff1e0ff */
        /* <DEDUP_REMOVED lines=9> */
[----:B------:R-:W-:Y:S02]  /*21e0*/  UIADD3.X UR5, UPT, UPT, URZ, UR27, URZ, UP1, !UPT ;  /* 0x0000001bff057290 */ /* 0x000fe40008ffe4ff */
[----:B------:R-:W-:Y:S02]  /*21f0*/  UIADD3 UR8, UPT, UPT, UR6, 0x24800, UR8 ;  /* 0x0002480006087890 */ /* 0x000fe4000fffe008 */
[----:B------:R-:W-:Y:S01]  /*2200*/  UIADD3.X UR15, UPT, UPT, URZ, UR27, URZ, UP0, !UPT ;  /* 0x0000001bff0f7290 */ /* 0x000fe200087fe4ff */
[----:B------:R-:W-:Y:S01]  /*2210*/  UMOV UR28, 0x0 ;  /* 0x00000000001c7882 */ /* 0x000fe20000000000 */
[----:B------:R-:W-:Y:S01]  /*2220*/  UMOV UR29, 0x10000000 ;  /* 0x10000000001d7882 */ /* 0x000fe20000000000 */
[----:B------:R-:W-:Y:S01]  /*2230*/  UMOV UR19, UR35 ;  /* 0x0000002300137c82 */ /* 0x000fe20008000000 */
[----:B------:R-:W-:Y:S01]  /*2240*/  UMOV UR20, UR36 ;  /* 0x0000002400147c82 */ /* 0x000fe20008000000 */
[----:B------:R-:W-:Y:S01]  /*2250*/  UMOV UR12, UR36 ;  /* 0x00000024000c7c82 */ /* 0x000fe20008000000 */
[----:B------:R1:W-:Y:S01]  /*2260*/  UTMALDG.3D.MULTICAST.2CTA [UR16], [UR4], UR10, desc[UR28] ;  /* 0x00001c10040073b4 */ /* 0x0003e2000821180a */
[----:B------:R-:W-:Y:S01]  /*2270*/  UMOV UR9, UR17 ;  /* 0x0000001100097c82 */ /* 0x000fe20008000000 */
[----:B------:R-:W-:-:S04]  /*2280*/  UIADD3 UR13, UPT, UPT, UR13, 0x1, URZ ;  /* 0x000000010d0d7890 */ /* 0x000fc8000fffe0ff */
[----:B------:R-:W-:Y:S01]  /*2290*/  UISETP.NE.AND UP0, UPT, UR13, UR24, UPT ;  /* 0x000000180d00728c */ /* 0x000fe2000bf05270 */
[----:B-1----:R-:W-:Y:S01]  /*22a0*/  UMOV UR10, UR18 ;  /* 0x00000012000a7c82 */ /* 0x002fe20008000000 */
[----:B------:R-:W-:Y:S01]  /*22b0*/  UMOV UR4, UR7 ;  /* 0x0000000700047c82 */ /* 0x000fe20008000000 */
[----:B------:R3:W-:Y:S06]  /*22c0*/  UTMALDG.3D.2CTA [UR8], [UR14], desc[UR28] ;  /* 0x00001c080e0075b4 */ /* 0x0007ec0008211000 */
[----:B---3--:R-:W-:Y:S05]  /*22d0*/  BRA.U UP0, `(.L_x_39) ;  /* 0xfffffffd00447547 */ /* 0x008fea000b83ffff */
.L_x_33:
[C---:B------:R-:W-:Y:S01]  /*22e0*/  LEA R3, R11.reuse, UR6, 0x3 ;  /* 0x000000060b037c11 */ /* 0x040fe2000f8e18ff */
[----:B------:R-:W-:Y:S01]  /*22f0*/  NOP ;  /* 0x0000000000007918 */ /* 0x000fe20000000000 */
[----:B-1----:R-:W-:Y:S02]  /*2300*/  SHF.L.U32 R0, R10, 0x1f, RZ ;  /* 0x0000001f0a007819 */ /* 0x002fe400000006ff */
[----:B------:R-:W-:Y:S02]  /*2310*/  LEA R5, R11, UR6, 0x4 ;  /* 0x000000060b057c11 */ /* 0x000fe4000f8e20ff */
[----:B--2-4-:R-:W1:Y:S02]  /*2320*/  SYNCS.PHASECHK.TRANS64.TRYWAIT P0, [R3+URZ+0xf0], R0 ;  /* 0x0000f000030075a7 */ /* 0x014e6400080011ff */
[----:B-1----:R-:W-:Y:S05]  /*2330*/  @!P0 BRA `(.L_x_40) ;  /* 0x0000009800b48947 */ /* 0x002fea0003800000 */
.L_x_157:
[----:B------:R-:W2:Y:S01]  /*2340*/  LDS.128 R4, [R5+0x160] ;  /* 0x0001600005047984 */ /* 0x000ea20000000c00 */
[----:B------:R-:W-:Y:S01]  /*2350*/  UISETP.GE.AND UP0, UPT, UR42, 0x1, UPT ;  /* 0x000000012a00788c */ /* 0x000fe2000bf06270 */
[----:B------:R-:W-:Y:S01]  /*2360*/  @!PT LDS RZ, [RZ] ;  /* 0x00000000fffff984 */ /* 0x000fe20000000800 */
[----:B------:R-:W-:Y:S01]  /*2370*/  @!PT LDS RZ, [RZ] ;  /* 0x00000000fffff984 */ /* 0x000fe20000000800 */
[----:B------:R-:W-:Y:S01]  /*2380*/  @!PT LDS RZ, [RZ] ;  /* 0x00000000fffff984 */ /* 0x000fe20000000800 */
[----:B------:R-:W-:Y:S01]  /*2390*/  @!PT LDS RZ, [RZ] ;  /* 0x00000000fffff984 */ /* 0x000fe20000000800 */
[----:B------:R3:W-:Y:S06]  /*23a0*/  MEMBAR.ALL.CTA ;  /* 0x0000000000007992 */ /* 0x0007ec0000008000 */
[----:B---3--:R-:W3:Y:S01]  /*23b0*/  FENCE.VIEW.ASYNC.S ;  /* 0x00000000000073c6 */ /* 0x008ee20000000000 */
[----:B--2---:R-:W-:-:S13]  /*23c0*/  LOP3.LUT P0, RZ, R6, 0x1, RZ, 0xc0, !PT ;  /* 0x0000000106ff7812 */ /* 0x004fda000780c0ff */
[----:B---3--:R-:W-:Y:S01]  /*23d0*/  VOTEU.ANY UP1, P0 ;  /* 0x0000000000ff7886 */ /* 0x008fe20000020100 */
[----:B------:R-:W-:-:S13]  /*23e0*/  PLOP3.LUT P0, PT, PT, PT, UP1, 0x80, 0x8 ;  /* 0x000000000008781c */ /* 0x000fda0003f0f018 */
[----:B-1----:R-:W-:Y:S02]  /*23f0*/  @P0 LOP3.LUT R0, R5, 0xffff, RZ, 0xc0, !PT ;  /* 0x0000ffff05000812 */ /* 0x002fe400078ec0ff */
[----:B------:R-:W-:Y:S02]  /*2400*/  @P0 MOV R2, R4 ;  /* 0x0000000400020202 */ /* 0x000fe40000000f00 */
[----:B------:R-:W-:Y:S01]  /*2410*/  @P0 R2UR UR5, R0 ;  /* 0x00000000000502ca */ /* 0x000fe200000e0000 */
[----:B------:R-:W-:Y:S01]  /*2420*/  VIADD R0, R3, 0x100 ;  /* 0x0000010003007836 */ /* 0x000fe20000000000 */
[----:B------:R-:W-:Y:S02]  /*2430*/  @P0 SHF.R.U32.HI R4, RZ, 0x10, R5 ;  /* 0x00000010ff040819 */ /* 0x000fe40000011605 */
[----:B------:R-:W-:Y:S02]  /*2440*/  @P0 R2UR UR8, R2 ;  /* 0x00000000020802ca */ /* 0x000fe400000e0000 */
[----:B------:R-:W-:-:S02]  /*2450*/  PRMT R0, RZ, 0x654, R0 ;  /* 0x00000654ff007816 */ /* 0x000fc40000000000 */
[----:B------:R-:W-:Y:S02]  /*2460*/  @P0 R2UR UR4, R4 ;  /* 0x00000000040402ca */ /* 0x000fe400000e0000 */
[----:B------:R1:W-:Y:S03]  /*2470*/  SYNCS.ARRIVE.TRANS64.RED.A1T0 RZ, [R0+URZ], RZ ;  /* 0x000000ff00ff79a7 */ /* 0x0003e600081004ff */
[----:B------:R-:W-:-:S04]  /*2480*/  @UP1 UMOV UR30, UR5 ;  /* 0x00000005001e1c82 */ /* 0x000fc80008000000 */
[----:B------:R-:W-:-:S04]  /*2490*/  @UP1 UMOV UR31, UR8 ;  /* 0x00000008001f1c82 */ /* 0x000fc80008000000 */
[----:B------:R-:W-:Y:S01]  /*24a0*/  @UP1 UMOV UR36, UR4 ;  /* 0x0000000400241c82 */ /* 0x000fe20008000000 */
[----:B------:R-:W-:Y:S05]  /*24b0*/  BRA.U !UP0, `(.L_x_41) ;  /* 0x0000000108d47547 */ /* 0x000fea000b800000 */
[----:B------:R-:W2:Y:S01]  /*24c0*/  LDCU.128 UR12, c[0x0][0xb10] ;  /* 0x00016200ff0c77ac */ /* 0x000ea20008000c00 */
[----:B------:R-:W3:Y:S01]  /*24d0*/  LDCU UR24, c[0x0][0xb20] ;  /* 0x00016400ff1877ac */ /* 0x000ee20008000800 */
[----:B------:R-:W4:Y:S01]  /*24e0*/  LDCU UR20, c[0x0][0xb0c] ;  /* 0x00016180ff1477ac */ /* 0x000f220008000800 */
[----:B------:R-:W1:Y:S01]  /*24f0*/  LDCU.64 UR10, c[0x0][0xb28] ;  /* 0x00016500ff0a77ac */ /* 0x000e620008000a00 */
[----:B------:R-:W-:Y:S02]  /*2500*/  UISETP.NE.AND UP3, UPT, UR42, 0x1, UPT ;  /* 0x000000012a00788c */ /* 0x000fe4000bf65270 */
[----:B--2---:R-:W-:Y:S02]  /*2510*/  UIMAD.WIDE.U32 UR8, UR37, UR15, URZ ;  /* 0x0000000f250872a5 */ /* 0x004fe4000f8e00ff */
[----:B------:R-:W-:Y:S02]  /*2520*/  UIMAD.WIDE.U32 UR4, UR38, UR12, URZ ;  /* 0x0000000c260472a5 */ /* 0x000fe4000f8e00ff */
[----:B------:R-:W-:-:S02]  /*2530*/  UISETP.NE.AND UP0, UPT, UR14, 0x1, UPT ;  /* 0x000000010e00788c */ /* 0x000fc4000bf05270 */
[----:B------:R-:W-:Y:S01]  /*2540*/  UIMAD.WIDE.U32 UR28, UR30, UR15, URZ ;  /* 0x0000000f1e1c72a5 */ /* 0x000fe2000f8e00ff */
[----:B------:R-:W-:Y:S02]  /*2550*/  UMOV UR8, UR9 ;  /* 0x0000000900087c82 */ /* 0x000fe40008000000 */
[----:B------:R-:W-:Y:S01]  /*2560*/  UMOV UR4, UR5 ;  /* 0x0000000500047c82 */ /* 0x000fe20008000000 */
[----:B---3--:R-:W-:Y:S02]  /*2570*/  USHF.R.U32.HI UR8, URZ, UR24, UR8 ;  /* 0x00000018ff087299 */ /* 0x008fe40008011608 */
[----:B----4-:R-:W-:Y:S02]  /*2580*/  UISETP.NE.AND UP2, UPT, UR20, 0x1, UPT ;  /* 0x000000011400788c */ /* 0x010fe4000bf45270 */
[----:B------:R-:W-:Y:S02]  /*2590*/  USHF.R.U32.HI UR4, URZ, UR13, UR4 ;  /* 0x0000000dff047299 */ /* 0x000fe40008011604 */
[----:B------:R-:W-:-:S02]  /*25a0*/  USEL UR5, UR37, UR8, !UP0 ;  /* 0x0000000825057287 */ /* 0x000fc4000c000000 */
[----:B------:R-:W-:Y:S02]  /*25b0*/  USEL UR8, UR38, UR4, !UP2 ;  /* 0x0000000426087287 */ /* 0x000fe4000d000000 */
[----:B-1----:R-:W-:Y:S01]  /*25c0*/  UIMAD.WIDE.U32 UR16, UR5, UR10, URZ ;  /* 0x0000000a051072a5 */ /* 0x002fe2000f8e00ff */
[----:B------:R-:W-:Y:S01]  /*25d0*/  UMOV UR4, UR29 ;  /* 0x0000001d00047c82 */ /* 0x000fe20008000000 */
[----:B------:R-:W-:Y:S02]  /*25e0*/  UIMAD.WIDE.U32 UR18, UR31, UR12, URZ ;  /* 0x0000000c1f1272a5 */ /* 0x000fe4000f8e00ff */
[----:B------:R-:W-:-:S03]  /*25f0*/  UIMAD.WIDE.U32 UR28, UR8, UR10, URZ ;  /* 0x0000000a081c72a5 */ /* 0x000fc6000f8e00ff */
[----:B------:R-:W-:Y:S01]  /*2600*/  UMOV UR16, UR17 ;  /* 0x0000001100107c82 */ /* 0x000fe20008000000 */
[----:B------:R-:W-:Y:S02]  /*2610*/  USHF.R.U32.HI UR4, URZ, UR24, UR4 ;  /* 0x00000018ff047299 */ /* 0x000fe40008011604 */
[----:B------:R-:W-:Y:S01]  /*2620*/  @UP3 USHF.R.U32.HI UR5, URZ, UR11, UR16 ;  /* 0x0000000bff053299 */ /* 0x000fe20008011610 */
[----:B------:R-:W-:Y:S01]  /*2630*/  UMOV UR18, UR19 ;  /* 0x0000001300127c82 */ /* 0x000fe20008000000 */
[----:B------:R-:W-:Y:S01]  /*2640*/  UMOV UR28, UR29 ;  /* 0x0000001d001c7c82 */ /* 0x000fe20008000000 */
[----:B------:R-:W-:Y:S02]  /*2650*/  USHF.R.U32.HI UR13, URZ, UR13, UR18 ;  /* 0x0000000dff0d7299 */ /* 0x000fe40008011612 */
[----:B------:R-:W-:Y:S02]  /*2660*/  USEL UR4, UR30, UR4, !UP0 ;  /* 0x000000041e047287 */ /* 0x000fe4000c000000 */
[----:B------:R-:W-:-:S02]  /*2670*/  @UP3 USHF.R.U32.HI UR8, URZ, UR11, UR28 ;  /* 0x0000000bff083299 */ /* 0x000fc4000801161c */
[----:B------:R-:W-:Y:S02]  /*2680*/  UIMAD UR9, UR42, UR5, URZ ;  /* 0x000000052a0972a4 */ /* 0x000fe4000f8e02ff */
[----:B------:R-:W-:Y:S02]  /*2690*/  USEL UR5, UR31, UR13, !UP2 ;  /* 0x0000000d1f057287 */ /* 0x000fe4000d000000 */
[----:B------:R-:W-:Y:S02]  /*26a0*/  UIMAD UR12, UR42, UR8, URZ ;  /* 0x000000082a0c72a4 */ /* 0x000fe4000f8e02ff */
[----:B------:R-:W-:Y:S02]  /*26b0*/  UISETP.GE.AND UP0, UPT, UR4, UR9, UPT ;  /* 0x000000090400728c */ /* 0x000fe4000bf06270 */
[----:B------:R-:W-:Y:S02]  /*26c0*/  UIMAD.WIDE.U32 UR16, UR4, UR10, URZ ;  /* 0x0000000a041072a5 */ /* 0x000fe4000f8e00ff */
[----:B------:R-:W-:-:S02]  /*26d0*/  UISETP.GE.OR UP0, UPT, UR5, UR12, UP0 ;  /* 0x0000000c0500728c */ /* 0x000fc40008706670 */
        /* <DEDUP_REMOVED lines=19> */
.L_x_41:
[----:B------:R-:W2:Y:S02]  /*2810*/  LDCU UR4, c[0x0][0xb30] ;  /* 0x00016600ff0477ac */ /* 0x000ea40008000800 */
[----:B--2---:R-:W-:-:S09]  /*2820*/  UISETP.NE.AND UP0, UPT, UR4, 0x1, UPT ;  /* 0x000000010400788c */ /* 0x004fd2000bf05270 */
        /* <DEDUP_REMOVED lines=18> */
.L_x_42:
[----:B------:R-:W-:Y:S01]  /*2950*/  VIADD R11, R11, 0x1 ;  /* 0x000000010b0b7836 */ /* 0x000fe20000000000 */
[----:B------:R-:W-:Y:S01]  /*2960*/  R2UR UR4, R152 ;  /* 0x00000000980472ca */ /* 0x000fe200000e0000 */
[----:B------:R-:W-:Y:S01]  /*2970*/  UIADD3 UR16, UPT, UPT, UR30, UR63, URZ ;  /* 0x0000003f1e107290 */ /* 0x000fe2000fffe0ff */
[----:B------:R-:W-:Y:S02]  /*2980*/  PLOP3.LUT P1, PT, PT, PT, PT, 0x80, 0x8 ;  /* 0x000000000008781c */ /* 0x000fe40003f2f070 */
[----:B------:R-:W-:-:S04]  /*2990*/  ISETP.NE.AND P0, PT, R11, 0x2, PT ;  /* 0x000000020b00780c */ /* 0x000fc80003f05270 */
[----:B------:R-:W-:Y:S02]  /*29a0*/  SEL R3, RZ, 0x1, P0 ;  /* 0x00000001ff037807 */ /* 0x000fe40000000000 */
[----:B------:R-:W-:Y:S02]  /*29b0*/  SEL R11, R11, RZ, P0 ;  /* 0x000000ff0b0b7207 */ /* 0x000fe40000000000 */
[----:B------:R-:W-:Y:S01]  /*29c0*/  LOP3.LUT R10, R10, R3, RZ, 0x3c, !PT ;  /* 0x000000030a0a7212 */ /* 0x000fe200078e3cff */
[----:B------:R-:W-:Y:S01]  /*29d0*/  UIADD3 UR20, UPT, UPT, UR31, UR4, URZ ;  /* 0x000000041f147290 */ /* 0x000fe2000fffe0ff */
[----:B------:R-:W-:Y:S11]  /*29e0*/  BRA.U UP1, `(.L_x_43) ;  /* 0xfffffff101287547 */ /* 0x000ff6000b83ffff */
[----:B------:R-:W-:Y:S01]  /*29f0*/  UIADD3 UR8, UPT, UPT, UR6, 0x50, URZ ;  /* 0x0000005006087890 */ /* 0x000fe2000fffe0ff */
[----:B------:R-:W-:-:S03]  /*2a00*/  SHF.L.U32 R3, R12, 0x1f, RZ ;  /* 0x0000001f0c037819 */ /* 0x000fc600000006ff */
[----:B------:R-:W-:-:S09]  /*2a10*/  ULEA UR4, UR7, UR8, 0x3 ;  /* 0x0000000807047291 */ /* 0x000fd2000f8e18ff */
[----:B------:R-:W2:Y:S02]  /*2a20*/  SYNCS.PHASECHK.TRANS64.TRYWAIT P0, [UR4], R3 ;  /* 0x00000003ff0075a7 */ /* 0x000ea40008001104 */
[----:B--2---:R-:W-:Y:S05]  /*2a30*/  @!P0 BRA `(.L_x_44) ;  /* 0x0000009400088947 */ /* 0x004fea0003800000 */
.L_x_159:
[----:B------:R-:W-:-:S04]  /*2a40*/  UIADD3 UR4, UPT, UPT, UR7, 0x1, URZ ;  /* 0x0000000107047890 */ /* 0x000fc8000fffe0ff */
[----:B------:R-:W-:-:S04]  /*2a50*/  UISETP.NE.AND UP0, UPT, UR4, 0xa, UPT ;  /* 0x0000000a0400788c */ /* 0x000fc8000bf05270 */
[----:B------:R-:W-:Y:S02]  /*2a60*/  USEL UR6, URZ, 0x1, UP0 ;  /* 0x00000001ff067887 */ /* 0x000fe40008000000 */
[----:B------:R-:W-:-:S04]  /*2a70*/  USEL UR4, UR4, URZ, UP0 ;  /* 0x000000ff04047287 */ /* 0x000fc80008000000 */
[----:B------:R-:W-:Y:S01]  /*2a80*/  ULEA UR5, UR4, UR8, 0x3 ;  /* 0x0000000804057291 */ /* 0x000fe2000f8e18ff */
[----:B------:R-:W-:-:S04]  /*2a90*/  LOP3.LUT R2, R12, UR6, RZ, 0x3c, !PT ;  /* 0x000000060c027c12 */ /* 0x000fc8000f8e3cff */
[----:B-1----:R-:W-:-:S04]  /*2aa0*/  SHF.L.U32 R3, R2, 0x1f, RZ ;  /* 0x0000001f02037819 */ /* 0x002fc800000006ff */
[----:B------:R-:W1:Y:S02]  /*2ab0*/  SYNCS.PHASECHK.TRANS64.TRYWAIT P0, [UR5], R3 ;  /* 0x00000003ff0075a7 */ /* 0x000e640008001105 */
[----:B-1----:R-:W-:Y:S05]  /*2ac0*/  @!P0 BRA `(.L_x_45) ;  /* 0x0000009000fc8947 */ /* 0x002fea0003800000 */
.L_x_161:
        /* <DEDUP_REMOVED lines=9> */
.L_x_163:
        /* <DEDUP_REMOVED lines=9> */
.L_x_165:
        /* <DEDUP_REMOVED lines=9> */
.L_x_167:
        /* <DEDUP_REMOVED lines=9> */
.L_x_169:
        /* <DEDUP_REMOVED lines=9> */
.L_x_171:
        /* <DEDUP_REMOVED lines=9> */
.L_x_173:
        /* <DEDUP_REMOVED lines=9> */
.L_x_175:
[----:B------:R-:W-:-:S04]  /*2ec0*/  UIADD3 UR4, UPT, UPT, UR4, 0x1, URZ ;  /* 0x0000000104047890 */ /* 0x000fc8000fffe0ff */
[----:B------:R-:W-:-:S04]  /*2ed0*/  UISETP.NE.AND UP0, UPT, UR4, 0xa, UPT ;  /* 0x0000000a0400788c */ /* 0x000fc8000bf05270 */
[----:B------:R-:W-:Y:S02]  /*2ee0*/  USEL UR5, URZ, 0x1, UP0 ;  /* 0x00000001ff057887 */ /* 0x000fe40008000000 */
[----:B------:R-:W-:-:S04]  /*2ef0*/  USEL UR4, UR4, URZ, UP0 ;  /* 0x000000ff04047287 */ /* 0x000fc80008000000 */
[----:B------:R-:W-:Y:S01]  /*2f00*/  ULEA UR4, UR4, UR8, 0x3 ;  /* 0x0000000804047291 */ /* 0x000fe2000f8e18ff */
[----:B-1----:R-:W-:-:S04]  /*2f10*/  LOP3.LUT R3, R2, UR5, RZ, 0x3c, !PT ;  /* 0x0000000502037c12 */ /* 0x002fc8000f8e3cff */
[----:B------:R-:W-:Y:S01]  /*2f20*/  SHF.L.U32 R3, R3, 0x1f, RZ ;  /* 0x0000001f03037819 */ /* 0x000fe200000006ff */
[----:B------:R-:W-:-:S07]  /*2f30*/  IMAD.U32 R0, RZ, RZ, UR4 ;  /* 0x00000004ff007e24 */ /* 0x000fce000f8e00ff */
.L_x_53:
[----:B-1----:R1:W2:Y:S02]  /*2f40*/  SYNCS.PHASECHK.TRANS64.TRYWAIT P0, [R0+URZ], R3 ;  /* 0x00000003000075a7 */ /* 0x0022a400080011ff */
[----:B--2---:R-:W-:Y:S05]  /*2f50*/  @!P0 NANOSLEEP.SYNCS 0x989680 ;  /* 0x009896800000895d */ /* 0x004fea0003900000 */
[----:B------:R-:W2:Y:S02]  /*2f60*/  @!P0 SYNCS.PHASECHK.TRANS64 P0, [R0+URZ], R3 ;  /* 0x00000003000085a7 */ /* 0x000ea400080010ff */
[----:B--2---:R-:W-:Y:S05]  /*2f70*/  @P0 EXIT ;  /* 0x000000000000094d */ /* 0x004fea0003800000 */
[----:B------:R-:W-:Y:S05]  /*2f80*/  BRA `(.L_x_53) ;  /* 0xfffffffc00ec7947 */ /* 0x000fea000383ffff */
.L_x_23:
[----:B------:R-:W-:-:S04]  /*2f90*/  UISETP.NE.AND UP0, UPT, UR47, URZ, UPT ;  /* 0x000000ff2f00728c */ /* 0x000fc8000bf05270 */
[----:B------:R-:W-:-:S09]  /*2fa0*/  UISETP.NE.OR UP0, UPT, UR17, 0x1, UP0 ;  /* 0x000000011100788c */ /* 0x000fd20008705670 */
[----:B------:R-:W-:Y:S05]  /*2fb0*/  BRA.U UP0, `(.L_x_54) ;  /* 0x0000000500487547 */ /* 0x000fea000b800000 */
[----:B------:R-:W-:Y:S01]  /*2fc0*/  ISETP.GE.U32.AND P2, PT, R0, 0x8, PT ;  /* 0x000000080000780c */ /* 0x000fe20003f46070 */
[----:B------:R-:W-:Y:S01]  /*2fd0*/  IMAD.MOV.U32 R12, RZ, RZ, 0x1 ;  /* 0x00000001ff0c7424 */ /* 0x000fe200078e00ff */
[----:B------:R-:W-:Y:S02]  /*2fe0*/  CS2R R10, SRZ ;  /* 0x00000000000a7805 */ /* 0x000fe4000001ff00 */
[----:B------:R-:W-:Y:S01]  /*2ff0*/  CS2R R8, SRZ ;  /* 0x0000000000087805 */ /* 0x000fe2000001ff00 */
[----:B------:R-:W-:Y:S01]  /*3000*/  UMOV UR6, 0x400 ;  /* 0x0000040000067882 */ /* 0x000fe20000000000 */
[----:B------:R-:W-:Y:S01]  /*3010*/  UMOV UR5, URZ ;  /* 0x000000ff00057c82 */ /* 0x000fe20008000000 */
[----:B------:R-:W-:-:S12]  /*3020*/  ULEA UR6, UR47, UR6, 0x18 ;  /* 0x000000062f067291 */ /* 0x000fd8000f8ec0ff */
.L_x_58:
[----:B------:R-:W-:Y:S02]  /*3030*/  LEA R2, R8, UR6, 0x3 ;  /* 0x0000000608027c11 */ /* 0x000fe4000f8e18ff */
[----:B------:R-:W-:-:S03]  /*3040*/  SHF.L.U32 R5, R9, 0x1f, RZ ;  /* 0x0000001f09057819 */ /* 0x000fc600000006ff */
[----:B------:R-:W-:Y:S01]  /*3050*/  VIADD R4, R2, 0x140 ;  /* 0x0000014002047836 */ /* 0x000fe20000000000 */
[----:B------:R-:W2:Y:S02]  /*3060*/  SYNCS.PHASECHK.TRANS64.TRYWAIT P0, [R2+URZ+0x130], R5 ;  /* 0x00013005020075a7 */ /* 0x000ea400080011ff */
[----:B--2---:R-:W-:Y:S05]  /*3070*/  @!P0 BRA `(.L_x_55) ;  /* 0x0000009000508947 */ /* 0x004fea0003800000 */
.L_x_176:
[----:B------:R-:W-:Y:S01]  /*3080*/  ULEA UR4, UR5, UR6, 0x3 ;  /* 0x0000000605047291 */ /* 0x000fe2000f8e18ff */
[----:B------:R-:W-:Y:S02]  /*3090*/  PRMT R4, RZ, 0x654, R4 ;  /* 0x00000654ff047816 */ /* 0x000fe40000000004 */
[----:B--2---:R-:W-:Y:S01]  /*30a0*/  SHF.L.U32 R5, R12, 0x1f, RZ ;  /* 0x0000001f0c057819 */ /* 0x004fe200000006ff */
[----:B------:R-:W-:Y:S01]  /*30b0*/  UIADD3 UR7, UPT, UPT, UR4, 0xf0, URZ ;  /* 0x000000f004077890 */ /* 0x000fe2000fffe0ff */
[----:B------:R2:W-:Y:S05]  /*30c0*/  SYNCS.ARRIVE.TRANS64.RED.A1T0 RZ, [R4+URZ], RZ ;  /* 0x000000ff04ff79a7 */ /* 0x0005ea00081004ff */
[----:B------:R-:W-:Y:S01]  /*30d0*/  IMAD.U32 R7, RZ, RZ, UR7 ;  /* 0x00000007ff077e24 */ /* 0x000fe2000f8e00ff */
[----:B------:R-:W3:Y:S04]  /*30e0*/  SYNCS.PHASECHK.TRANS64.TRYWAIT P0, [UR4+0x100], R5 ;  /* 0x00010005ff0075a7 */ /* 0x000ee80008001104 */
[----:B------:R-:W-:Y:S01]  /*30f0*/  PRMT R6, R0, 0x654, R7 ;  /* 0x0000065400067816 */ /* 0x000fe20000000007 */
[----:B--2---:R-:W-:Y:S01]  /*3100*/  @!P2 IMAD.MOV.U32 R4, RZ, RZ, 0x10 ;  /* 0x00000010ff04a424 */ /* 0x004fe200078e00ff */
[----:B---3--:R-:W-:Y:S06]  /*3110*/  @!P0 BRA `(.L_x_56) ;  /* 0x00000090003c8947 */ /* 0x008fec0003800000 */
.L_x_178:
[----:B------:R-:W-:Y:S01]  /*3120*/  ULEA UR8, UR5, UR6, 0x4 ;  /* 0x0000000605087291 */ /* 0x000fe2000f8e20ff */
[----:B------:R-:W-:Y:S01]  /*3130*/  SEL R3, R6, R3, !P2 ;  /* 0x0000000306037207 */ /* 0x000fe20005000000 */
[----:B------:R-:W-:Y:S01]  /*3140*/  UIADD3 UR9, UPT, UPT, UR4, 0xf0, URZ ;  /* 0x000000f004097890 */ /* 0x000fe2000fffe0ff */
[----:B--2---:R-:W-:Y:S01]  /*3150*/  LEA R2, R11, UR6, 0x3 ;  /* 0x000000060b027c11 */ /* 0x004fe2000f8e18ff */
[----:B------:R-:W-:Y:S01]  /*3160*/  UIADD3 UR8, UPT, UPT, UR8, 0x160, URZ ;  /* 0x0000016008087890 */ /* 0x000fe2000fffe0ff */
[----:B------:R-:W-:Y:S01]  /*3170*/  SHF.L.U32 R5, R10, 0x1f, RZ ;  /* 0x0000001f0a057819 */ /* 0x000fe200000006ff */
[----:B------:R2:W-:Y:S01]  /*3180*/  @!P2 SYNCS.ARRIVE.TRANS64.RED RZ, [R3+URZ], R4 ;  /* 0x0000000403ffa9a7 */ /* 0x0005e200080004ff */
[----:B------:R-:W-:Y:S01]  /*3190*/  UIADD3 UR4, UPT, UPT, UR5, 0x1, URZ ;  /* 0x0000000105047890 */ /* 0x000fe2000fffe0ff */
[----:B------:R-:W-:-:S03]  /*31a0*/  VIADD R8, R8, 0x1 ;  /* 0x0000000108087836 */ /* 0x000fc60000000000 */
[----:B------:R-:W-:Y:S02]  /*31b0*/  UISETP.NE.AND UP0, UPT, UR4, 0x2, UPT ;  /* 0x000000020400788c */ /* 0x000fe4000bf05270 */
[----:B------:R-:W-:Y:S06]  /*31c0*/  UGETNEXTWORKID.BROADCAST [UR8], [UR9] ;  /* 0x00000000080073ca */ /* 0x000fec0008000100 */
[----:B------:R-:W-:Y:S01]  /*31d0*/  USEL UR7, URZ, 0x1, UP0 ;  /* 0x00000001ff077887 */ /* 0x000fe20008000000 */
[----:B------:R-:W-:Y:S01]  /*31e0*/  ISETP.NE.AND P0, PT, R8, 0x2, PT ;  /* 0x000000020800780c */ /* 0x000fe20003f05270 */
[----:B------:R-:W-:Y:S01]  /*31f0*/  USEL UR5, UR4, URZ, UP0 ;  /* 0x000000ff04057287 */ /* 0x000fe20008000000 */
[----:B------:R-:W3:Y:S03]  /*3200*/  SYNCS.PHASECHK.TRANS64.TRYWAIT P1, [R2+URZ+0xf0], R5 ;  /* 0x0000f005020075a7 */ /* 0x000ee600080211ff */
[----:B------:R-:W-:Y:S01]  /*3210*/  LOP3.LUT R12, R12, UR7, RZ, 0x3c, !PT ;  /* 0x000000070c0c7c12 */ /* 0x000fe2000f8e3cff */
[----:B--23--:R-:W-:Y:S07]  /*3220*/  @!P1 BRA `(.L_x_57) ;  /* 0x0000009000109947 */ /* 0x00cfee0003800000 */
.L_x_179:
[C---:B------:R-:W-:Y:S01]  /*3230*/  LEA R4, R11.reuse, UR6, 0x4 ;  /* 0x000000060b047c11 */ /* 0x040fe2000f8e20ff */
[----:B--2---:R-:W-:Y:S01]  /*3240*/  VIADD R2, R2, 0x100 ;  /* 0x0000010002027836 */ /* 0x004fe20000000000 */
[----:B------:R-:W-:Y:S01]  /*3250*/  SEL R8, R8, RZ, P0 ;  /* 0x000000ff08087207 */ /* 0x000fe20000000000 */
[----:B------:R-:W-:-:S03]  /*3260*/  VIADD R11, R11, 0x1 ;  /* 0x000000010b0b7836 */ /* 0x000fc60000000000 */
[----:B------:R-:W2:Y:S01]  /*3270*/  LDS.128 R4, [R4+0x160] ;  /* 0x0001600004047984 */ /* 0x000ea20000000c00 */
[----:B------:R-:W-:Y:S02]  /*3280*/  PRMT R2, RZ, 0x654, R2 ;  /* 0x00000654ff027816 */ /* 0x000fe40000000002 */
[C---:B------:R-:W-:Y:S01]  /*3290*/  ISETP.NE.AND P1, PT, R11.reuse, 0x2, PT ;  /* 0x000000020b00780c */ /* 0x040fe20003f25270 */
[----:B------:R-:W-:Y:S01]  /*32a0*/  @!PT LDS RZ, [RZ] ;  /* 0x00000000fffff984 */ /* 0x000fe20000000800 */
[----:B------:R-:W-:Y:S01]  /*32b0*/  @!PT LDS RZ, [RZ] ;  /* 0x00000000fffff984 */ /* 0x000fe20000000800 */
[----:B------:R-:W-:Y:S01]  /*32c0*/  @!PT LDS RZ, [RZ] ;  /* 0x00000000fffff984 */ /* 0x000fe20000000800 */
[----:B------:R-:W-:Y:S01]  /*32d0*/  @!PT LDS RZ, [RZ] ;  /* 0x00000000fffff984 */ /* 0x000fe20000000800 */
[----:B------:R3:W-:Y:S06]  /*32e0*/  MEMBAR.ALL.CTA ;  /* 0x0000000000007992 */ /* 0x0007ec0000008000 */
[----:B---3--:R-:W3:Y:S01]  /*32f0*/  FENCE.VIEW.ASYNC.S ;  /* 0x00000000000073c6 */ /* 0x008ee20000000000 */
[----:B------:R-:W-:Y:S01]  /*3300*/  SEL R11, R11, RZ, P1 ;  /* 0x000000ff0b0b7207 */ /* 0x000fe20000800000 */
[----:B---3--:R3:W-:Y:S01]  /*3310*/  SYNCS.ARRIVE.TRANS64.RED.A1T0 RZ, [R2+URZ], RZ ;  /* 0x000000ff02ff79a7 */ /* 0x0087e200081004ff */
[----:B--2---:R-:W-:-:S02]  /*3320*/  LOP3.LUT P3, RZ, R6, 0x1, RZ, 0xc0, !PT ;  /* 0x0000000106ff7812 */ /* 0x004fc4000786c0ff */
[----:B------:R-:W-:-:S04]  /*3330*/  SEL R5, RZ, 0x1, P1 ;  /* 0x00000001ff057807 */ /* 0x000fc80000800000 */
[----:B------:R-:W-:Y:S02]  /*3340*/  LOP3.LUT R10, R10, R5, RZ, 0x3c, !PT ;  /* 0x000000050a0a7212 */ /* 0x000fe400078e3cff */
[----:B---3--:R-:W-:-:S04]  /*3350*/  SEL R2, RZ, 0x1, P0 ;  /* 0x00000001ff027807 */ /* 0x008fc80000000000 */
[----:B------:R-:W-:Y:S01]  /*3360*/  LOP3.LUT R9, R9, R2, RZ, 0x3c, !PT ;  /* 0x0000000209097212 */ /* 0x000fe200078e3cff */
[----:B------:R-:W-:Y:S06]  /*3370*/  @P3 BRA `(.L_x_58) ;  /* 0xfffffffc002c3947 */ /* 0x000fec000383ffff */
[----:B------:R-:W-:Y:S01]  /*3380*/  ULEA UR4, UR5, UR6, 0x3 ;  /* 0x0000000605047291 */ /* 0x000fe2000f8e18ff */
[----:B------:R-:W-:-:S08]  /*3390*/  SHF.L.U32 R3, R12, 0x1f, RZ ;  /* 0x0000001f0c037819 */ /* 0x000fd000000006ff */
[----:B------:R-:W2:Y:S02]  /*33a0*/  SYNCS.PHASECHK.TRANS64 P0, [UR4+0x100], R3 ;  /* 0x00010003ff0075a7 */ /* 0x000ea40008001004 */
[----:B--2---:R-:W-:Y:S05]  /*33b0*/  @P0 BRA `(.L_x_59) ;  /* 0x0000000000080947 */ /* 0x004fea0003800000 */
[----:B------:R-:W2:Y:S02]  /*33c0*/  SYNCS.PHASECHK.TRANS64.TRYWAIT P0, [UR4+0x100], R3 ;  /* 0x00010003ff0075a7 */ /* 0x000ea40008001104 */
[----:B--2---:R-:W-:Y:S05]  /*33d0*/  @!P0 BRA `(.L_x_60) ;  /* 0x0000008c00b88947 */ /* 0x004fea0003800000 */
.L_x_59:
[----:B------:R-:W-:-:S04]  /*33e0*/  UIADD3 UR7, UPT, UPT, UR5, 0x1, URZ ;  /* 0x0000000105077890 */ /* 0x000fc8000fffe0ff */
[----:B------:R-:W-:-:S04]  /*33f0*/  UISETP.NE.AND UP0, UPT, UR7, 0x2, UPT ;  /* 0x000000020700788c */ /* 0x000fc8000bf05270 */
[----:B------:R-:W-:Y:S02]  /*3400*/  USEL UR8, URZ, 0x1, UP0 ;  /* 0x00000001ff087887 */ /* 0x000fe40008000000 */
[----:B------:R-:W-:-:S04]  /*3410*/  USEL UR7, UR7, URZ, UP0 ;  /* 0x000000ff07077287 */ /* 0x000fc80008000000 */
[----:B------:R-:W-:Y:S01]  /*3420*/  ULEA UR7, UR7, UR6, 0x3 ;  /* 0x0000000607077291 */ /* 0x000fe2000f8e18ff */
[----:B--2---:R-:W-:-:S04]  /*3430*/  LOP3.LUT R3, R12, UR8, RZ, 0x3c, !PT ;  /* 0x000000080c037c12 */ /* 0x004fc8000f8e3cff */
[----:B------:R-:W-:-:S04]  /*3440*/  SHF.L.U32 R0, R3, 0x1f, RZ ;  /* 0x0000001f03007819 */ /* 0x000fc800000006ff */
[----:B------:R-:W2:Y:S02]  /*3450*/  SYNCS.PHASECHK.TRANS64 P0, [UR7+0x100], R0 ;  /* 0x00010000ff0075a7 */ /* 0x000ea40008001007 */
[----:B-12---:R-:W-:Y:S05]  /*3460*/  @P0 EXIT ;  /* 0x000000000000094d */ /* 0x006fea0003800000 */
[----:B------:R-:W-:Y:S02]  /*3470*/  SHF.L.U32 R3, R3, 0x1f, RZ ;  /* 0x0000001f03037819 */ /* 0x000fe400000006ff */
[----:B------:R-:W-:-:S07]  /*3480*/  MOV R0, UR7 ;  /* 0x0000000700007c02 */ /* 0x000fce0008000f00 */
.L_x_61:
[----:B-1----:R1:W2:Y:S02]  /*3490*/  SYNCS.PHASECHK.TRANS64.TRYWAIT P0, [R0+URZ+0x100], R3 ;  /* 0x00010003000075a7 */ /* 0x0022a400080011ff */
[----:B--2---:R-:W-:Y:S05]  /*34a0*/  @!P0 NANOSLEEP.SYNCS 0x989680 ;  /* 0x009896800000895d */ /* 0x004fea0003900000 */
[----:B------:R-:W2:Y:S02]  /*34b0*/  @!P0 SYNCS.PHASECHK.TRANS64 P0, [R0+URZ+0x100], R3 ;  /* 0x00010003000085a7 */ /* 0x000ea400080010ff */
[----:B--2---:R-:W-:Y:S05]  /*34c0*/  @P0 EXIT ;  /* 0x000000000000094d */ /* 0x004fea0003800000 */
[----:B------:R-:W-:Y:S05]  /*34d0*/  BRA `(.L_x_61) ;  /* 0xfffffffc00ec7947 */ /* 0x000fea000383ffff */
.L_x_54:
[----:B------:R-:W-:Y:S05]  /*34e0*/  BRA.U UP5, `(.L_x_62) ;  /* 0x0000001105587547 */ /* 0x000fea000b800000 */
[----:B------:R-:W-:Y:S01]  /*34f0*/  UMOV UR4, 0x40 ;  /* 0x0000004000047882 */ /* 0x000fe20000000000 */
[----:B------:R-:W-:Y:S01]  /*3500*/  NOP ;  /* 0x0000000000007918 */ /* 0x000fe20000000000 */
[----:B------:R-:W-:Y:S01]  /*3510*/  ULEA UR5, UR47, UR4, 0x18 ;  /* 0x000000042f057291 */ /* 0x000fe2000f8ec0ff */
[----:B------:R-:W-:Y:S02]  /*3520*/  UMOV UR6, 0x400 ;  /* 0x0000040000067882 */ /* 0x000fe40000000000 */
[----:B------:R-:W-:-:S06]  /*3530*/  ULEA UR6, UR47, UR6, 0x18 ;  /* 0x000000062f067291 */ /* 0x000fcc000f8ec0ff */
[----:B------:R-:W2:Y:S02]  /*3540*/  LDS.U8 R0, [UR5+0x1c] ;  /* 0x00001c05ff007984 */ /* 0x000ea40008000000 */
[----:B--2---:R-:W-:-:S13]  /*3550*/  ISETP.NE.AND P0, PT, R0, RZ, PT ;  /* 0x000000ff0000720c */ /* 0x004fda0003f05270 */
[----:B------:R-:W-:Y:S05]  /*3560*/  @P0 BRA `(.L_x_63) ;  /* 0x0000000400080947 */ /* 0x000fea0003800000 */
[----:B------:R-:W-:Y:S02]  /*3570*/  UISETP.NE.U32.AND UP1, UPT, UR33, 0x1, UPT ;  /* 0x000000012100788c */ /* 0x000fe4000bf25070 */
[----:B------:R-:W-:-:S07]  /*3580*/  UIADD3 UR7, UPT, UPT, UR5, 0x8, URZ ;  /* 0x0000000805077890 */ /* 0x000fce000fffe0ff */
[----:B------:R-:W-:Y:S05]  /*3590*/  BRA.U !UP1, `(.L_x_64) ;  /* 0x00000001099c7547 */ /* 0x000fea000b800000 */
[----:B------:R-:W-:Y:S01]  /*35a0*/  ELECT P0, URZ, PT ;  /* 0x0000000000ff782f */ /* 0x000fe20003800000 */
[----:B------:R-:W-:-:S12]  /*35b0*/  BSSY B0, `(.L_x_64) ;  /* 0x0000025000007945 */ /* 0x000fd80003800000 */
[----:B------:R-:W-:Y:S05]  /*35c0*/  @!P0 BRA `(.L_x_65) ;  /* 0x00000000008c8947 */ /* 0x000fea0003800000 */
[----:B------:R-:W-:-:S05]  /*35d0*/  UMOV UR4, 0x10 ;  /* 0x0000001000047882 */ /* 0x000fca0000000000 */
[----:B------:R-:W-:Y:S04]  /*35e0*/  DEPBAR.LE SB2, 0x36 ;  /* 0x0000ad800000791a */ /* 0x000fe80000000000 */
[----:B------:R-:W2:Y:S02]  /*35f0*/  UTCATOMSWS.2CTA.FIND_AND_SET.ALIGN UP0, UR4, UR4 ;  /* 0x00000004000475e3 */ /* 0x000ea40008200800 */
[----:B--2---:R-:W-:Y:S01]  /*3600*/  MOV R11, UR4 ;  /* 0x00000004000b7c02 */ /* 0x004fe20008000f00 */
[----:B------:R-:W-:Y:S06]  /*3610*/  BRA.U UP0, `(.L_x_66) ;  /* 0x0000000100187547 */ /* 0x000fec000b800000 */
.L_x_67:
[----:B------:R-:W-:Y:S05]  /*3620*/  NANOSLEEP 0x64 ;  /* 0x000000640000795d */ /* 0x000fea0003800000 */
[----:B------:R-:W-:-:S05]  /*3630*/  UMOV UR4, 0x10 ;  /* 0x0000001000047882 */ /* 0x000fca0000000000 */
[----:B------:R-:W-:Y:S04]  /*3640*/  DEPBAR.LE SB2, 0x36 ;  /* 0x0000ad800000791a */ /* 0x000fe80000000000 */
[----:B------:R-:W2:Y:S02]  /*3650*/  UTCATOMSWS.2CTA.FIND_AND_SET.ALIGN UP0, UR4, UR4 ;  /* 0x00000004000475e3 */ /* 0x000ea40008200800 */
[----:B--2---:R-:W-:Y:S01]  /*3660*/  MOV R11, UR4 ;  /* 0x00000004000b7c02 */ /* 0x004fe20008000f00 */
[----:B------:R-:W-:Y:S05]  /*3670*/  BRA.U !UP0, `(.L_x_67) ;  /* 0xfffffffd08e87547 */ /* 0x000fea000b83ffff */
.L_x_66:
[----:B------:R-:W2:Y:S01]  /*3680*/  LDS R7, [UR5+0x10] ;  /* 0x00001005ff077984 */ /* 0x000ea20008000800 */
[----:B------:R-:W-:Y:S01]  /*3690*/  IMAD.U32 R5, RZ, RZ, UR6 ;  /* 0x00000006ff057e24 */ /* 0x000fe2000f8e00ff */
[----:B------:R-:W-:-:S03]  /*36a0*/  MOV R4, UR34 ;  /* 0x0000002200047c02 */ /* 0x000fc60008000f00 */
[----:B------:R-:W-:Y:S01]  /*36b0*/  VIADD R5, R5, 0x180 ;  /* 0x0000018005057836 */ /* 0x000fe20000000000 */
[----:B--2---:R-:W-:-:S04]  /*36c0*/  SHF.L.U32 R7, R7, 0x1f, RZ ;  /* 0x0000001f07077819 */ /* 0x004fc800000006ff */
[----:B------:R-:W2:Y:S02]  /*36d0*/  SYNCS.PHASECHK.TRANS64.TRYWAIT P0, [UR5+0x8], R7 ;  /* 0x00000807ff0075a7 */ /* 0x000ea40008001105 */
[----:B--2---:R-:W-:Y:S05]  /*36e0*/  @P0 BRA `(.L_x_68) ;  /* 0x0000000000080947 */ /* 0x004fea0003800000 */
[----:B------:R-:W2:Y:S02]  /*36f0*/  SYNCS.PHASECHK.TRANS64.TRYWAIT P0, [UR5+0x8], R7 ;  /* 0x00000807ff0075a7 */ /* 0x000ea40008001105 */
[----:B--2---:R-:W-:Y:S05]  /*3700*/  @!P0 BRA `(.L_x_69) ;  /* 0x0000008c00048947 */ /* 0x004fea0003800000 */
.L_x_68:
[----:B--2---:R-:W-:Y:S01]  /*3710*/  HFMA2 R0, -RZ, RZ, 0, 5.9604644775390625e-08 ;  /* 0x00000001ff007431 */ /* 0x004fe200000001ff */
[----:B------:R-:W-:Y:S01]  /*3720*/  UPRMT UR4, UR34, 0x654, UR7 ;  /* 0x0000065422047896 */ /* 0x000fe20008000007 */
[----:B------:R-:W-:Y:S01]  /*3730*/  IMAD.MOV.U32 R8, RZ, RZ, 0xffff ;  /* 0x0000ffffff087424 */ /* 0x000fe200078e00ff */
[----:B------:R-:W-:Y:S01]  /*3740*/  PRMT R4, R4, 0x654, R5 ;  /* 0x0000065404047816 */ /* 0x000fe20000000005 */
[----:B------:R-:W-:Y:S02]  /*3750*/  IMAD.MOV.U32 R6, RZ, RZ, 0x4 ;  /* 0x00000004ff067424 */ /* 0x000fe400078e00ff */
[----:B------:R-:W-:Y:S01]  /*3760*/  IMAD.SHL.U32 R9, R11, 0x20, RZ ;  /* 0x000000200b097824 */ /* 0x000fe200078e00ff */
[----:B------:R-:W-:Y:S02]  /*3770*/  MOV R5, UR4 ;  /* 0x0000000400057c02 */ /* 0x000fe40008000f00 */
[-C--:B------:R-:W-:Y:S01]  /*3780*/  SHF.L.U32 R8, R8, R11.reuse, RZ ;  /* 0x0000000b08087219 */ /* 0x080fe200000006ff */
[----:B------:R2:W-:Y:S01]  /*3790*/  SYNCS.ARRIVE.TRANS64.RED RZ, [UR4], R6 ;  /* 0x00000006ffff79a7 */ /* 0x0005e20008000404 */
[----:B------:R-:W-:Y:S01]  /*37a0*/  SHF.L.U32 R7, R0, R11, RZ ;  /* 0x0000000b00077219 */ /* 0x000fe200000006ff */
[----:B------:R2:W-:Y:S04]  /*37b0*/  STS [UR6+0x180], R9 ;  /* 0x00018009ff007988 */ /* 0x0005e80008000806 */
[----:B------:R2:W-:Y:S04]  /*37c0*/  STAS [R4.64], R11 ;  /* 0x0000000b04007dbd */ /* 0x0005e8000c0008ff */
[----:B------:R2:W-:Y:S04]  /*37d0*/  ATOMS.OR RZ, [UR5+0x14], R8 ;  /* 0x00001408ffff798c */ /* 0x0005e8000b000005 */
[----:B------:R2:W-:Y:S04]  /*37e0*/  ATOMS.OR RZ, [UR5+0x18], R7 ;  /* 0x00001807ffff798c */ /* 0x0005e8000b000005 */
[----:B------:R2:W-:Y:S02]  /*37f0*/  ATOMS.XOR RZ, [UR5+0x10], R0 ;  /* 0x00001000ffff798c */ /* 0x0005e4000b800005 */
.L_x_65:
[----:B-1----:R-:W-:Y:S05]  /*3800*/  BSYNC B0 ;  /* 0x0000000000007941 */ /* 0x002fea0003800000 */
.L_x_64:
[----:B------:R-:W-:Y:S05]  /*3810*/  BRA.U UP1, `(.L_x_70) ;  /* 0x00000001016c7547 */ /* 0x000fea000b800000 */
[----:B------:R-:W-:-:S03]  /*3820*/  UMOV UR4, 0xffffffff ;  /* 0xffffffff00047882 */ /* 0x000fc60000000000 */
[----:B------:R-:W-:Y:S05]  /*3830*/  BRA.DIV UR4, `(.L_x_71) ;  /* 0x0000008a04d07947 */ /* 0x000fea000b800000 */
[----:B------:R-:W-:-:S13]  /*3840*/  ELECT P6, URZ, PT ;  /* 0x0000000000ff782f */ /* 0x000fda00038c0000 */
.L_x_183:
[----:B------:R-:W-:Y:S05]  /*3850*/  @!P6 BRA `(.L_x_70) ;  /* 0x00000000005ce947 */ /* 0x000fea0003800000 */
[----:B--2---:R-:W2:Y:S02]  /*3860*/  LDS R5, [UR5+0x10] ;  /* 0x00001005ff057984 */ /* 0x004ea40008000800 */
[----:B--2---:R-:W-:-:S04]  /*3870*/  SHF.L.U32 R5, R5, 0x1f, RZ ;  /* 0x0000001f05057819 */ /* 0x004fc800000006ff */
[----:B------:R-:W2:Y:S02]  /*3880*/  SYNCS.PHASECHK.TRANS64.TRYWAIT P0, [UR5+0x8], R5 ;  /* 0x00000805ff0075a7 */ /* 0x000ea40008001105 */
[----:B--2---:R-:W-:Y:S05]  /*3890*/  @P0 BRA `(.L_x_72) ;  /* 0x0000000000080947 */ /* 0x004fea0003800000 */
[----:B------:R-:W2:Y:S02]  /*38a0*/  SYNCS.PHASECHK.TRANS64.TRYWAIT P0, [UR5+0x8], R5 ;  /* 0x00000805ff0075a7 */ /* 0x000ea40008001105 */
[----:B--2---:R-:W-:Y:S05]  /*38b0*/  @!P0 BRA `(.L_x_73) ;  /* 0x0000008800d08947 */ /* 0x004fea0003800000 */
.L_x_72:
[----:B------:R-:W3:Y:S01]  /*38c0*/  LDS R7, [UR6+0x180] ;  /* 0x00018006ff077984 */ /* 0x000ee20008000800 */
[----:B--2---:R-:W-:Y:S02]  /*38d0*/  HFMA2 R0, -RZ, RZ, 0, 5.9604644775390625e-08 ;  /* 0x00000001ff007431 */ /* 0x004fe400000001ff */
[----:B------:R-:W-:Y:S01]  /*38e0*/  IMAD.MOV.U32 R4, RZ, RZ, 0xffff ;  /* 0x0000ffffff047424 */ /* 0x000fe200078e00ff */
[----:B------:R-:W-:Y:S01]  /*38f0*/  UPRMT UR4, UR34, 0x654, UR7 ;  /* 0x0000065422047896 */ /* 0x000fe20008000007 */
[----:B---3--:R-:W-:-:S03]  /*3900*/  IMAD.SHL.U32 R5, R7, 0x20, RZ ;  /* 0x0000002007057824 */ /* 0x008fc600078e00ff */
[-C--:B------:R-:W-:Y:S02]  /*3910*/  SHF.L.U32 R4, R4, R7.reuse, RZ ;  /* 0x0000000704047219 */ /* 0x080fe400000006ff */
[----:B------:R-:W-:Y:S01]  /*3920*/  SHF.L.U32 R7, R0, R7, RZ ;  /* 0x0000000700077219 */ /* 0x000fe200000006ff */
[----:B------:R3:W-:Y:S04]  /*3930*/  STS [UR6+0x180], R5 ;  /* 0x00018005ff007988 */ /* 0x0007e80008000806 */
[----:B------:R3:W-:Y:S04]  /*3940*/  ATOMS.OR RZ, [UR5+0x14], R4 ;  /* 0x00001404ffff798c */ /* 0x0007e8000b000005 */
[----:B------:R3:W-:Y:S01]  /*3950*/  ATOMS.OR RZ, [UR5+0x18], R7 ;  /* 0x00001807ffff798c */ /* 0x0007e2000b000005 */
[----:B------:R-:W-:Y:S03]  /*3960*/  SYNCS.ARRIVE.TRANS64.RED.A1T0 RZ, [UR4], RZ ;  /* 0x000000ffffff79a7 */ /* 0x000fe60008100404 */
[----:B------:R3:W-:Y:S01]  /*3970*/  ATOMS.XOR RZ, [UR5+0x10], R0 ;  /* 0x00001000ffff798c */ /* 0x0007e2000b800005 */
[----:B------:R-:W-:Y:S05]  /*3980*/  BRA `(.L_x_70) ;  /* 0x0000000000107947 */ /* 0x000fea0003800000 */
.L_x_63:
[----:B------:R-:W-:Y:S02]  /*3990*/  MOV R0, 0xffffffff ;  /* 0xffffffff00007802 */ /* 0x000fe40000000f00 */
[----:B------:R-:W-:-:S03]  /*39a0*/  MOV R4, 0x39d0 ;  /* 0x000039d000047802 */ /* 0x000fc60000000f00 */
[----:B------:R2:W-:Y:S04]  /*39b0*/  STS [UR6+0x180], R0 ;  /* 0x00018000ff007988 */ /* 0x0005e80008000806 */
[----:B-12--5:R-:W-:Y:S05]  /*39c0*/  CALL.REL.NOINC `($__internal_1_$__cuda_sm10x_tcgen05_guardrail_trap_phase_invalid_during_alloc) ;  /* 0x0000009000747944 */ /* 0x026fea0003c00000 */
.L_x_70:
[----:B------:R-:W-:Y:S05]  /*39d0*/  WARPSYNC.ALL ;  /* 0x0000000000007948 */ /* 0x000fea0003800000 */
[----:B------:R-:W4:Y:S01]  /*39e0*/  S2UR UR4, SR_CgaCtaId ;  /* 0x00000000000479c3 */ /* 0x000f220000008800 */
[----:B------:R-:W-:Y:S01]  /*39f0*/  UMOV UR17, 0x400 ;  /* 0x0000040000117882 */ /* 0x000fe20000000000 */
[----:B------:R-:W-:-:S06]  /*3a00*/  NOP ;  /* 0x0000000000007918 */ /* 0x000fcc0000000000 */
[----:B------:R-:W-:Y:S06]  /*3a10*/  BAR.ARV 0x6, 0xa0 ;  /* 0x0182800000007b1d */ /* 0x000fec0000002000 */
[----:B------:R-:W1:Y:S01]  /*3a20*/  LDCU UR6, c[0x0][0x38c] ;  /* 0x00007180ff0677ac */ /* 0x000e620008000800 */
[----:B------:R-:W-:Y:S01]  /*3a30*/  LOP3.LUT R3, R3, 0xffff, RZ, 0xc0, !PT ;  /* 0x0000ffff03037812 */ /* 0x000fe200078ec0ff */
[----:B--2---:R-:W-:Y:S01]  /*3a40*/  IMAD.MOV.U32 R9, RZ, RZ, 0x1 ;  /* 0x00000001ff097424 */ /* 0x004fe200078e00ff */
[----:B------:R-:W-:Y:S01]  /*3a50*/  LOP3.LUT R2, R2, 0xffff, RZ, 0xc0, !PT ;  /* 0x0000ffff02027812 */ /* 0x000fe200078ec0ff */
[----:B------:R-:W-:Y:S01]  /*3a60*/  IMAD.MOV.U32 R8, RZ, RZ, RZ ;  /* 0x000000ffff087224 */ /* 0x000fe200078e00ff */
[----:B------:R-:W-:Y:S01]  /*3a70*/  R2UR UR20, R3 ;  /* 0x00000000031472ca */ /* 0x000fe200000e0000 */
[----:B------:R-:W-:Y:S01]  /*3a80*/  UMOV UR24, URZ ;  /* 0x000000ff00187c82 */ /* 0x000fe20008000000 */
[----:B------:R-:W-:-:S02]  /*3a90*/  R2UR UR30, R2 ;  /* 0x00000000021e72ca */ /* 0x000fc400000e0000 */
[----:B------:R-:W-:Y:S01]  /*3aa0*/  CS2R R2, SRZ ;  /* 0x0000000000027805 */ /* 0x000fe2000001ff00 */
[----:B------:R-:W-:Y:S01]  /*3ab0*/  UMOV UR15, URZ ;  /* 0x000000ff000f7c82 */ /* 0x000fe20008000000 */
[----:B----4-:R-:W-:Y:S01]  /*3ac0*/  ULEA UR17, UR4, UR17, 0x18 ;  /* 0x0000001104117291 */ /* 0x010fe2000f8ec0ff */
[----:B------:R-:W-:Y:S01]  /*3ad0*/  UMOV UR14, URZ ;  /* 0x000000ff000e7c82 */ /* 0x000fe20008000000 */
[----:B------:R-:W-:Y:S02]  /*3ae0*/  UISETP.NE.AND UP3, UPT, UR33, URZ, UPT ;  /* 0x000000ff2100728c */ /* 0x000fe4000bf65270 */
[----:B------:R-:W-:Y:S02]  /*3af0*/  UIADD3 UR5, UPT, UPT, UR17, 0x10800, URZ ;  /* 0x0001080011057890 */ /* 0x000fe4000fffe0ff */
[----:B------:R-:W-:-:S03]  /*3b00*/  UIADD3 UR4, UPT, UPT, UR17, 0x24800, URZ ;  /* 0x0002480011047890 */ /* 0x000fc6000fffe0ff */
[----:B---3--:R-:W2:Y:S01]  /*3b10*/  LDS R0, [UR17+0x180] ;  /* 0x00018011ff007984 */ /* 0x008ea20008000800 */
[----:B-1----:R-:W-:Y:S02]  /*3b20*/  UIADD3 UR6, UPT, UPT, UR6, 0x1f, URZ ;  /* 0x0000001f06067890 */ /* 0x002fe4000fffe0ff */
[----:B------:R-:W-:Y:S02]  /*3b30*/  USHF.R.U32.HI UR5, URZ, 0x4, UR5 ;  /* 0x00000004ff057899 */ /* 0x000fe40008011605 */
[----:B------:R-:W-:Y:S02]  /*3b40*/  USHF.R.S32.HI UR25, URZ, 0x1f, UR6 ;  /* 0x0000001fff197899 */ /* 0x000fe40008011406 */
[----:B------:R-:W-:Y:S02]  /*3b50*/  USHF.R.U32.HI UR4, URZ, 0x4, UR4 ;  /* 0x00000004ff047899 */ /* 0x000fe40008011604 */
[----:B------:R-:W-:Y:S02]  /*3b60*/  ULEA.HI UR25, UR25, UR6, URZ, 0x5 ;  /* 0x0000000619197291 */ /* 0x000fe4000f8f28ff */
[----:B------:R-:W-:-:S02]  /*3b70*/  ULOP3.LUT UR5, UR5, 0x3fff, URZ, 0xc0, !UPT ;  /* 0x00003fff05057892 */ /* 0x000fc4000f8ec0ff */
[----:B------:R-:W-:Y:S02]  /*3b80*/  USHF.R.S32.HI UR25, URZ, 0x5, UR25 ;  /* 0x00000005ff197899 */ /* 0x000fe40008011419 */
[----:B------:R-:W-:Y:S02]  /*3b90*/  ULOP3.LUT UR22, UR4, 0x3fff, URZ, 0xc0, !UPT ;  /* 0x00003fff04167892 */ /* 0x000fe4000f8ec0ff */
[----:B------:R-:W-:Y:S02]  /*3ba0*/  UISETP.LT.AND UP0, UPT, UR25, 0x1, UPT ;  /* 0x000000011900788c */ /* 0x000fe4000bf01270 */
[----:B------:R-:W-:Y:S02]  /*3bb0*/  ULOP3.LUT UR21, UR5, 0x10000, URZ, 0xfc, !UPT ;  /* 0x0001000005157892 */ /* 0x000fe4000f8efcff */
[----:B------:R-:W-:Y:S02]  /*3bc0*/  ULOP3.LUT UR22, UR22, 0x10000, URZ, 0xfc, !UPT ;  /* 0x0001000016167892 */ /* 0x000fe4000f8efcff */
[----:B------:R-:W-:Y:S01]  /*3bd0*/  USEL UR31, UR25, 0x1, !UP0 ;  /* 0x00000001191f7887 */ /* 0x000fe2000c000000 */
[----:B------:R-:W-:Y:S01]  /*3be0*/  UMOV UR28, 0x0 ;  /* 0x00000000001c7882 */ /* 0x000fe20000000000 */
[----:B------:R-:W-:Y:S01]  /*3bf0*/  UMOV UR29, 0x10400490 ;  /* 0x10400490001d7882 */ /* 0x000fe20000000000 */
[----:B------:R-:W-:Y:S01]  /*3c00*/  UMOV UR26, 0x0 ;  /* 0x00000000001a7882 */ /* 0x000fe20000000000 */
[----:B------:R-:W-:Y:S01]  /*3c10*/  UMOV UR27, 0x10400490 ;  /* 0x10400490001b7882 */ /* 0x000fe20000000000 */
[----:B--2---:R-:W-:-:S15]  /*3c20*/  R2UR UR32, R0 ;  /* 0x00000000002072ca */ /* 0x004fde00000e0000 */
.L_x_81:
[C---:B------:R-:W-:Y:S02]  /*3c30*/  LEA R0, R8.reuse, UR17, 0x3 ;  /* 0x0000001108007c11 */ /* 0x040fe4000f8e18ff */
[----:B------:R-:W-:Y:S02]  /*3c40*/  SHF.L.U32 R5, R3, 0x1f, RZ ;  /* 0x0000001f03057819 */ /* 0x000fe400000006ff */
[----:B------:R-:W-:Y:S02]  /*3c50*/  LEA R4, R8, UR17, 0x4 ;  /* 0x0000001108047c11 */ /* 0x000fe4000f8e20ff */
[----:B------:R-:W1:Y:S02]  /*3c60*/  SYNCS.PHASECHK.TRANS64.TRYWAIT P0, [R0+URZ+0xf0], R5 ;  /* 0x0000f005000075a7 */ /* 0x000e6400080011ff */
[----:B-1-3--:R-:W-:Y:S05]  /*3c70*/  @!P0 BRA `(.L_x_74) ;  /* 0x0000008400f88947 */ /* 0x00afea0003800000 */
.L_x_184:
[----:B-1----:R-:W1:Y:S01]  /*3c80*/  LDS.128 R4, [R4+0x160] ;  /* 0x0001600004047984 */ /* 0x002e620000000c00 */
[----:B------:R-:W-:Y:S02]  /*3c90*/  VIADD R0, R0, 0x100 ;  /* 0x0000010000007836 */ /* 0x000fe40000000000 */
[----:B------:R-:W-:Y:S01]  /*3ca0*/  VIADD R8, R8, 0x1 ;  /* 0x0000000108087836 */ /* 0x000fe20000000000 */
[----:B------:R-:W-:Y:S01]  /*3cb0*/  @!PT LDS RZ, [RZ] ;  /* 0x00000000fffff984 */ /* 0x000fe20000000800 */
[----:B------:R-:W-:Y:S01]  /*3cc0*/  @!PT LDS RZ, [RZ] ;  /* 0x00000000fffff984 */ /* 0x000fe20000000800 */
[----:B------:R-:W-:Y:S01]  /*3cd0*/  @!PT LDS RZ, [RZ] ;  /* 0x00000000fffff984 */ /* 0x000fe20000000800 */
[----:B------:R-:W-:Y:S01]  /*3ce0*/  @!PT LDS RZ, [RZ] ;  /* 0x00000000fffff984 */ /* 0x000fe20000000800 */
[----:B------:R2:W-:Y:S06]  /*3cf0*/  MEMBAR.ALL.CTA ;  /* 0x0000000000007992 */ /* 0x0005ec0000008000 */
[----:B--2---:R-:W2:Y:S01]  /*3d00*/  FENCE.VIEW.ASYNC.S ;  /* 0x00000000000073c6 */ /* 0x004ea20000000000 */
[----:B------:R-:W-:-:S04]  /*3d10*/  PRMT R0, RZ, 0x654, R0 ;  /* 0x00000654ff007816 */ /* 0x000fc80000000000 */
[----:B--2---:R2:W-:Y:S01]  /*3d20*/  SYNCS.ARRIVE.TRANS64.RED.A1T0 RZ, [R0+URZ], RZ ;  /* 0x000000ff00ff79a7 */ /* 0x0045e200081004ff */
[----:B-1----:R-:W-:Y:S01]  /*3d30*/  LOP3.LUT P1, RZ, R6, 0x1, RZ, 0xc0, !PT ;  /* 0x0000000106ff7812 */ /* 0x002fe2000782c0ff */
[----:B--2---:R-:W-:-:S12]  /*3d40*/  BRA.U UP3, `(.L_x_75) ;  /* 0x0000000103e07547 */ /* 0x004fd8000b800000 */
[----:B------:R-:W1:Y:S01]  /*3d50*/  LDCU UR4, c[0x0][0x38c] ;  /* 0x00007180ff0477ac */ /* 0x000e620008000800 */
[----:B------:R-:W-:Y:S02]  /*3d60*/  PLOP3.LUT P2, PT, PT, PT, PT, 0x80, 0x8 ;  /* 0x000000000008781c */ /* 0x000fe40003f4f070 */
[----:B------:R-:W-:Y:S01]  /*3d70*/  SHF.L.U32 R5, R9, 0x1f, RZ ;  /* 0x0000001f09057819 */ /* 0x000fe200000006ff */
[----:B------:R-:W-:Y:S02]  /*3d80*/  ULEA UR23, UR24, UR17, 0x3 ;  /* 0x0000001118177291 */ /* 0x000fe4000f8e18ff */
[----:B------:R-:W-:Y:S02]  /*3d90*/  ULEA UR18, UR24, UR32, 0x8 ;  /* 0x0000002018127291 */ /* 0x000fe4000f8e40ff */
[----:B-1----:R-:W-:-:S06]  /*3da0*/  UISETP.GE.AND UP0, UPT, UR4, 0x1, UPT ;  /* 0x000000010400788c */ /* 0x002fcc000bf06270 */
[----:B------:R-:W-:-:S05]  /*3db0*/  PLOP3.LUT P0, PT, PT, PT, UP0, 0x80, 0x8 ;  /* 0x000000000008781c */ /* 0x000fca0003f0f008 */
[----:B------:R-:W-:-:S08]  /*3dc0*/  @UP0 ULEA UR4, UR15, UR17, 0x3 ;  /* 0x000000110f040291 */ /* 0x000fd0000f8e18ff */
[----:B------:R-:W-:-:S04]  /*3dd0*/  @P0 SHF.L.U32 R0, R2, 0x1f, RZ ;  /* 0x0000001f02000819 */ /* 0x000fc800000006ff */
[----:B------:R1:W2:Y:S01]  /*3de0*/  @P0 SYNCS.PHASECHK.TRANS64.TRYWAIT P2, [UR4], R0 ;  /* 0x00000000ff0005a7 */ /* 0x0002a20008041104 */
[----:B------:R-:W3:Y:S02]  /*3df0*/  SYNCS.PHASECHK.TRANS64.TRYWAIT P0, [UR23+0x120], R5 ;  /* 0x00012005ff0075a7 */ /* 0x000ee40008001117 */
[----:B-123--:R-:W-:Y:S05]  /*3e00*/  @!P0 BRA `(.L_x_76) ;  /* 0x0000008400a88947 */ /* 0x00efea0003800000 */
.L_x_186:
[----:B------:R-:W-:Y:S01]  /*3e10*/  UMOV UR19, UR14 ;  /* 0x0000000e00137c82 */ /* 0x000fe20008000000 */
[----:B------:R-:W-:Y:S05]  /*3e20*/  BRA.U !UP0, `(.L_x_77) ;  /* 0x0000000108987547 */ /* 0x000fea000b800000 */
[----:B------:R-:W-:Y:S02]  /*3e30*/  UIADD3 UR19, UPT, UPT, UR31, UR14, URZ ;  /* 0x0000000e1f137290 */ /* 0x000fe4000fffe0ff */
[----:B------:R-:W-:Y:S01]  /*3e40*/  UPLOP3.LUT UP2, UPT, UPT, UPT, UPT, 0x40, 0x4 ;  /* 0x000000000004789c */ /* 0x000fe20003f4e870 */
[----:B------:R-:W-:Y:S01]  /*3e50*/  UMOV UR16, UR25 ;  /* 0x0000001900107c82 */ /* 0x000fe20008000000 */
[----:B------:R-:W-:-:S09]  /*3e60*/  UMOV UR6, UR15 ;  /* 0x0000000f00067c82 */ /* 0x000fd20008000000 */
.L_x_80:
[----:B--2---:R-:W-:Y:S01]  /*3e70*/  ULEA UR5, UR6, UR17, 0x3 ;  /* 0x0000001106057291 */ /* 0x004fe2000f8e18ff */
[----:B---3--:R-:W-:Y:S11]  /*3e80*/  @P2 BRA `(.L_x_78) ;  /* 0x00000000000c2947 */ /* 0x008ff60003800000 */
[----:B-1----:R-:W-:Y:S04]  /*3e90*/  SHF.L.U32 R5, R2, 0x1f, RZ ;  /* 0x0000001f02057819 */ /* 0x002fe800000006ff */
[----:B------:R-:W1:Y:S02]  /*3ea0*/  SYNCS.PHASECHK.TRANS64.TRYWAIT P0, [UR5], R5 ;  /* 0x00000005ff0075a7 */ /* 0x000e640008001105 */
[----:B-1----:R-:W-:Y:S05]  /*3eb0*/  @!P0 BRA `(.L_x_79) ;  /* 0x0000008400948947 */ /* 0x002fea0003800000 */
.L_x_78:
[----:B------:R-:W-:Y:S01]  /*3ec0*/  UISETP.NE.AND UP0, UPT, UR16, 0x1, UPT ;  /* 0x000000011000788c */ /* 0x000fe2000bf05270 */
[----:B------:R-:W-:Y:S01]  /*3ed0*/  PLOP3.LUT P2, PT, PT, PT, PT, 0x80, 0x8 ;  /* 0x000000000008781c */ /* 0x000fe20003f4f070 */
[----:B------:R-:W-:Y:S02]  /*3ee0*/  UIADD3 UR4, UPT, UPT, UR6, 0x1, URZ ;  /* 0x0000000106047890 */ /* 0x000fe4000fffe0ff */
[----:B------:R-:W-:Y:S02]  /*3ef0*/  ULEA UR12, UR6, UR22, 0x9 ;  /* 0x00000016060c7291 */ /* 0x000fe4000f8e48ff */
[----:B------:R-:W-:Y:S01]  /*3f00*/  UISETP.NE.AND UP1, UPT, UR4, 0xa, UPT ;  /* 0x0000000a0400788c */ /* 0x000fe2000bf25270 */
[----:B------:R-:W-:Y:S01]  /*3f10*/  PLOP3.LUT P0, PT, PT, PT, UP0, 0x80, 0x8 ;  /* 0x000000000008781c */ /* 0x000fe20003f0f008 */
[----:B------:R-:W-:Y:S02]  /*3f20*/  UIADD3 UR10, UPT, UPT, UR12, 0x2, URZ ;  /* 0x000000020c0a7890 */ /* 0x000fe4000fffe0ff */
[----:B------:R-:W-:Y:S02]  /*3f30*/  USEL UR7, URZ, 0x1, UP1 ;  /* 0x00000001ff077887 */ /* 0x000fe40008800000 */
[----:B------:R-:W-:Y:S02]  /*3f40*/  USEL UR15, UR4, URZ, UP1 ;  /* 0x000000ff040f7287 */ /* 0x000fe40008800000 */
[----:B------:R-:W-:Y:S02]  /*3f50*/  UIADD3 UR14, UPT, UPT, UR14, 0x1, URZ ;  /* 0x000000010e0e7890 */ /* 0x000fe4000fffe0ff */
[----:B------:R-:W-:Y:S01]  /*3f60*/  @UP0 ULEA UR4, UR15, UR17, 0x3 ;  /* 0x000000110f040291 */ /* 0x000fe2000f8e18ff */
[----:B------:R-:W-:Y:S01]  /*3f70*/  LOP3.LUT R2, R2, UR7, RZ, 0x3c, !PT ;  /* 0x0000000702027c12 */ /* 0x000fe2000f8e3cff */
[----:B------:R-:W-:Y:S01]  /*3f80*/  UIADD3 UR7, UPT, UPT, UR5, 0x50, URZ ;  /* 0x0000005005077890 */ /* 0x000fe2000fffe0ff */
[----:B------:R-:W-:Y:S02]  /*3f90*/  UMOV UR13, 0x80004020 ;  /* 0x80004020000d7882 */ /* 0x000fe40000000000 */
[----:B-1----:R-:W-:Y:S01]  /*3fa0*/  @P0 SHF.L.U32 R0, R2, 0x1f, RZ ;  /* 0x0000001f02000819 */ /* 0x002fe200000006ff */
[----:B------:R-:W-:Y:S01]  /*3fb0*/  UMOV UR5, 0x80004020 ;  /* 0x8000402000057882 */ /* 0x000fe20000000000 */
[----:B------:R-:W-:Y:S01]  /*3fc0*/  UMOV UR11, 0x80004020 ;  /* 0x80004020000b7882 */ /* 0x000fe20000000000 */
[----:B------:R-:W-:Y:S01]  /*3fd0*/  UMOV UR9, 0x80004020 ;  /* 0x8000402000097882 */ /* 0x000fe20000000000 */
[----:B------:R2:W3:Y:S01]  /*3fe0*/  @P0 SYNCS.PHASECHK.TRANS64.TRYWAIT P2, [UR4], R0 ;  /* 0x00000000ff0005a7 */ /* 0x0004e20008041104 */
[----:B------:R-:W-:Y:S02]  /*3ff0*/  ULEA UR4, UR6, UR21, 0x9 ;  /* 0x0000001506047291 */ /* 0x000fe4000f8e48ff */
[----:B------:R-:W-:Y:S02]  /*4000*/  UISETP.NE.AND UP0, UPT, UR14, UR19, UPT ;  /* 0x000000130e00728c */ /* 0x000fe4000bf05270 */
[----:B------:R-:W-:Y:S02]  /*4010*/  UIADD3 UR8, UPT, UPT, UR4, 0x2, URZ ;  /* 0x0000000204087890 */ /* 0x000fe4000fffe0ff */
[----:B------:R-:W-:Y:S01]  /*4020*/  UIADD3 UR16, UPT, UPT, UR16, -0x1, URZ ;  /* 0xffffffff10107890 */ /* 0x000fe2000fffe0ff */
[----:B------:R-:W-:Y:S02]  /*4030*/  UMOV UR6, UR15 ;  /* 0x0000000f00067c82 */ /* 0x000fe40008000000 */
[----:B------:R2:W-:Y:S01]  /*4040*/  UTCHMMA.2CTA gdesc[UR4], gdesc[UR12], tmem[UR18], tmem[UR28], idesc[UR29], UP2 ;  /* 0x00ff1c0c040075ea */ /* 0x0005e20009200012 */
[----:B------:R-:W-:Y:S03]  /*4050*/  UPLOP3.LUT UP2, UPT, UPT, UPT, UPT, 0x80, 0x8 ;  /* 0x000000000008789c */ /* 0x000fe60003f4f070 */
[----:B------:R2:W-:Y:S01]  /*4060*/  UTCHMMA.2CTA gdesc[UR8], gdesc[UR10], tmem[UR18], tmem[UR26], idesc[UR27], UPT ;  /* 0x00ff1a0a080075ea */ /* 0x0005e2000ba00012 */
[----:B------:R2:W-:Y:S01]  /*4070*/  UTCBAR.2CTA.MULTICAST [UR7], URZ, UR20 ;  /* 0x000000ff070073e9 */ /* 0x0005e20008200814 */
[----:B------:R-:W-:Y:S06]  /*4080*/  BRA.U UP0, `(.L_x_80) ;  /* 0xfffffffd00787547 */ /* 0x000fec000b83ffff */
.L_x_77:
[----:B--2---:R-:W-:Y:S01]  /*4090*/  UIADD3 UR4, UPT, UPT, UR23, 0x110, URZ ;  /* 0x0000011017047890 */ /* 0x004fe2000fffe0ff */
[----:B------:R-:W-:-:S08]  /*40a0*/  UMOV UR14, UR19 ;  /* 0x00000013000e7c82 */ /* 0x000fd00008000000 */
[----:B------:R2:W-:Y:S01]  /*40b0*/  UTCBAR.2CTA.MULTICAST [UR4], URZ, UR30 ;  /* 0x000000ff040073e9 */ /* 0x0005e2000820081e */
[----:B------:R-:W-:Y:S02]  /*40c0*/  NOP ;  /* 0x0000000000007918 */ /* 0x000fe40000000000 */
.L_x_75:
[----:B--2---:R-:W-:Y:S01]  /*40d0*/  UIADD3 UR4, UPT, UPT, UR24, 0x1, URZ ;  /* 0x0000000118047890 */ /* 0x004fe2000fffe0ff */
[----:B------:R-:W-:-:S03]  /*40e0*/  ISETP.NE.AND P0, PT, R8, 0x2, PT ;  /* 0x000000020800780c */ /* 0x000fc60003f05270 */
[----:B------:R-:W-:Y:S01]  /*40f0*/  UISETP.NE.AND UP0, UPT, UR4, 0x2, UPT ;  /* 0x000000020400788c */ /* 0x000fe2000bf05270 */
[----:B-1----:R-:W-:Y:S02]  /*4100*/  SEL R0, RZ, 0x1, P0 ;  /* 0x00000001ff007807 */ /* 0x002fe40000000000 */
[----:B------:R-:W-:Y:S01]  /*4110*/  SEL R8, R8, RZ, P0 ;  /* 0x000000ff08087207 */ /* 0x000fe20000000000 */
[----:B------:R-:W-:Y:S01]  /*4120*/  USEL UR5, URZ, 0x1, UP0 ;  /* 0x00000001ff057887 */ /* 0x000fe20008000000 */
[----:B------:R-:W-:Y:S01]  /*4130*/  LOP3.LUT R3, R3, R0, RZ, 0x3c, !PT ;  /* 0x0000000003037212 */ /* 0x000fe200078e3cff */
[----:B------:R-:W-:-:S04]  /*4140*/  USEL UR24, UR4, URZ, UP0 ;  /* 0x000000ff04187287 */ /* 0x000fc80008000000 */
[----:B------:R-:W-:Y:S01]  /*4150*/  LOP3.LUT R9, R9, UR5, RZ, 0x3c, !PT ;  /* 0x0000000509097c12 */ /* 0x000fe2000f8e3cff */
[----:B------:R-:W-:Y:S07]  /*4160*/  @P1 BRA `(.L_x_81) ;  /* 0xfffffff800b01947 */ /* 0x000fee000383ffff */
[----:B------:R-:W1:Y:S01]  /*4170*/  S2UR UR8, SR_CgaCtaId ;  /* 0x00000000000879c3 */ /* 0x000e620000008800 */
[----:B------:R-:W-:Y:S01]  /*4180*/  ELECT P0, URZ, PT ;  /* 0x0000000000ff782f */ /* 0x000fe20003800000 */
[----:B------:R-:W-:Y:S01]  /*4190*/  HFMA2 R0, -RZ, RZ, 0, 5.9604644775390625e-08 ;  /* 0x00000001ff007431 */ /* 0x000fe200000001ff */
[----:B------:R-:W-:-:S05]  /*41a0*/  UMOV UR4, 0x40 ;  /* 0x0000004000047882 */ /* 0x000fca0000000000 */
[----:B------:R-:W-:Y:S01]  /*41b0*/  UVIRTCOUNT.DEALLOC.SMPOOL 0x80 ;  /* 0x000000800000784c */ /* 0x000fe20000000000 */
[----:B------:R-:W-:Y:S02]  /*41c0*/  UISETP.NE.AND UP0, UPT, UR33, URZ, UPT ;  /* 0x000000ff2100728c */ /* 0x000fe4000bf05270 */
[----:B-1----:R-:W-:-:S09]  /*41d0*/  ULEA UR8, UR8, UR4, 0x18 ;  /* 0x0000000408087291 */ /* 0x002fd2000f8ec0ff */
[----:B------:R1:W-:Y:S01]  /*41e0*/  @P0 STS.U8 [UR8+0x1c], R0 ;  /* 0x00001c00ff000988 */ /* 0x0003e20008000008 */
[----:B------:R-:W-:Y:S05]  /*41f0*/  BRA.U UP0, `(.L_x_82) ;  /* 0x0000000100587547 */ /* 0x000fea000b800000 */
[----:B------:R-:W-:Y:S01]  /*4200*/  UIADD3 UR5, UPT, UPT, UR17, 0x120, URZ ;  /* 0x0000012011057890 */ /* 0x000fe2000fffe0ff */
[----:B------:R-:W-:-:S03]  /*4210*/  SHF.L.U32 R3, R9, 0x1f, RZ ;  /* 0x0000001f09037819 */ /* 0x000fc600000006ff */
[----:B------:R-:W-:-:S09]  /*4220*/  ULEA UR4, UR24, UR5, 0x3 ;  /* 0x0000000518047291 */ /* 0x000fd2000f8e18ff */
[----:B------:R-:W2:Y:S02]  /*4230*/  SYNCS.PHASECHK.TRANS64.TRYWAIT P0, [UR4], R3 ;  /* 0x00000003ff0075a7 */ /* 0x000ea40008001104 */
[----:B--2---:R-:W-:Y:S05]  /*4240*/  @!P0 BRA `(.L_x_83) ;  /* 0x0000008000c88947 */ /* 0x004fea0003800000 */
.L_x_189:
[----:B------:R-:W-:-:S04]  /*4250*/  UIADD3 UR4, UPT, UPT, UR24, 0x1, URZ ;  /* 0x0000000118047890 */ /* 0x000fc8000fffe0ff */
[----:B------:R-:W-:-:S04]  /*4260*/  UISETP.NE.AND UP1, UPT, UR4, 0x2, UPT ;  /* 0x000000020400788c */ /* 0x000fc8000bf25270 */
[----:B------:R-:W-:Y:S02]  /*4270*/  USEL UR6, URZ, 0x1, UP1 ;  /* 0x00000001ff067887 */ /* 0x000fe40008800000 */
[----:B------:R-:W-:-:S04]  /*4280*/  USEL UR4, UR4, URZ, UP1 ;  /* 0x000000ff04047287 */ /* 0x000fc80008800000 */
[----:B------:R-:W-:Y:S01]  /*4290*/  ULEA UR4, UR4, UR5, 0x3 ;  /* 0x0000000504047291 */ /* 0x000fe2000f8e18ff */
[----:B-1----:R-:W-:-:S04]  /*42a0*/  LOP3.LUT R3, R9, UR6, RZ, 0x3c, !PT ;  /* 0x0000000609037c12 */ /* 0x002fc8000f8e3cff */
[----:B------:R-:W-:Y:S01]  /*42b0*/  SHF.L.U32 R3, R3, 0x1f, RZ ;  /* 0x0000001f03037819 */ /* 0x000fe200000006ff */
[----:B------:R-:W-:-:S04]  /*42c0*/  IMAD.U32 R0, RZ, RZ, UR4 ;  /* 0x00000004ff007e24 */ /* 0x000fc8000f8e00ff */
[----:B------:R1:W2:Y:S03]  /*42d0*/  SYNCS.PHASECHK.TRANS64.TRYWAIT P0, [R0+URZ], R3 ;  /* 0x00000003000075a7 */ /* 0x0002a600080011ff */
[----:B--2---:R-:W-:Y:S05]  /*42e0*/  @!P0 NANOSLEEP.SYNCS 0x989680 ;  /* 0x009896800000895d */ /* 0x004fea0003900000 */
[----:B------:R-:W2:Y:S02]  /*42f0*/  @!P0 SYNCS.PHASECHK.TRANS64 P0, [R0+URZ], R3 ;  /* 0x00000003000085a7 */ /* 0x000ea400080010ff */
[----:B--2---:R-:W-:Y:S05]  /*4300*/  @P0 BRA `(.L_x_84) ;  /* 0x0000000000200947 */ /* 0x004fea0003800000 */
.L_x_85:
[----:B--2---:R2:W4:Y:S02]  /*4310*/  SYNCS.PHASECHK.TRANS64.TRYWAIT P0, [R0+URZ], R3 ;  /* 0x00000003000075a7 */ /* 0x00452400080011ff */
[----:B----4-:R-:W-:Y:S05]  /*4320*/  @!P0 NANOSLEEP.SYNCS 0x989680 ;  /* 0x009896800000895d */ /* 0x010fea0003900000 */
[----:B------:R-:W4:Y:S02]  /*4330*/  @!P0 SYNCS.PHASECHK.TRANS64 P0, [R0+URZ], R3 ;  /* 0x00000003000085a7 */ /* 0x000f2400080010ff */
[----:B----4-:R-:W-:Y:S05]  /*4340*/  @!P0 BRA `(.L_x_85) ;  /* 0xfffffffc00f08947 */ /* 0x010fea000383ffff */
[----:B------:R-:W-:Y:S05]  /*4350*/  BRA `(.L_x_84) ;  /* 0x00000000000c7947 */ /* 0x000fea0003800000 */
.L_x_82:
[----:B------:R-:W-:-:S04]  /*4360*/  UIADD3 UR4, UPT, UPT, UR17, 0x150, URZ ;  /* 0x0000015011047890 */ /* 0x000fc8000fffe0ff */
[----:B------:R-:W-:-:S09]  /*4370*/  UPRMT UR4, UR34, 0x654, UR4 ;  /* 0x0000065422047896 */ /* 0x000fd20008000004 */
[----:B------:R-:W-:Y:S03]  /*4380*/  SYNCS.ARRIVE.TRANS64.RED.A1T0 RZ, [UR4], RZ ;  /* 0x000000ffffff79a7 */ /* 0x000fe60008100404 */
.L_x_84:
[----:B-12---:R-:W-:Y:S01]  /*4390*/  SHF.L.U32 R3, RZ, 0x1f, RZ ;  /* 0x0000001fff037819 */ /* 0x006fe200000006ff */
[----:B------:R-:W-:Y:S01]  /*43a0*/  UIADD3 UR4, UPT, UPT, UR17, 0x150, URZ ;  /* 0x0000015011047890 */ /* 0x000fe2000fffe0ff */
[----:B------:R-:W-:Y:S02]  /*43b0*/  PLOP3.LUT P0, PT, PT, PT, UP0, 0x80, 0x8 ;  /* 0x000000000008781c */ /* 0x000fe40003f0f008 */
[----:B------:R-:W1:Y:S02]  /*43c0*/  SYNCS.PHASECHK.TRANS64.TRYWAIT P1, [UR17+0x150], R3 ;  /* 0x00015003ff0075a7 */ /* 0x000e640008021111 */
[----:B-1----:R-:W-:Y:S09]  /*43d0*/  @!P1 BRA `(.L_x_86) ;  /* 0x00000080007c9947 */ /* 0x002ff20003800000 */
.L_x_191:
[----:B------:R-:W-:Y:S01]  /*43e0*/  @!UP0 UPRMT UR4, UR34, 0x654, UR4 ;  /* 0x0000065422048896 */ /* 0x000fe20008000004 */
[----:B------:R-:W-:Y:S01]  /*43f0*/  UMOV UR5, 0xffff ;  /* 0x0000ffff00057882 */ /* 0x000fe20000000000 */
[----:B------:R-:W-:-:S07]  /*4400*/  UMOV UR6, 0x1 ;  /* 0x0000000100067882 */ /* 0x000fce0000000000 */
[----:B------:R-:W-:Y:S01]  /*4410*/  @!P0 SYNCS.ARRIVE.TRANS64.RED.A1T0 RZ, [UR4], RZ ;  /* 0x000000ffffff89a7 */ /* 0x000fe20008100404 */
[----:B------:R-:W-:Y:S01]  /*4420*/  NOP ;  /* 0x0000000000007918 */ /* 0x000fe20000000000 */
[----:B-1----:R-:W1:Y:S01]  /*4430*/  LDS R0, [UR8+0x14] ;  /* 0x00001408ff007984 */ /* 0x002e620008000800 */
[----:B------:R-:W-:-:S04]  /*4440*/  ULOP3.LUT UR4, UR32, 0xffff, URZ, 0xc0, !UPT ;  /* 0x0000ffff20047892 */ /* 0x000fc8000f8ec0ff */
[----:B------:R-:W-:-:S04]  /*4450*/  USHF.R.U32.HI UR4, URZ, 0x5, UR4 ;  /* 0x00000005ff047899 */ /* 0x000fc80008011604 */
[----:B------:R-:W-:Y:S02]  /*4460*/  USHF.L.U32 UR5, UR5, UR4, URZ ;  /* 0x0000000405057299 */ /* 0x000fe400080006ff */
[----:B------:R-:W-:-:S04]  /*4470*/  USHF.L.U32 UR4, UR6, UR4, URZ ;  /* 0x0000000406047299 */ /* 0x000fc800080006ff */
[----:B-1----:R-:W-:-:S04]  /*4480*/  LOP3.LUT R0, R0, UR5, RZ, 0xc0, !PT ;  /* 0x0000000500007c12 */ /* 0x002fc8000f8ec0ff */
[----:B------:R-:W-:-:S13]  /*4490*/  ISETP.NE.AND P0, PT, R0, UR5, PT ;  /* 0x0000000500007c0c */ /* 0x000fda000bf05270 */
[----:B------:R-:W-:Y:S05]  /*44a0*/  @P0 BRA `(.L_x_87) ;  /* 0x0000000000580947 */ /* 0x000fea0003800000 */
[----:B------:R-:W1:Y:S02]  /*44b0*/  LDS R0, [UR8+0x18] ;  /* 0x00001808ff007984 */ /* 0x000e640008000800 */
[----:B-1----:R-:W-:-:S04]  /*44c0*/  LOP3.LUT R0, R0, UR4, RZ, 0xc0, !PT ;  /* 0x0000000400007c12 */ /* 0x002fc8000f8ec0ff */
[----:B------:R-:W-:-:S13]  /*44d0*/  ISETP.NE.AND P0, PT, R0, UR4, PT ;  /* 0x0000000400007c0c */ /* 0x000fda000bf05270 */
[----:B------:R-:W-:Y:S05]  /*44e0*/  @P0 BRA `(.L_x_88) ;  /* 0x00000000003c0947 */ /* 0x000fea0003800000 */
[----:B------:R-:W1:Y:S01]  /*44f0*/  S2R R2, SR_LANEID ;  /* 0x0000000000027919 */ /* 0x000e620000000000 */
[----:B------:R-:W-:Y:S01]  /*4500*/  ULOP3.LUT UR5, URZ, UR5, URZ, 0x33, !UPT ;  /* 0x00000005ff057292 */ /* 0x000fe2000f8e33ff */
[----:B------:R-:W-:Y:S01]  /*4510*/  LOP3.LUT R4, RZ, UR4, RZ, 0x33, !PT ;  /* 0x00000004ff047c12 */ /* 0x000fe2000f8e33ff */
[----:B------:R-:W-:Y:S02]  /*4520*/  VOTEU.ANY UR4, UPT, PT ;  /* 0x0000000000047886 */ /* 0x000fe400038e0100 */
[----:B------:R-:W-:Y:S01]  /*4530*/  UFLO.U32 UR4, UR4 ;  /* 0x00000004000472bd */ /* 0x000fe200080e0000 */
[----:B------:R-:W2:Y:S01]  /*4540*/  REDUX UR6, R4 ;  /* 0x00000000040673c4 */ /* 0x000ea20000000000 */
[----:B------:R-:W-:-:S06]  /*4550*/  IMAD.U32 R0, RZ, RZ, UR5 ;  /* 0x00000005ff007e24 */ /* 0x000fcc000f8e00ff */
[----:B------:R4:W-:Y:S01]  /*4560*/  UTCATOMSWS.AND URZ, UR5 ;  /* 0x0000000500ff79e3 */ /* 0x0009e20008000000 */
[----:B------:R-:W3:Y:S01]  /*4570*/  REDUX UR7, R0 ;  /* 0x00000000000773c4 */ /* 0x000ee20000000000 */
[----:B-1----:R-:W-:Y:S01]  /*4580*/  ISETP.EQ.U32.AND P0, PT, R2, UR4, PT ;  /* 0x0000000402007c0c */ /* 0x002fe2000bf02070 */
[----:B--2---:R-:W-:Y:S01]  /*4590*/  IMAD.U32 R2, RZ, RZ, UR6 ;  /* 0x00000006ff027e24 */ /* 0x004fe2000f8e00ff */
[----:B---3--:R-:W-:-:S11]  /*45a0*/  MOV R3, UR7 ;  /* 0x0000000700037c02 */ /* 0x008fd60008000f00 */
[----:B------:R4:W-:Y:S04]  /*45b0*/  @P0 ATOMS.AND RZ, [UR8+0x14], R3 ;  /* 0x00001403ffff098c */ /* 0x0009e8000a800008 */
[----:B------:R4:W-:Y:S01]  /*45c0*/  @P0 ATOMS.AND RZ, [UR8+0x18], R2 ;  /* 0x00001802ffff098c */ /* 0x0009e2000a800008 */
[----:B------:R-:W-:Y:S05]  /*45d0*/  BRA `(.L_x_89) ;  /* 0x0000000000147947 */ /* 0x000fea0003800000 */
.L_x_88:
[----:B------:R-:W-:Y:S02]  /*45e0*/  MOV R2, 0x4600 ;  /* 0x0000460000027802 */ /* 0x000fe40000000f00 */
[----:B---3-5:R-:W-:Y:S05]  /*45f0*/  CALL.REL.NOINC `($__internal_0_$__cuda_sm10x_tcgen05_guardrail_trap_col_being_dealloced_not_returned_by_alloc) ;  /* 0x00000084005c7944 */ /* 0x028fea0003c00000 */
[----:B------:R-:W-:Y:S05]  /*4600*/  BRA `(.L_x_89) ;  /* 0x0000000000087947 */ /* 0x000fea0003800000 */
.L_x_87:
[----:B------:R-:W-:Y:S02]  /*4610*/  MOV R2, 0x4630 ;  /* 0x0000463000027802 */ /* 0x000fe40000000f00 */
[----:B---3-5:R-:W-:Y:S05]  /*4620*/  CALL.REL.NOINC `($__internal_2_$__cuda_sm10x_tcgen05_guardrail_trap_unallocated_columns_being_dealloced) ;  /* 0x0000008400687944 */ /* 0x028fea0003c00000 */
.L_x_89:
[----:B------:R-:W-:Y:S01]  /*4630*/  NOP ;  /* 0x0000000000007918 */ /* 0x000fe20000000000 */
[----:B----4-:R-:W-:Y:S05]  /*4640*/  EXIT ;  /* 0x000000000000794d */ /* 0x010fea0003800000 */
.L_x_62:
[----:B------:R-:W-:-:S09]  /*4650*/  UISETP.NE.OR UP0, UPT, UR17, 0x3, !UP4 ;  /* 0x000000031100788c */ /* 0x000fd2000e705670 */
[----:B------:R-:W-:Y:S05]  /*4660*/  BRA.U UP0, `(.L_x_90) ;  /* 0x0000001100547547 */ /* 0x000fea000b800000 */
[----:B------:R-:W2:Y:S01]  /*4670*/  LDCU UR31, c[0x0][0x370] ;  /* 0x00006e00ff1f77ac */ /* 0x000ea20008000800 */
[----:B------:R-:W3:Y:S01]  /*4680*/  LDC.64 R16, c[0x0][0x348] ;  /* 0x0000d200ff107b82 */ /* 0x000ee20000000a00 */
[----:B------:R-:W-:Y:S02]  /*4690*/  HFMA2 R13, -RZ, RZ, 0, 0 ;  /* 0x00000000ff0d7431 */ /* 0x000fe400000001ff */
[----:B------:R-:W-:Y:S01]  /*46a0*/  IMAD.MOV.U32 R15, RZ, RZ, 0x1 ;  /* 0x00000001ff0f7424 */ /* 0x000fe200078e00ff */
[----:B------:R-:W2:Y:S01]  /*46b0*/  LDCU.128 UR48, c[0x0][0xb10] ;  /* 0x00016200ff3077ac */ /* 0x000ea20008000c00 */
[----:B------:R-:W-:Y:S01]  /*46c0*/  IMAD.MOV.U32 R14, RZ, RZ, RZ ;  /* 0x000000ffff0e7224 */ /* 0x000fe200078e00ff */
[----:B------:R-:W-:Y:S01]  /*46d0*/  MOV R7, 0x4000 ;  /* 0x0000400000077802 */ /* 0x000fe20000000f00 */
[----:B------:R-:W4:Y:S01]  /*46e0*/  LDCU UR30, c[0x0][0x374] ;  /* 0x00006e80ff1e77ac */ /* 0x000f220008000800 */
[----:B------:R-:W1:Y:S01]  /*46f0*/  LDC.64 R2, c[0x0][0x888] ;  /* 0x00022200ff027b82 */ /* 0x000e620000000a00 */
[----:B------:R-:W4:Y:S01]  /*4700*/  LDCU UR15, c[0x0][0xb0c] ;  /* 0x00016180ff0f77ac */ /* 0x000f220008000800 */
[----:B------:R-:W3:Y:S06]  /*4710*/  LDCU UR40, c[0x0][0xb20] ;  /* 0x00016400ff2877ac */ /* 0x000eec0008000800 */
[----:B------:R-:W1:Y:S01]  /*4720*/  LDC.64 R4, c[0x0][0x890] ;  /* 0x00022400ff047b82 */ /* 0x000e620000000a00 */
[----:B------:R-:W3:Y:S01]  /*4730*/  LDCU UR4, c[0x0][0xb30] ;  /* 0x00016600ff0477ac */ /* 0x000ee20008000800 */
[----:B------:R-:W-:Y:S01]  /*4740*/  UMOV UR21, 0x400 ;  /* 0x0000040000157882 */ /* 0x000fe20000000000 */
[----:B--2---:R-:W-:-:S02]  /*4750*/  UIMAD.WIDE.U32 UR6, UR31, UR48, URZ ;  /* 0x000000301f0672a5 */ /* 0x004fc4000f8e00ff */
[----:B----4-:R-:W-:Y:S02]  /*4760*/  UIMAD.WIDE.U32 UR8, UR30, UR51, URZ ;  /* 0x000000331e0872a5 */ /* 0x010fe4000f8e00ff */
[----:B------:R-:W-:Y:S02]  /*4770*/  ULEA UR21, UR47, UR21, 0x18 ;  /* 0x000000152f157291 */ /* 0x000fe4000f8ec0ff */
[----:B------:R-:W-:Y:S02]  /*4780*/  UPLOP3.LUT UP3, UPT, UPT, UPT, UPT, 0x40, 0x4 ;  /* 0x000000000004789c */ /* 0x000fe40003f6e870 */
[----:B------:R-:W-:Y:S01]  /*4790*/  UIADD3 UR37, UPT, UPT, UR21, 0xb8, URZ ;  /* 0x000000b815257890 */ /* 0x000fe2000fffe0ff */
[----:B------:R-:W-:Y:S01]  /*47a0*/  UMOV UR6, UR7 ;  /* 0x0000000700067c82 */ /* 0x000fe20008000000 */
[----:B------:R-:W-:Y:S01]  /*47b0*/  UMOV UR38, UR9 ;  /* 0x0000000900267c82 */ /* 0x000fe20008000000 */
[----:B------:R-:W-:Y:S02]  /*47c0*/  UISETP.GE.AND UP0, UPT, UR42, 0x1, UPT ;  /* 0x000000012a00788c */ /* 0x000fe4000bf06270 */
[----:B------:R-:W-:Y:S01]  /*47d0*/  UISETP.NE.AND UP4, UPT, UR42, 0x1, UPT ;  /* 0x000000012a00788c */ /* 0x000fe2000bf85270 */
[----:B------:R-:W2:Y:S01]  /*47e0*/  LDCU.64 UR22, c[0x0][0xb28] ;  /* 0x00016500ff1677ac */ /* 0x000ea20008000a00 */
[----:B------:R-:W-:-:S02]  /*47f0*/  UISETP.NE.AND UP6, UPT, UR15, 0x1, UPT ;  /* 0x000000010f00788c */ /* 0x000fc4000bfc5270 */
[----:B------:R-:W-:Y:S02]  /*4800*/  UISETP.NE.AND UP5, UPT, UR50, 0x1, UPT ;  /* 0x000000013200788c */ /* 0x000fe4000bfa5270 */
[----:B------:R-:W-:Y:S02]  /*4810*/  UIADD3 UR33, UPT, UPT, UR21, 0xa0, URZ ;  /* 0x000000a015217890 */ /* 0x000fe4000fffe0ff */
[----:B------:R-:W-:Y:S02]  /*4820*/  UIADD3 UR25, UPT, UPT, UR21, 0xa8, URZ ;  /* 0x000000a815197890 */ /* 0x000fe4000fffe0ff */
[----:B------:R-:W-:Y:S02]  /*4830*/  UIADD3 UR17, UPT, UPT, UR21, 0xb0, URZ ;  /* 0x000000b015117890 */ /* 0x000fe4000fffe0ff */
[----:B------:R-:W-:Y:S02]  /*4840*/  UPRMT UR37, UR47, 0x654, UR37 ;  /* 0x000006542f257896 */ /* 0x000fe40008000025 */
[----:B------:R-:W-:-:S02]  /*4850*/  USHF.R.U32.HI UR39, URZ, UR49, UR6 ;  /* 0x00000031ff277299 */ /* 0x000fc40008011606 */
[----:B---3--:R-:W-:Y:S02]  /*4860*/  USHF.R.U32.HI UR38, URZ, UR40, UR38 ;  /* 0x00000028ff267299 */ /* 0x008fe40008011626 */
[----:B------:R-:W-:-:S11]  /*4870*/  UISETP.NE.AND UP2, UPT, UR4, 0x1, UPT ;  /* 0x000000010400788c */ /* 0x000fd6000bf45270 */
.L_x_101:
[C---:B------:R-:W-:Y:S02]  /*4880*/  LEA R12, R14.reuse, UR21, 0x3 ;  /* 0x000000150e0c7c11 */ /* 0x040fe4000f8e18ff */
[----:B------:R-:W-:Y:S02]  /*4890*/  SHF.L.U32 R9, R13, 0x1f, RZ ;  /* 0x0000001f0d097819 */ /* 0x000fe400000006ff */
[----:B------:R-:W-:Y:S02]  /*48a0*/  LEA R10, R14, UR21, 0x4 ;  /* 0x000000150e0a7c11 */ /* 0x000fe4000f8e20ff */
[----:B---3--:R-:W3:Y:S02]  /*48b0*/  SYNCS.PHASECHK.TRANS64.TRYWAIT P0, [R12+URZ+0xf0], R9 ;  /* 0x0000f0090c0075a7 */ /* 0x008ee400080011ff */
[----:B---3--:R-:W-:Y:S05]  /*48c0*/  @!P0 BRA `(.L_x_91) ;  /* 0x0000007c00588947 */ /* 0x008fea0003800000 */
.L_x_192:
[----:B---3--:R-:W3:Y:S01]  /*48d0*/  LDS.128 R8, [R10+0x160] ;  /* 0x000160000a087984 */ /* 0x008ee20000000c00 */
[----:B------:R-:W-:Y:S01]  /*48e0*/  UISETP.GE.AND UP0, UPT, UR42, 0x1, UPT ;  /* 0x000000012a00788c */ /* 0x000fe2000bf06270 */
[----:B------:R-:W-:Y:S01]  /*48f0*/  @!PT LDS RZ, [RZ] ;  /* 0x00000000fffff984 */ /* 0x000fe20000000800 */
[----:B------:R-:W-:Y:S01]  /*4900*/  @!PT LDS RZ, [RZ] ;  /* 0x00000000fffff984 */ /* 0x000fe20000000800 */
[----:B------:R-:W-:Y:S01]  /*4910*/  @!PT LDS RZ, [RZ] ;  /* 0x00000000fffff984 */ /* 0x000fe20000000800 */
[----:B------:R-:W-:Y:S01]  /*4920*/  @!PT LDS RZ, [RZ] ;  /* 0x00000000fffff984 */ /* 0x000fe20000000800 */
[----:B------:R4:W-:Y:S06]  /*4930*/  MEMBAR.ALL.CTA ;  /* 0x0000000000007992 */ /* 0x0009ec0000008000 */
[----:B----4-:R-:W4:Y:S01]  /*4940*/  FENCE.VIEW.ASYNC.S ;  /* 0x00000000000073c6 */ /* 0x010f220000000000 */
[----:B---3--:R-:W-:Y:S11]  /*4950*/  LOP3.LUT P0, RZ, R10, 0x1, RZ, 0xc0, !PT ;  /* 0x000000010aff7812 */ /* 0x008ff6000780c0ff */
[----:B------:R-:W-:Y:S02]  /*4960*/  @!UPT UIADD3 URZ, UPT, UPT, URZ, URZ, URZ ;  /* 0x000000fffffff290 */ /* 0x000fe4000fffe0ff */
[----:B----4-:R-:W-:Y:S01]  /*4970*/  VOTEU.ANY UP1, P0 ;  /* 0x0000000000ff7886 */ /* 0x010fe20000020100 */
[----:B------:R-:W-:Y:S11]  /*4980*/  PLOP3.LUT P0, PT, PT, PT, UP1, 0x80, 0x8 ;  /* 0x000000000008781c */ /* 0x000ff60003f0f018 */
[----:B------:R-:W-:Y:S02]  /*4990*/  @!UPT UIADD3 URZ, UPT, UPT, URZ, URZ, URZ ;  /* 0x000000fffffff290 */ /* 0x000fe4000fffe0ff */
[----:B------:R-:W-:Y:S02]  /*49a0*/  @P0 SHF.R.U32.HI R0, RZ, 0x10, R9 ;  /* 0x00000010ff000819 */ /* 0x000fe40000011609 */
[----:B------:R-:W-:Y:S02]  /*49b0*/  @P0 MOV R6, R8 ;  /* 0x0000000800060202 */ /* 0x000fe40000000f00 */
[----:B------:R-:W-:Y:S01]  /*49c0*/  @P0 R2UR UR4, R0 ;  /* 0x00000000000402ca */ /* 0x000fe200000e0000 */
[----:B------:R-:W-:Y:S01]  /*49d0*/  VIADD R0, R12, 0x100 ;  /* 0x000001000c007836 */ /* 0x000fe20000000000 */
[----:B------:R-:W-:Y:S02]  /*49e0*/  @P0 LOP3.LUT R8, R9, 0xffff, RZ, 0xc0, !PT ;  /* 0x0000ffff09080812 */ /* 0x000fe400078ec0ff */
[----:B------:R-:W-:Y:S02]  /*49f0*/  @P0 R2UR UR6, R6 ;  /* 0x00000000060602ca */ /* 0x000fe400000e0000 */
[----:B------:R-:W-:Y:S02]  /*4a00*/  PRMT R0, RZ, 0x654, R0 ;  /* 0x00000654ff007816 */ /* 0x000fe40000000000 */
[----:B------:R-:W-:Y:S02]  /*4a10*/  @P0 R2UR UR5, R8 ;  /* 0x00000000080502ca */ /* 0x000fe400000e0000 */
[----:B------:R3:W-:Y:S03]  /*4a20*/  SYNCS.ARRIVE.TRANS64.RED.A1T0 RZ, [R0+URZ], RZ ;  /* 0x000000ff00ff79a7 */ /* 0x0007e600081004ff */
[----:B------:R-:W-:Y:S04]  /*4a30*/  @UP1 UMOV UR29, UR4 ;  /* 0x00000004001d1c82 */ /* 0x000fe80008000000 */
[----:B------:R-:W-:Y:S04]  /*4a40*/  @UP1 UMOV UR14, UR6 ;  /* 0x00000006000e1c82 */ /* 0x000fe80008000000 */
[----:B------:R-:W-:Y:S01]  /*4a50*/  @UP1 UMOV UR13, UR5 ;  /* 0x00000005000d1c82 */ /* 0x000fe20008000000 */
[----:B------:R-:W-:Y:S05]  /*4a60*/  BRA.U !UP0, `(.L_x_92) ;  /* 0x0000000108a47547 */ /* 0x000fea000b800000 */
[----:B------:R-:W-:Y:S02]  /*4a70*/  UIMAD.WIDE.U32 UR18, UR13, UR51, URZ ;  /* 0x000000330d1272a5 */ /* 0x000fe4000f8e00ff */
[----:B------:R-:W-:Y:S02]  /*4a80*/  UIMAD.WIDE.U32 UR26, UR14, UR48, URZ ;  /* 0x000000300e1a72a5 */ /* 0x000fe4000f8e00ff */
[----:B------:R-:W-:Y:S02]  /*4a90*/  USEL UR4, UR30, UR38, !UP5 ;  /* 0x000000261e047287 */ /* 0x000fe4000e800000 */
[----:B------:R-:W-:Y:S02]  /*4aa0*/  USEL UR7, UR31, UR39, !UP6 ;  /* 0x000000271f077287 */ /* 0x000fe4000f000000 */
[----:B--2---:R-:W-:Y:S02]  /*4ab0*/  UIMAD.WIDE.U32 UR8, UR4, UR22, URZ ;  /* 0x00000016040872a5 */ /* 0x004fe4000f8e00ff */
[----:B------:R-:W-:Y:S01]  /*4ac0*/  UIMAD.WIDE.U32 UR10, UR7, UR22, URZ ;  /* 0x00000016070a72a5 */ /* 0x000fe2000f8e00ff */
[----:B------:R-:W-:Y:S02]  /*4ad0*/  UMOV UR5, UR19 ;  /* 0x0000001300057c82 */ /* 0x000fe40008000000 */
[----:B------:R-:W-:Y:S03]  /*4ae0*/  USHF.R.U32.HI UR6, URZ, UR40, UR5 ;  /* 0x00000028ff067299 */ /* 0x000fe60008011605 */
[----:B------:R-:W-:Y:S01]  /*4af0*/  UMOV UR5, UR27 ;  /* 0x0000001b00057c82 */ /* 0x000fe20008000000 */
[----:B------:R-:W-:Y:S02]  /*4b00*/  USEL UR6, UR13, UR6, !UP5 ;  /* 0x000000060d067287 */ /* 0x000fe4000e800000 */
[----:B------:R-:W-:Y:S03]  /*4b10*/  USHF.R.U32.HI UR12, URZ, UR49, UR5 ;  /* 0x00000031ff0c7299 */ /* 0x000fe60008011605 */
[----:B------:R-:W-:Y:S02]  /*4b20*/  UMOV UR5, UR9 ;  /* 0x0000000900057c82 */ /* 0x000fe40008000000 */
[----:B------:R-:W-:Y:S03]  /*4b30*/  @UP4 USHF.R.U32.HI UR4, URZ, UR23, UR5 ;  /* 0x00000017ff044299 */ /* 0x000fe60008011605 */
[----:B------:R-:W-:Y:S01]  /*4b40*/  UMOV UR5, UR11 ;  /* 0x0000000b00057c82 */ /* 0x000fe20008000000 */
[----:B------:R-:W-:Y:S02]  /*4b50*/  UIMAD UR4, UR42, UR4, URZ ;  /* 0x000000042a0472a4 */ /* 0x000fe4000f8e02ff */
[----:B------:R-:W-:Y:S02]  /*4b60*/  @UP4 USHF.R.U32.HI UR7, URZ, UR23, UR5 ;  /* 0x00000017ff074299 */ /* 0x000fe40008011605 */
[----:B------:R-:W-:Y:S02]  /*4b70*/  UIMAD.WIDE.U32 UR10, UR6, UR22, URZ ;  /* 0x00000016060a72a5 */ /* 0x000fe4000f8e00ff */
[----:B------:R-:W-:Y:S02]  /*4b80*/  USEL UR5, UR14, UR12, !UP6 ;  /* 0x0000000c0e057287 */ /* 0x000fe4000f000000 */
[----:B------:R-:W-:Y:S02]  /*4b90*/  UIMAD UR8, UR42, UR7, URZ ;  /* 0x000000072a0872a4 */ /* 0x000fe4000f8e02ff */
[----:B------:R-:W-:Y:S03]  /*4ba0*/  UISETP.GE.AND UP0, UPT, UR6, UR4, UPT ;  /* 0x000000040600728c */ /* 0x000fe6000bf06270 */
[----:B------:R-:W-:Y:S01]  /*4bb0*/  UMOV UR4, UR11 ;  /* 0x0000000b00047c82 */ /* 0x000fe20008000000 */
[----:B------:R-:W-:Y:S02]  /*4bc0*/  UISETP.GE.OR UP0, UPT, UR5, UR8, UP0 ;  /* 0x000000080500728c */ /* 0x000fe40008706670 */
[----:B------:R-:W-:Y:S02]  /*4bd0*/  USHF.R.U32.HI UR4, URZ, UR23, UR4 ;  /* 0x00000017ff047299 */ /* 0x000fe40008011604 */
[----:B------:R-:W-:Y:S02]  /*4be0*/  UIMAD.WIDE.U32 UR8, UR5, UR22, URZ ;  /* 0x00000016050872a5 */ /* 0x000fe4000f8e00ff */
[----:B------:R-:W-:Y:S04]  /*4bf0*/  USEL UR10, UR6, UR4, !UP4 ;  /* 0x00000004060a7287 */ /* 0x000fe8000e000000 */
[----:B------:R-:W-:Y:S01]  /*4c00*/  UIADD3 UR11, UPT, UPT, -UR10, URZ, URZ ;  /* 0x000000ff0a0b7290 */ /* 0x000fe2000fffe1ff */
[----:B------:R-:W-:Y:S02]  /*4c10*/  @!UP0 UMOV UR4, UR9 ;  /* 0x0000000900048c82 */ /* 0x000fe40008000000 */
[----:B------:R-:W-:Y:S02]  /*4c20*/  @!UP0 USHF.R.U32.HI UR4, URZ, UR23, UR4 ;  /* 0x00000017ff048299 */ /* 0x000fe40008011604 */
[----:B------:R-:W-:Y:S02]  /*4c30*/  UIMAD UR8, UR42, UR11, UR6 ;  /* 0x0000000b2a0872a4 */ /* 0x000fe4000f8e0206 */
[----:B------:R-:W-:Y:S04]  /*4c40*/  @!UP0 USEL UR4, UR5, UR4, !UP4 ;  /* 0x0000000405048287 */ /* 0x000fe8000e000000 */
[----:B------:R-:W-:Y:S02]  /*4c50*/  @!UP0 UIMAD UR8, UR7, UR8, UR4 ;  /* 0x00000008070882a4 */ /* 0x000fe4000f8e0204 */
[----:B------:R-:W-:Y:S02]  /*4c60*/  @!UP0 UIADD3 UR9, UPT, UPT, UR10, -UR4, URZ ;  /* 0x800000040a098290 */ /* 0x000fe4000fffe0ff */
[----:B------:R-:W-:Y:S02]  /*4c70*/  UIADD3 UR4, UPT, UPT, -UR5, URZ, URZ ;  /* 0x000000ff05047290 */ /* 0x000fe4000fffe1ff */
[----:B------:R-:W-:Y:S02]  /*4c80*/  UIADD3 UR7, UPT, UPT, -UR6, URZ, URZ ;  /* 0x000000ff06077290 */ /* 0x000fe4000fffe1ff */
[----:B------:R-:W-:Y:S02]  /*4c90*/  @!UP0 UIMAD UR6, UR9, UR42, UR5 ;  /* 0x0000002a090682a4 */ /* 0x000fe4000f8e0205 */
[----:B------:R-:W-:Y:S02]  /*4ca0*/  UIMAD UR14, UR15, UR4, UR14 ;  /* 0x000000040f0e72a4 */ /* 0x000fe4000f8e020e */
[----:B------:R-:W-:Y:S01]  /*4cb0*/  UIMAD UR13, UR50, UR7, UR13 ;  /* 0x00000007320d72a4 */ /* 0x000fe2000f8e020d */
[----:B------:R-:W-:Y:S02]  /*4cc0*/  @!UP0 UMOV UR5, UR8 ;  /* 0x0000000800058c82 */ /* 0x000fe40008000000 */
[----:B------:R-:W-:Y:S02]  /*4cd0*/  UIMAD UR14, UR5, UR15, UR14 ;  /* 0x0000000f050e72a4 */ /* 0x000fe4000f8e020e */
[----:B------:R-:W-:Y:S11]  /*4ce0*/  UIMAD UR13, UR6, UR50, UR13 ;  /* 0x00000032060d72a4 */ /* 0x000ff6000f8e020d */
[----:B------:R-:W-:Y:S01]  /*4cf0*/  @!UPT UIADD3 URZ, UPT, UPT, URZ, URZ, URZ ;  /* 0x000000fffffff290 */ /* 0x000fe2000fffe0ff */
.L_x_92:
[----:B------:R-:W4:Y:S01]  /*4d00*/  @!UP2 LDCU.128 UR8, c[0x0][0xb10] ;  /* 0x00016200ff08a7ac */ /* 0x000f220008000c00 */
[C---:B-1----:R-:W-:Y:S02]  /*4d10*/  ISETP.NE.U32.AND P1, PT, R4.reuse, RZ, PT ;  /* 0x000000ff0400720c */ /* 0x042fe40003f25070 */
[----:B------:R-:W-:Y:S02]  /*4d20*/  ISETP.NE.U32.AND P0, PT, R4, RZ, PT ;  /* 0x000000ff0400720c */ /* 0x000fe40003f05070 */
[C---:B------:R-:W-:Y:S02]  /*4d30*/  ISETP.NE.AND.EX P1, PT, R5.reuse, RZ, PT, P1 ;  /* 0x000000ff0500720c */ /* 0x040fe40003f25310 */
[----:B------:R-:W-:Y:S01]  /*4d40*/  ISETP.NE.AND.EX P0, PT, R5, RZ, PT, P0 ;  /* 0x000000ff0500720c */ /* 0x000fe20003f05300 */
[----:B------:R-:W1:Y:S01]  /*4d50*/  @!UP2 LDCU UR5, c[0x0][0xb0c] ;  /* 0x00016180ff05a7ac */ /* 0x000e620008000800 */
[----:B------:R-:W-:Y:S01]  /*4d60*/  SHF.L.U32 R9, R15, 0x1f, RZ ;  /* 0x0000001f0f097819 */ /* 0x000fe200000006ff */
[----:B------:R-:W-:Y:S02]  /*4d70*/  USHF.L.U32 UR35, UR20, 0x7, URZ ;  /* 0x0000000714237899 */ /* 0x000fe400080006ff */
[----:B------:R-:W-:Y:S02]  /*4d80*/  USHF.L.U32 UR34, UR16, 0x8, URZ ;  /* 0x0000000810227899 */ /* 0x000fe400080006ff */
[----:B----4-:R-:W-:Y:S07]  /*4d90*/  UIMAD.WIDE.U32 UR6, UR14, UR8, URZ ;  /* 0x000000080e0672a5 */ /* 0x010fee000f8e00ff */
[----:B------:R-:W-:Y:S01]  /*4da0*/  @!UP2 UMOV UR4, UR7 ;  /* 0x000000070004ac82 */ /* 0x000fe20008000000 */
[----:B-1----:R-:W-:Y:S02]  /*4db0*/  @!UP2 UISETP.NE.AND UP0, UPT, UR5, 0x1, UPT ;  /* 0x000000010500a88c */ /* 0x002fe4000bf05270 */
[----:B------:R-:W-:Y:S02]  /*4dc0*/  @!UP2 USHF.R.U32.HI UR4, URZ, UR9, UR4 ;  /* 0x00000009ff04a299 */ /* 0x000fe40008011604 */
[----:B------:R-:W-:Y:S02]  /*4dd0*/  UIMAD.WIDE.U32 UR6, UR13, UR11, URZ ;  /* 0x0000000b0d0672a5 */ /* 0x000fe4000f8e00ff */
[----:B------:R-:W-:Y:S02]  /*4de0*/  @!UP2 USEL UR8, UR14, UR4, !UP0 ;  /* 0x000000040e08a287 */ /* 0x000fe4000c000000 */
[----:B------:R-:W-:Y:S03]  /*4df0*/  @!UP2 UISETP.NE.AND UP0, UPT, UR10, 0x1, UPT ;  /* 0x000000010a00a88c */ /* 0x000fe6000bf05270 */
[----:B------:R-:W-:Y:S02]  /*4e00*/  @!UP2 UMOV UR6, UR7 ;  /* 0x000000070006ac82 */ /* 0x000fe40008000000 */
[----:B------:R-:W1:Y:S02]  /*4e10*/  @!UP2 LDCU UR4, c[0x0][0xb20] ;  /* 0x00016400ff04a7ac */ /* 0x000e640008000800 */
[----:B-1----:R-:W-:Y:S04]  /*4e20*/  @!UP2 USHF.R.U32.HI UR6, URZ, UR4, UR6 ;  /* 0x00000004ff06a299 */ /* 0x002fe80008011606 */
[----:B------:R-:W-:Y:S04]  /*4e30*/  @!UP2 USEL UR6, UR13, UR6, !UP0 ;  /* 0x000000060d06a287 */ /* 0x000fe8000c000000 */
[----:B------:R-:W-:Y:S02]  /*4e40*/  @!UP2 UIADD3 UR4, UPT, UPT, -UR8, UR6, URZ ;  /* 0x000000060804a290 */ /* 0x000fe4000fffe1ff */
[----:B------:R-:W-:Y:S02]  /*4e50*/  @!UP2 UIADD3 UR6, UPT, UPT, UR8, -UR6, URZ ;  /* 0x800000060806a290 */ /* 0x000fe4000fffe0ff */
[----:B------:R-:W-:Y:S02]  /*4e60*/  @!UP2 UIMAD UR14, UR4, UR5, UR14 ;  /* 0x00000005040ea2a4 */ /* 0x000fe4000f8e020e */
[----:B------:R-:W-:Y:S01]  /*4e70*/  @!UP2 UIMAD UR13, UR6, UR10, UR13 ;  /* 0x0000000a060da2a4 */ /* 0x000fe2000f8e020d */
[----:B------:R-:W-:Y:S11]  /*4e80*/  BRA.U UP3, `(.L_x_93) ;  /* 0x0000000103107547 */ /* 0x000ff6000b800000 */
[----:B---3--:R-:W-:Y:S04]  /*4e90*/  MOV R0, UR41 ;  /* 0x0000002900007c02 */ /* 0x008fe80008000f00 */
[----:B------:R-:W-:Y:S04]  /*4ea0*/  SHF.L.U32 R11, R0, 0x1f, RZ ;  /* 0x0000001f000b7819 */ /* 0x000fe800000006ff */
[----:B------:R-:W1:Y:S02]  /*4eb0*/  SYNCS.PHASECHK.TRANS64.TRYWAIT P2, [UR21+0xe8], R11 ;  /* 0x0000e80bff0075a7 */ /* 0x000e640008041115 */
[----:B-1----:R-:W-:Y:S05]  /*4ec0*/  @!P2 BRA `(.L_x_94) ;  /* 0x0000007400eca947 */ /* 0x002fea0003800000 */
.L_x_93:
[----:B------:R-:W-:Y:S05]  /*4ed0*/  @!P1 BRA `(.L_x_95) ;  /* 0x0000000000309947 */ /* 0x000fea0003800000 */
[----:B------:R-:W-:Y:S01]  /*4ee0*/  ISETP.NE.U32.AND P1, PT, R2, RZ, PT ;  /* 0x000000ff0200720c */ /* 0x000fe20003f25070 */
[----:B------:R-:W4:Y:S01]  /*4ef0*/  LDCU.64 UR4, c[0x0][0x358] ;  /* 0x00006b00ff0477ac */ /* 0x000f220008000a00 */
[----:B------:R-:W-:Y:S02]  /*4f00*/  IMAD.MOV.U32 R150, RZ, RZ, 0x1 ;  /* 0x00000001ff967424 */ /* 0x000fe400078e00ff */
[----:B------:R-:W-:Y:S11]  /*4f10*/  ISETP.NE.AND.EX P1, PT, R3, RZ, PT, P1 ;  /* 0x000000ff0300720c */ /* 0x000ff60003f25310 */
[----:B------:R-:W-:Y:S02]  /*4f20*/  @!UPT UIADD3 URZ, UPT, UPT, URZ, URZ, URZ ;  /* 0x000000fffffff290 */ /* 0x000fe4000fffe0ff */
[----:B-1----:R-:W1:Y:S01]  /*4f30*/  @P1 LDC.64 R10, c[0x0][0x888] ;  /* 0x00022200ff0a1b82 */ /* 0x002e620000000a00 */
[----:B---3--:R-:W-:Y:S04]  /*4f40*/  @P1 IMAD R0, R4, UR36, RZ ;  /* 0x0000002404001c24 */ /* 0x008fe8000f8e02ff */
[----:B-1----:R-:W-:Y:S04]  /*4f50*/  @P1 IMAD.WIDE R10, R0, 0x4, R10 ;  /* 0x00000004000a1825 */ /* 0x002fe800078e020a */
[----:B------:R-:W-:Y:S01]  /*4f60*/  HFMA2 R0, -RZ, RZ, 0, 5.9604644775390625e-08 ;  /* 0x00000001ff007431 */ /* 0x000fe200000001ff */
[----:B----45:R4:W5:Y:S04]  /*4f70*/  @P1 LDG.E R73, desc[UR4][R10.64] ;  /* 0x000000040a491981 */ /* 0x030968000c1e1900 */
[----:B------:R-:W-:Y:S01]  /*4f80*/  @!P1 PRMT R150, R0, 0x7610, R150 ;  /* 0x0000761000969816 */ /* 0x000fe20000000096 */
[----:B----4-:R-:W1:Y:S06]  /*4f90*/  @!P1 LDC R73, c[0x0][0x880] ;  /* 0x00022000ff499b82 */ /* 0x010e6c0000000800 */
.L_x_95:
[----:B-1---5:R-:W-:Y:S01]  /*4fa0*/  @!P0 FSETP.EQ.AND P1, PT, R73, RZ, PT ;  /* 0x000000ff4900820b */ /* 0x022fe20003f22000 */
[----:B------:R-:W-:Y:S01]  /*4fb0*/  @!UPT UIADD3 URZ, UPT, UPT, URZ, URZ, URZ ;  /* 0x000000fffffff290 */ /* 0x000fe2000fffe0ff */
[----:B------:R-:W-:Y:S11]  /*4fc0*/  @!P0 BRA `(.L_x_96) ;  /* 0x0000000000188947 */ /* 0x000ff60003800000 */
[----:B------:R-:W-:Y:S02]  /*4fd0*/  LOP3.LUT P0, RZ, R150, 0xff, RZ, 0xc0, !PT ;  /* 0x000000ff96ff7812 */ /* 0x000fe4000780c0ff */
[----:B------:R-:W-:Y:S04]  /*4fe0*/  ISETP.NE.U32.AND P1, PT, R2, RZ, PT ;  /* 0x000000ff0200720c */ /* 0x000fe80003f25070 */
[----:B------:R-:W-:Y:S04]  /*4ff0*/  ISETP.NE.AND.EX P1, PT, R3, RZ, PT, P1 ;  /* 0x000000ff0300720c */ /* 0x000fe80003f25310 */
[----:B------:R-:W-:Y:S03]  /*5000*/  PLOP3.LUT P1, PT, P1, PT, PT, 0x8, 0x80 ;  /* 0x000000000080781c */ /* 0x000fe60000f2e170 */
[----:B------:R-:W-:Y:S11]  /*5010*/  @P0 FSETP.EQ.AND P1, PT, R73, RZ, PT ;  /* 0x000000ff4900020b */ /* 0x000ff60003f22000 */
[----:B------:R-:W-:Y:S02]  /*5020*/  @!UPT UIADD3 URZ, UPT, UPT, URZ, URZ, URZ ;  /* 0x000000fffffff290 */ /* 0x000fe4000fffe0ff */
.L_x_96:
[----:B------:R-:W1:Y:S01]  /*5030*/  SYNCS.PHASECHK.TRANS64.TRYWAIT P2, [UR21+0xc0], R9 ;  /* 0x0000c009ff0075a7 */ /* 0x000e620008041115 */
[----:B------:R-:W-:Y:S04]  /*5040*/  ELECT P0, URZ, PT ;  /* 0x0000000000ff782f */ /* 0x000fe80003800000 */
[----:B------:R-:W-:Y:S11]  /*5050*/  PLOP3.LUT P1, PT, P1, P0, PT, 0xf2, 0x2f ;  /* 0x00000000002f781c */ /* 0x000ff60000f21e72 */
[----:B------:R-:W-:Y:S02]  /*5060*/  @!UPT UIADD3 URZ, UPT, UPT, URZ, URZ, URZ ;  /* 0x000000fffffff290 */ /* 0x000fe4000fffe0ff */
[----:B------:R-:W-:Y:S05]  /*5070*/  @!P1 IADD3 R8, P0, PT, R16, 0x580, RZ ;  /* 0x0000058010089810 */ /* 0x000fea0007f1e0ff */
[----:B------:R-:W-:Y:S01]  /*5080*/  @!P1 IMAD.X R6, RZ, RZ, R17, P0 ;  /* 0x000000ffff069224 */ /* 0x000fe200000e0611 */
[----:B-1----:R-:W-:Y:S07]  /*5090*/  @!P2 BRA `(.L_x_97) ;  /* 0x000000740090a947 */ /* 0x002fee0003800000 */
.L_x_195:
[----:B------:R-:W-:Y:S01]  /*50a0*/  @!P1 R2UR UR5, R8 ;  /* 0x00000000080592ca */ /* 0x000fe200000e0000 */
[----:B------:R-:W-:Y:S01]  /*50b0*/  VOTEU.ALL UP0, P1 ;  /* 0x0000000000ff7886 */ /* 0x000fe20000800000 */
[----:B------:R-:W-:Y:S01]  /*50c0*/  @!P1 R2UR UR4, R6 ;  /* 0x00000000060492ca */ /* 0x000fe200000e0000 */
[----:B-1-3--:R-:W-:Y:S01]  /*50d0*/  @!P1 IMAD.MOV.U32 R0, RZ, RZ, 0x4000 ;  /* 0x00004000ff009424 */ /* 0x00afe200078e00ff */
[----:B------:R-:W-:Y:S01]  /*50e0*/  UMOV UR8, 0x0 ;  /* 0x0000000000087882 */ /* 0x000fe20000000000 */
[----:B------:R-:W-:Y:S01]  /*50f0*/  UMOV UR9, 0x10000000 ;  /* 0x1000000000097882 */ /* 0x000fe20000000000 */
[----:B------:R-:W-:Y:S01]  /*5100*/  @!UP0 UIADD3 UR32, UPT, UPT, UR21, 0x400, URZ ;  /* 0x0000040015208890 */ /* 0x000fe2000fffe0ff */
[----:B------:R-:W-:Y:S01]  /*5110*/  @!P1 IADD3 R8, P0, PT, R16, 0x580, RZ ;  /* 0x0000058010089810 */ /* 0x000fe20007f1e0ff */
[----:B------:R-:W-:Y:S01]  /*5120*/  VOTEU.ALL UP0, P1 ;  /* 0x0000000000ff7886 */ /* 0x000fe20000800000 */
[----:B------:R-:W-:Y:S03]  /*5130*/  UPRMT UR6, UR47, 0x654, UR33 ;  /* 0x000006542f067896 */ /* 0x000fe60008000021 */
[----:B------:R-:W-:Y:S02]  /*5140*/  @!P1 IMAD.X R6, RZ, RZ, R17, P0 ;  /* 0x000000ffff069224 */ /* 0x000fe400000e0611 */
[----:B------:R-:W-:Y:S02]  /*5150*/  IMAD.U32 R10, RZ, RZ, UR5 ;  /* 0x00000005ff0a7e24 */ /* 0x000fe4000f8e00ff */
[----:B------:R-:W-:Y:S03]  /*5160*/  IMAD.U32 R11, RZ, RZ, UR4 ;  /* 0x00000004ff0b7e24 */ /* 0x000fe6000f8e00ff */
[----:B------:R-:W-:Y:S02]  /*5170*/  @!P1 R2UR UR4, R10 ;  /* 0x000000000a0492ca */ /* 0x000fe400000e0000 */
[----:B------:R-:W-:Y:S11]  /*5180*/  @!P1 R2UR UR5, R11 ;  /* 0x000000000b0592ca */ /* 0x000ff600000e0000 */
[----:B------:R-:W-:Y:S02]  /*5190*/  @!UPT UIADD3 URZ, UPT, UPT, URZ, URZ, URZ ;  /* 0x000000fffffff290 */ /* 0x000fe4000fffe0ff */
[----:B------:R1:W-:Y:S01]  /*51a0*/  @!UP0 UTMALDG.3D [UR32], [UR4], desc[UR8] ;  /* 0x00000820040085b4 */ /* 0x0003e20008011000 */
[----:B------:R1:W-:Y:S01]  /*51b0*/  @!P1 SYNCS.ARRIVE.TRANS64.RED.A0TR RZ, [UR21+0xa0], R0 ;  /* 0x0000a000ffff99a7 */ /* 0x0003e20008300415 */
[----:B------:R-:W-:Y:S01]  /*51c0*/  SYNCS.ARRIVE.TRANS64.RED.A1T0 RZ, [UR6], RZ ;  /* 0x000000ffffff79a7 */ /* 0x000fe20008100406 */
[----:B------:R-:W3:Y:S02]  /*51d0*/  SYNCS.PHASECHK.TRANS64.TRYWAIT P2, [UR21+0xc8], R9 ;  /* 0x0000c809ff0075a7 */ /* 0x000ee40008041115 */
[----:B-1-3--:R-:W-:Y:S05]  /*51e0*/  @!P2 BRA `(.L_x_98) ;  /* 0x000000740054a947 */ /* 0x00afea0003800000 */
.L_x_197:
[----:B------:R-:W-:Y:S01]  /*51f0*/  @!P1 R2UR UR5, R8 ;  /* 0x00000000080592ca */ /* 0x000fe200000e0000 */
[----:B------:R-:W-:Y:S01]  /*5200*/  VOTEU.ALL UP0, P1 ;  /* 0x0000000000ff7886 */ /* 0x000fe20000800000 */
[----:B------:R-:W-:Y:S01]  /*5210*/  @!P1 R2UR UR4, R6 ;  /* 0x00000000060492ca */ /* 0x000fe200000e0000 */
[----:B-1----:R-:W-:Y:S01]  /*5220*/  @!P1 IMAD.MOV.U32 R0, RZ, RZ, 0x4000 ;  /* 0x00004000ff009424 */ /* 0x002fe200078e00ff */
[----:B------:R-:W-:Y:S01]  /*5230*/  UMOV UR8, 0x0 ;  /* 0x0000000000087882 */ /* 0x000fe20000000000 */
[----:B------:R-:W-:Y:S01]  /*5240*/  UMOV UR9, 0x10000000 ;  /* 0x1000000000097882 */ /* 0x000fe20000000000 */
[----:B------:R-:W-:Y:S01]  /*5250*/  @!UP0 UIADD3 UR26, UPT, UPT, UR34, 0x40, URZ ;  /* 0x00000040221a8890 */ /* 0x000fe2000fffe0ff */
[----:B------:R-:W-:Y:S01]  /*5260*/  @!P1 IADD3 R8, P0, PT, R16, 0x580, RZ ;  /* 0x0000058010089810 */ /* 0x000fe20007f1e0ff */
[----:B------:R-:W-:Y:S01]  /*5270*/  @!UP0 UIADD3 UR24, UPT, UPT, UR21, 0x4400, URZ ;  /* 0x0000440015188890 */ /* 0x000fe2000fffe0ff */
[----:B------:R-:W-:Y:S01]  /*5280*/  VOTEU.ALL UP0, P1 ;  /* 0x0000000000ff7886 */ /* 0x000fe20000800000 */
[----:B------:R-:W-:Y:S01]  /*5290*/  UMOV UR27, UR35 ;  /* 0x00000023001b7c82 */ /* 0x000fe20008000000 */
[----:B------:R-:W-:Y:S02]  /*52a0*/  UMOV UR28, UR36 ;  /* 0x00000024001c7c82 */ /* 0x000fe40008000000 */
[----:B------:R-:W-:Y:S01]  /*52b0*/  IMAD.U32 R10, RZ, RZ, UR5 ;  /* 0x00000005ff0a7e24 */ /* 0x000fe2000f8e00ff */
[----:B------:R-:W-:Y:S01]  /*52c0*/  UPRMT UR6, UR47, 0x654, UR25 ;  /* 0x000006542f067896 */ /* 0x000fe20008000019 */
[----:B------:R-:W-:Y:S02]  /*52d0*/  IMAD.U32 R11, RZ, RZ, UR4 ;  /* 0x00000004ff0b7e24 */ /* 0x000fe4000f8e00ff */
[----:B------:R-:W-:Y:S01]  /*52e0*/  @!P1 IMAD.X R6, RZ, RZ, R17, P0 ;  /* 0x000000ffff069224 */ /* 0x000fe200000e0611 */
        /* <DEDUP_REMOVED lines=8> */
.L_x_199:
[----:B------:R-:W-:Y:S01]  /*5370*/  @!P1 R2UR UR5, R8 ;  /* 0x00000000080592ca */ /* 0x000fe200000e0000 */
[----:B------:R-:W-:Y:S01]  /*5380*/  VOTEU.ALL UP0, P1 ;  /* 0x0000000000ff7886 */ /* 0x000fe20000800000 */
[----:B------:R-:W-:Y:S01]  /*5390*/  @!P1 R2UR UR4, R6 ;  /* 0x00000000060492ca */ /* 0x000fe200000e0000 */
[----:B-1----:R-:W-:Y:S01]  /*53a0*/  @!P1 IMAD.MOV.U32 R0, RZ, RZ, 0x4000 ;  /* 0x00004000ff009424 */ /* 0x002fe200078e00ff */
[----:B------:R-:W-:Y:S01]  /*53b0*/  UMOV UR8, 0x0 ;  /* 0x0000000000087882 */ /* 0x000fe20000000000 */
[----:B------:R-:W-:Y:S01]  /*53c0*/  UMOV UR9, 0x10000000 ;  /* 0x1000000000097882 */ /* 0x000fe20000000000 */
[----:B------:R-:W-:Y:S01]  /*53d0*/  @!UP0 UIADD3 UR18, UPT, UPT, UR34, 0x80, URZ ;  /* 0x0000008022128890 */ /* 0x000fe2000fffe0ff */
[----:B------:R-:W-:Y:S01]  /*53e0*/  VIADD R14, R14, 0x1 ;  /* 0x000000010e0e7836 */ /* 0x000fe20000000000 */
[----:B------:R-:W-:Y:S01]  /*53f0*/  @!UP0 UIADD3 UR16, UPT, UPT, UR21, 0x8400, URZ ;  /* 0x0000840015108890 */ /* 0x000fe2000fffe0ff */
[----:B------:R-:W-:Y:S01]  /*5400*/  VOTEU.ALL UP0, P1 ;  /* 0x0000000000ff7886 */ /* 0x000fe20000800000 */
[----:B------:R-:W-:Y:S01]  /*5410*/  UMOV UR19, UR35 ;  /* 0x0000002300137c82 */ /* 0x000fe20008000000 */
[----:B------:R-:W-:Y:S02]  /*5420*/  UMOV UR20, UR36 ;  /* 0x0000002400147c82 */ /* 0x000fe40008000000 */
[----:B------:R-:W-:Y:S01]  /*5430*/  IMAD.U32 R10, RZ, RZ, UR5 ;  /* 0x00000005ff0a7e24 */ /* 0x000fe2000f8e00ff */
[----:B------:R-:W-:Y:S01]  /*5440*/  UPRMT UR6, UR47, 0x654, UR17 ;  /* 0x000006542f067896 */ /* 0x000fe20008000011 */
        /* <DEDUP_REMOVED lines=9> */
.L_x_201:
[----:B------:R-:W-:Y:S01]  /*54e0*/  @!P1 IADD3 R6, P0, PT, R16, 0x580, RZ ;  /* 0x0000058010069810 */ /* 0x000fe20007f1e0ff */
[----:B------:R-:W-:Y:S01]  /*54f0*/  VOTEU.ALL UP0, P1 ;  /* 0x0000000000ff7886 */ /* 0x000fe20000800000 */
[----:B------:R-:W-:Y:S01]  /*5500*/  UMOV UR6, 0x0 ;  /* 0x0000000000067882 */ /* 0x000fe20000000000 */
[----:B------:R-:W-:Y:S01]  /*5510*/  UMOV UR7, 0x10000000 ;  /* 0x1000000000077882 */ /* 0x000fe20000000000 */
[----:B------:R-:W-:Y:S01]  /*5520*/  @!P1 R2UR UR5, R6 ;  /* 0x00000000060592ca */ /* 0x000fe200000e0000 */
[----:B-1----:R-:W-:Y:S01]  /*5530*/  @!P1 IMAD.X R0, RZ, RZ, R17, P0 ;  /* 0x000000ffff009224 */ /* 0x002fe200000e0611 */
[----:B------:R-:W-:Y:S01]  /*5540*/  @!UP0 UIADD3 UR10, UPT, UPT, UR34, 0xc0, URZ ;  /* 0x000000c0220a8890 */ /* 0x000fe2000fffe0ff */
[----:B------:R-:W-:Y:S01]  /*5550*/  R2UR UR18, R152 ;  /* 0x00000000981272ca */ /* 0x000fe200000e0000 */
[----:B------:R-:W-:Y:S01]  /*5560*/  @!UP0 UIADD3 UR8, UPT, UPT, UR21, 0xc400, URZ ;  /* 0x0000c40015088890 */ /* 0x000fe2000fffe0ff */
[----:B------:R-:W-:Y:S01]  /*5570*/  ISETP.NE.AND P0, PT, R14, 0x2, PT ;  /* 0x000000020e00780c */ /* 0x000fe20003f05270 */
[----:B------:R-:W-:Y:S01]  /*5580*/  @!UP0 UIADD3 UR9, UPT, UPT, UR21, 0xb8, URZ ;  /* 0x000000b815098890 */ /* 0x000fe2000fffe0ff */
[----:B------:R-:W-:Y:S01]  /*5590*/  @!P1 R2UR UR4, R0 ;  /* 0x00000000000492ca */ /* 0x000fe200000e0000 */
[----:B------:R-:W-:Y:S01]  /*55a0*/  VOTEU.ALL UP0, P1 ;  /* 0x0000000000ff7886 */ /* 0x000fe20000800000 */
[----:B------:R-:W-:Y:S01]  /*55b0*/  UMOV UR11, UR35 ;  /* 0x00000023000b7c82 */ /* 0x000fe20008000000 */
[----:B------:R-:W-:Y:S01]  /*55c0*/  UMOV UR12, UR36 ;  /* 0x00000024000c7c82 */ /* 0x000fe20008000000 */
[----:B------:R-:W-:Y:S01]  /*55d0*/  SEL R0, RZ, 0x1, P0 ;  /* 0x00000001ff007807 */ /* 0x000fe20000000000 */
[----:B------:R-:W-:Y:S01]  /*55e0*/  UIADD3 UR16, UPT, UPT, UR13, UR63, URZ ;  /* 0x0000003f0d107290 */ /* 0x000fe2000fffe0ff */
[----:B------:R-:W-:Y:S01]  /*55f0*/  IMAD.U32 R8, RZ, RZ, UR5 ;  /* 0x00000005ff087e24 */ /* 0x000fe2000f8e00ff */
[----:B------:R-:W-:Y:S01]  /*5600*/  LOP3.LUT R15, R15, 0x1, RZ, 0x3c, !PT ;  /* 0x000000010f0f7812 */ /* 0x000fe200078e3cff */
[----:B------:R-:W-:Y:S01]  /*5610*/  UPLOP3.LUT UP3, UPT, UPT, UPT, UPT, 0x80, 0x8 ;  /* 0x000000000008789c */ /* 0x000fe20003f6f070 */
[----:B------:R-:W-:Y:S01]  /*5620*/  LOP3.LUT R13, R13, R0, RZ, 0x3c, !PT ;  /* 0x000000000d0d7212 */ /* 0x000fe200078e3cff */
[----:B------:R-:W-:Y:S01]  /*5630*/  UIADD3 UR20, UPT, UPT, UR14, UR18, URZ ;  /* 0x000000120e147290 */ /* 0x000fe2000fffe0ff */
[----:B------:R-:W-:Y:S01]  /*5640*/  SEL R14, R14, RZ, P0 ;  /* 0x000000ff0e0e7207 */ /* 0x000fe20000000000 */
[----:B------:R-:W-:Y:S01]  /*5650*/  UMOV UR36, UR29 ;  /* 0x0000001d00247c82 */ /* 0x000fe20008000000 */
[----:B------:R-:W-:Y:S01]  /*5660*/  IMAD.U32 R9, RZ, RZ, UR4 ;  /* 0x00000004ff097e24 */ /* 0x000fe2000f8e00ff */
[----:B------:R-:W-:Y:S04]  /*5670*/  @!P1 R2UR UR4, R8 ;  /* 0x00000000080492ca */ /* 0x000fe800000e0000 */
[----:B------:R-:W-:Y:S11]  /*5680*/  @!P1 R2UR UR5, R9 ;  /* 0x00000000090592ca */ /* 0x000ff600000e0000 */
[----:B------:R-:W-:Y:S02]  /*5690*/  @!UPT UIADD3 URZ, UPT, UPT, URZ, URZ, URZ ;  /* 0x000000fffffff290 */ /* 0x000fe4000fffe0ff */
[----:B------:R3:W-:Y:S01]  /*56a0*/  @!UP0 UTMALDG.3D [UR8], [UR4], desc[UR6] ;  /* 0x00000608040085b4 */ /* 0x0007e20008011000 */
[----:B------:R3:W-:Y:S01]  /*56b0*/  @!P1 SYNCS.ARRIVE.TRANS64.RED.A0TR RZ, [UR21+0xb8], R7 ;  /* 0x0000b807ffff99a7 */ /* 0x0007e20008300415 */
[----:B------:R-:W-:Y:S01]  /*56c0*/  SYNCS.ARRIVE.TRANS64.RED.A1T0 RZ, [UR37], RZ ;  /* 0x000000ffffff79a7 */ /* 0x000fe20008100425 */
[----:B------:R-:W-:Y:S05]  /*56d0*/  BRA.U UP1, `(.L_x_101) ;  /* 0xfffffff101687547 */ /* 0x000fea000b83ffff */
[----:B------:R-:W-:-:S04]  /*56e0*/  SHF.L.U32 R3, R15, 0x1f, RZ ;  /* 0x0000001f0f037819 */ /* 0x000fc800000006ff */
[----:B------:R-:W1:Y:S02]  /*56f0*/  SYNCS.PHASECHK.TRANS64.TRYWAIT P0, [UR21+0xc0], R3 ;  /* 0x0000c003ff0075a7 */ /* 0x000e640008001115 */
[----:B-1----:R-:W-:Y:S05]  /*5700*/  @!P0 BRA `(.L_x_102) ;  /* 0x0000007000548947 */ /* 0x002fea0003800000 */
.L_x_203:
[----:B------:R-:W4:Y:S02]  /*5710*/  SYNCS.PHASECHK.TRANS64.TRYWAIT P0, [UR21+0xc8], R3 ;  /* 0x0000c803ff0075a7 */ /* 0x000f240008001115 */
[----:B----4-:R-:W-:Y:S05]  /*5720*/  @!P0 BRA `(.L_x_103) ;  /* 0x0000007000648947 */ /* 0x010fea0003800000 */
.L_x_205:
[----:B------:R-:W4:Y:S02]  /*5730*/  SYNCS.PHASECHK.TRANS64.TRYWAIT P0, [UR21+0xd0], R3 ;  /* 0x0000d003ff0075a7 */ /* 0x000f240008001115 */
[----:B----4-:R-:W-:Y:S05]  /*5740*/  @!P0 BRA `(.L_x_104) ;  /* 0x0000007000748947 */ /* 0x010fea0003800000 */
.L_x_207:
[----:B-1----:R-:W-:-:S07]  /*5750*/  MOV R0, UR21 ;  /* 0x0000001500007c02 */ /* 0x002fce0008000f00 */
.L_x_105:
[----:B-1----:R-:W-:-:S04]  /*5760*/  SHF.L.U32 R3, R15, 0x1f, RZ ;  /* 0x0000001f0f037819 */ /* 0x002fc800000006ff */
[----:B------:R1:W4:Y:S03]  /*5770*/  SYNCS.PHASECHK.TRANS64.TRYWAIT P0, [R0+URZ+0xd8], R3 ;  /* 0x0000d803000075a7 */ /* 0x00032600080011ff */
[----:B----4-:R-:W-:Y:S05]  /*5780*/  @!P0 NANOSLEEP.SYNCS 0x989680 ;  /* 0x009896800000895d */ /* 0x010fea0003900000 */
[----:B------:R-:W4:Y:S02]  /*5790*/  @!P0 SYNCS.PHASECHK.TRANS64 P0, [R0+URZ+0xd8], R3 ;  /* 0x0000d803000085a7 */ /* 0x000f2400080010ff */
[----:B--234-:R-:W-:Y:S05]  /*57a0*/  @P0 EXIT ;  /* 0x000000000000094d */ /* 0x01cfea0003800000 */
[----:B------:R-:W-:Y:S05]  /*57b0*/  BRA `(.L_x_105) ;  /* 0xfffffffc00e87947 */ /* 0x000fea000383ffff */
.L_x_90:
[----:B------:R-:W-:-:S06]  /*57c0*/  UISETP.GE.AND UP0, UPT, UR17, 0x4, UPT ;  /* 0x000000041100788c */ /* 0x000fcc000bf06270 */
[----:B------:R-:W-:-:S13]  /*57d0*/  PLOP3.LUT P0, PT, PT, PT, UP0, 0x80, 0x8 ;  /* 0x000000000008781c */ /* 0x000fda0003f0f008 */
[----:B-1----:R-:W-:Y:S05]  /*57e0*/  @!P0 EXIT ;  /* 0x000000000000894d */ /* 0x002fea0003800000 */
[----:B------:R-:W-:Y:S01]  /*57f0*/  BAR.SYNC.DEFER_BLOCKING 0x6, 0xa0 ;  /* 0x0182800000007b1d */ /* 0x000fe20000010000 */
[C---:B------:R-:W-:Y:S01]  /*5800*/  IMAD.SHL.U32 R5, R166.reuse, 0x40, RZ ;  /* 0x00000040a6057824 */ /* 0x040fe200078e00ff */
[C---:B------:R-:W-:Y:S01]  /*5810*/  LOP3.LUT R149, R166.reuse, 0x1, RZ, 0xc0, !PT ;  /* 0x00000001a6957812 */ /* 0x040fe200078ec0ff */
[C---:B------:R-:W-:Y:S02]  /*5820*/  IMAD.U32 R69, R166.reuse, 0x10000, RZ ;  /* 0x00010000a6457824 */ /* 0x040fe400078e00ff */
[----:B------:R-:W-:Y:S02]  /*5830*/  HFMA2 R163, -RZ, RZ, 0, 5.9604644775390625e-08 ;  /* 0x00000001ffa37431 */ /* 0x000fe400000001ff */
[C---:B------:R-:W-:Y:S01]  /*5840*/  IMAD.SHL.U32 R148, R166.reuse, 0x8, RZ ;  /* 0x00000008a6947824 */ /* 0x040fe200078e00ff */
[----:B------:R-:W-:Y:S01]  /*5850*/  UMOV UR44, 0x400 ;  /* 0x00000400002c7882 */ /* 0x000fe20000000000 */
[----:B------:R-:W1:Y:S01]  /*5860*/  LDC.64 R144, c[0x0][0x888] ;  /* 0x00022200ff907b82 */ /* 0x000e620000000a00 */
[----:B------:R-:W-:Y:S01]  /*5870*/  ULEA UR44, UR47, UR44, 0x18 ;  /* 0x0000002c2f2c7291 */ /* 0x000fe2000f8ec0ff */
[----:B------:R-:W-:Y:S01]  /*5880*/  ISETP.NE.U32.AND P0, PT, R149, 0x1, PT ;  /* 0x000000019500780c */ /* 0x000fe20003f05070 */
[----:B------:R-:W-:Y:S01]  /*5890*/  IMAD.MOV.U32 R165, RZ, RZ, 0x2 ;  /* 0x00000002ffa57424 */ /* 0x000fe200078e00ff */
[----:B------:R-:W-:Y:S01]  /*58a0*/  LOP3.LUT R7, R5, 0x1c0, RZ, 0xc0, !PT ;  /* 0x000001c005077812 */ /* 0x000fe200078ec0ff */
[----:B------:R-:W-:Y:S01]  /*58b0*/  UIADD3 UR4, UPT, UPT, UR44, 0x400, URZ ;  /* 0x000004002c047890 */ /* 0x000fe2000fffe0ff */
[----:B------:R-:W-:Y:S01]  /*58c0*/  LOP3.LUT R69, R69, 0x600000, RZ, 0xc0, !PT ;  /* 0x0060000045457812 */ /* 0x000fe200078ec0ff */
[----:B------:R-:W-:Y:S01]  /*58d0*/  IMAD.MOV.U32 R164, RZ, RZ, 0x4 ;  /* 0x00000004ffa47424 */ /* 0x000fe200078e00ff */
[----:B------:R-:W2:Y:S01]  /*58e0*/  LDC.64 R146, c[0x0][0x890] ;  /* 0x00022400ff927b82 */ /* 0x000ea20000000a00 */
[----:B------:R-:W-:Y:S01]  /*58f0*/  R2P PR, R166, 0x6 ;  /* 0x00000006a6007804 */ /* 0x000fe20000000000 */
[----:B------:R-:W-:Y:S01]  /*5900*/  IMAD.MOV.U32 R68, RZ, RZ, RZ ;  /* 0x000000ffff447224 */ /* 0x000fe200078e00ff */
[----:B------:R-:W-:Y:S01]  /*5910*/  LOP3.LUT R148, R7, 0x38, R148, 0xf8, !PT ;  /* 0x0000003807947812 */ /* 0x000fe200078ef894 */
[----:B------:R-:W-:Y:S01]  /*5920*/  IMAD.MOV.U32 R162, RZ, RZ, RZ ;  /* 0x000000ffffa27224 */ /* 0x000fe200078e00ff */
[----:B------:R-:W-:Y:S01]  /*5930*/  P2R R4, PR, RZ, 0x1 ;  /* 0x00000001ff047803 */ /* 0x000fe20000000000 */
[----:B------:R-:W-:Y:S01]  /*5940*/  IMAD.MOV.U32 R155, RZ, RZ, RZ ;  /* 0x000000ffff9b7224 */ /* 0x000fe200078e00ff */
[----:B------:R-:W-:Y:S01]  /*5950*/  LOP3.LUT R148, R148, 0x1e00, R5, 0xf8, !PT ;  /* 0x00001e0094947812 */ /* 0x000fe200078ef805 */
[----:B------:R-:W3:Y:S01]  /*5960*/  LDC.64 R142, c[0x0][0x8b0] ;  /* 0x00022c00ff8e7b82 */ /* 0x000ee20000000a00 */
[----:B------:R-:W4:Y:S01]  /*5970*/  LDS R0, [UR44+0x180] ;  /* 0x0001802cff007984 */ /* 0x000f220008000800 */
[----:B------:R-:W-:Y:S01]  /*5980*/  LOP3.LUT R166, R166, 0x60, RZ, 0xc0, !PT ;  /* 0x00000060a6a67812 */ /* 0x000fe200078ec0ff */
[----:B------:R-:W-:Y:S01]  /*5990*/  IMAD.U32 R153, RZ, RZ, UR4 ;  /* 0x00000004ff997e24 */ /* 0x000fe2000f8e00ff */
[----:B------:R-:W-:Y:S01]  /*59a0*/  MOV R161, RZ ;  /* 0x000000ff00a17202 */ /* 0x000fe20000000f00 */
[----:B------:R-:W1:Y:S01]  /*59b0*/  LDCU UR60, c[0x0][0x370] ;  /* 0x00006e00ff3c77ac */ /* 0x000e620008000800 */
[----:B------:R-:W-:-:S02]  /*59c0*/  SEL R165, R165, 0xfffffffe, !P1 ;  /* 0xfffffffea5a57807 */ /* 0x000fc40004800000 */
[----:B------:R-:W1:Y:S01]  /*59d0*/  LDC.64 R140, c[0x0][0x8a8] ;  /* 0x00022a00ff8c7b82 */ /* 0x000e620000000a00 */
[----:B------:R-:W-:Y:S01]  /*59e0*/  SEL R164, R164, 0xfffffffc, !P2 ;  /* 0xfffffffca4a47807 */ /* 0x000fe20005000000 */
[----:B------:R-:W1:Y:S01]  /*59f0*/  LDCU UR43, c[0x0][0xb0c] ;  /* 0x00016180ff2b77ac */ /* 0x000e620008000800 */
[----:B------:R-:W1:Y:S01]  /*5a00*/  LDCU UR39, c[0x0][0xb30] ;  /* 0x00016600ff2777ac */ /* 0x000e620008000800 */
[----:B------:R-:W1:Y:S01]  /*5a10*/  LDCU.64 UR54, c[0x0][0x888] ;  /* 0x00011100ff3677ac */ /* 0x000e620008000a00 */
[----:B------:R-:W1:Y:S01]  /*5a20*/  LDCU.64 UR40, c[0x0][0xb28] ;  /* 0x00016500ff2877ac */ /* 0x000e620008000a00 */
[----:B------:R-:W1:Y:S01]  /*5a30*/  LDCU.128 UR56, c[0x0][0xb10] ;  /* 0x00016200ff3877ac */ /* 0x000e620008000c00 */
[----:B------:R-:W1:Y:S01]  /*5a40*/  LDCU UR53, c[0x0][0x374] ;  /* 0x00006e80ff3577ac */ /* 0x000e620008000800 */
[----:B------:R-:W-:Y:S01]  /*5a50*/  UMOV UR52, URZ ;  /* 0x000000ff00347c82 */ /* 0x000fe20008000000 */
[----:B------:R-:W-:Y:S01]  /*5a60*/  UMOV UR46, URZ ;  /* 0x000000ff002e7c82 */ /* 0x000fe20008000000 */
[----:B--2-4-:R-:W-:-:S07]  /*5a70*/  IMAD.IADD R69, R0, 0x1, R69 ;  /* 0x0000000100457824 */ /* 0x014fce00078e0245 */
.L_x_149:
[----:B------:R-:W-:Y:S02]  /*5a80*/  LEA R3, R155, UR44, 0x3 ;  /* 0x0000002c9b037c11 */ /* 0x000fe4000f8e18ff */
[----:B------:R-:W-:Y:S02]  /*5a90*/  SHF.L.U32 R0, R161, 0x1f, RZ ;  /* 0x0000001fa1007819 */ /* 0x000fe400000006ff */
[----:B-1----:R-:W-:Y:S02]  /*5aa0*/  LEA R5, R155, UR44, 0x4 ;  /* 0x0000002c9b057c11 */ /* 0x002fe4000f8e20ff */
[----:B------:R-:W2:Y:S02]  /*5ab0*/  SYNCS.PHASECHK.TRANS64.TRYWAIT P0, [R3+URZ+0xf0], R0 ;  /* 0x0000f000030075a7 */ /* 0x000ea400080011ff */
[----:B--2---:R-:W-:Y:S05]  /*5ac0*/  @!P0 BRA `(.L_x_106) ;  /* 0x0000006c00ac8947 */ /* 0x004fea0003800000 */
.L_x_208:
[----:B------:R-:W4:Y:S01]  /*5ad0*/  LDS.128 R4, [R5+0x160] ;  /* 0x0001600005047984 */ /* 0x000f220000000c00 */
[----:B------:R-:W-:Y:S01]  /*5ae0*/  UISETP.GE.AND UP0, UPT, UR42, 0x1, UPT ;  /* 0x000000012a00788c */ /* 0x000fe2000bf06270 */
[----:B------:R-:W-:Y:S01]  /*5af0*/  @!PT LDS RZ, [RZ] ;  /* 0x00000000fffff984 */ /* 0x000fe20000000800 */
[----:B------:R-:W-:Y:S01]  /*5b00*/  @!PT LDS RZ, [RZ] ;  /* 0x00000000fffff984 */ /* 0x000fe20000000800 */
[----:B------:R-:W-:Y:S01]  /*5b10*/  @!PT LDS RZ, [RZ] ;  /* 0x00000000fffff984 */ /* 0x000fe20000000800 */
[----:B------:R-:W-:Y:S01]  /*5b20*/  @!PT LDS RZ, [RZ] ;  /* 0x00000000fffff984 */ /* 0x000fe20000000800 */
[----:B------:R1:W-:Y:S06]  /*5b30*/  MEMBAR.ALL.CTA ;  /* 0x0000000000007992 */ /* 0x0003ec0000008000 */
[----:B-1----:R-:W1:Y:S01]  /*5b40*/  FENCE.VIEW.ASYNC.S ;  /* 0x00000000000073c6 */ /* 0x002e620000000000 */
[----:B----4-:R-:W-:Y:S11]  /*5b50*/  LOP3.LUT P0, RZ, R6, 0x1, RZ, 0xc0, !PT ;  /* 0x0000000106ff7812 */ /* 0x010ff6000780c0ff */
[----:B------:R-:W-:Y:S02]  /*5b60*/  @!UPT UIADD3 URZ, UPT, UPT, URZ, URZ, URZ ;  /* 0x000000fffffff290 */ /* 0x000fe4000fffe0ff */
[----:B-1----:R-:W-:Y:S01]  /*5b70*/  VOTEU.ANY UP1, P0 ;  /* 0x0000000000ff7886 */ /* 0x002fe20000020100 */
[----:B------:R-:W-:Y:S01]  /*5b80*/  PLOP3.LUT P0, PT, PT, PT, UP1, 0x80, 0x8 ;  /* 0x000000000008781c */ /* 0x000fe20003f0f018 */
[----:B------:R-:W-:Y:S11]  /*5b90*/  UP2UR UR62, UPR, URZ, 0x2 ;  /* 0x00000002ff3e7883 */ /* 0x000ff60008000000 */
[----:B------:R-:W-:Y:S01]  /*5ba0*/  @!UPT UIADD3 URZ, UPT, UPT, URZ, URZ, URZ ;  /* 0x000000fffffff290 */ /* 0x000fe2000fffe0ff */
[----:B--2---:R-:W-:Y:S02]  /*5bb0*/  @P0 SHF.R.U32.HI R0, RZ, 0x10, R5 ;  /* 0x00000010ff000819 */ /* 0x004fe40000011605 */
        /* <DEDUP_REMOVED lines=12> */
[----:B------:R-:W2:Y:S01]  /*5c80*/  LDCU UR12, c[0x0][0xb20] ;  /* 0x00016400ff0c77ac */ /* 0x000ea20008000800 */
[----:B------:R-:W-:Y:S02]  /*5c90*/  UIMAD.WIDE.U32 UR4, UR53, UR59, URZ ;  /* 0x0000003b350472a5 */ /* 0x000fe4000f8e00ff */
[----:B------:R-:W-:Y:S02]  /*5ca0*/  UIMAD.WIDE.U32 UR6, UR60, UR56, URZ ;  /* 0x000000383c0672a5 */ /* 0x000fe4000f8e00ff */
[----:B------:R-:W-:Y:S02]  /*5cb0*/  UISETP.NE.AND UP0, UPT, UR58, 0x1, UPT ;  /* 0x000000013a00788c */ /* 0x000fe4000bf05270 */
[----:B------:R-:W-:Y:S02]  /*5cc0*/  UIMAD.WIDE.U32 UR8, UR37, UR59, URZ ;  /* 0x0000003b250872a5 */ /* 0x000fe4000f8e00ff */
[----:B------:R-:W-:Y:S02]  /*5cd0*/  UIMAD.WIDE.U32 UR10, UR38, UR56, URZ ;  /* 0x00000038260a72a5 */ /* 0x000fe4000f8e00ff */
[----:B------:R-:W-:Y:S02]  /*5ce0*/  UISETP.NE.AND UP1, UPT, UR43, 0x1, UPT ;  /* 0x000000012b00788c */ /* 0x000fe4000bf25270 */
[----:B------:R-:W-:Y:S01]  /*5cf0*/  UISETP.NE.AND UP2, UPT, UR42, 0x1, UPT ;  /* 0x000000012a00788c */ /* 0x000fe2000bf45270 */
[----:B------:R-:W-:Y:S02]  /*5d00*/  UMOV UR4, UR5 ;  /* 0x0000000500047c82 */ /* 0x000fe40008000000 */
[----:B--2---:R-:W-:Y:S03]  /*5d10*/  USHF.R.U32.HI UR5, URZ, UR12, UR4 ;  /* 0x0000000cff057299 */ /* 0x004fe60008011604 */
[----:B------:R-:W-:Y:S02]  /*5d20*/  UMOV UR4, UR7 ;  /* 0x0000000700047c82 */ /* 0x000fe40008000000 */
[----:B------:R-:W-:Y:S02]  /*5d30*/  USHF.R.U32.HI UR7, URZ, UR57, UR4 ;  /* 0x00000039ff077299 */ /* 0x000fe40008011604 */
[----:B------:R-:W-:Y:S02]  /*5d40*/  USEL UR4, UR53, UR5, !UP0 ;  /* 0x0000000535047287 */ /* 0x000fe4000c000000 */
[----:B------:R-:W-:Y:S01]  /*5d50*/  USEL UR7, UR60, UR7, !UP1 ;  /* 0x000000073c077287 */ /* 0x000fe2000c800000 */
[----:B------:R-:W-:Y:S01]  /*5d60*/  UMOV UR5, UR9 ;  /* 0x0000000900057c82 */ /* 0x000fe20008000000 */
[----:B------:R-:W-:Y:S02]  /*5d70*/  UIMAD.WIDE.U32 UR8, UR4, UR40, URZ ;  /* 0x00000028040872a5 */ /* 0x000fe4000f8e00ff */
[----:B------:R-:W-:Y:S03]  /*5d80*/  USHF.R.U32.HI UR6, URZ, UR12, UR5 ;  /* 0x0000000cff067299 */ /* 0x000fe60008011605 */
[----:B------:R-:W-:Y:S01]  /*5d90*/  UMOV UR5, UR11 ;  /* 0x0000000b00057c82 */ /* 0x000fe20008000000 */
[----:B------:R-:W-:Y:S02]  /*5da0*/  UIMAD.WIDE.U32 UR10, UR7, UR40, URZ ;  /* 0x00000028070a72a5 */ /* 0x000fe4000f8e00ff */
[----:B------:R-:W-:Y:S02]  /*5db0*/  USHF.R.U32.HI UR12, URZ, UR57, UR5 ;  /* 0x00000039ff0c7299 */ /* 0x000fe40008011605 */
[----:B------:R-:W-:Y:S01]  /*5dc0*/  USEL UR6, UR37, UR6, !UP0 ;  /* 0x0000000625067287 */ /* 0x000fe2000c000000 */
[----:B------:R-:W-:Y:S02]  /*5dd0*/  UMOV UR5, UR9 ;  /* 0x0000000900057c82 */ /* 0x000fe40008000000 */
[----:B------:R-:W-:Y:S01]  /*5de0*/  UMOV UR10, UR11 ;  /* 0x0000000b000a7c82 */ /* 0x000fe20008000000 */
[----:B------:R-:W-:Y:S02]  /*5df0*/  @UP2 USHF.R.U32.HI UR4, URZ, UR41, UR5 ;  /* 0x00000029ff042299 */ /* 0x000fe40008011605 */
[----:B------:R-:W-:Y:S02]  /*5e00*/  @UP2 USHF.R.U32.HI UR7, URZ, UR41, UR10 ;  /* 0x00000029ff072299 */ /* 0x000fe4000801160a */
[----:B------:R-:W-:Y:S02]  /*5e10*/  UIMAD UR4, UR42, UR4, URZ ;  /* 0x000000042a0472a4 */ /* 0x000fe4000f8e02ff */
        /* <DEDUP_REMOVED lines=8> */
[----:B------:R-:W-:Y:S02]  /*5ea0*/  USEL UR11, UR6, UR4, !UP2 ;  /* 0x00000004060b7287 */ /* 0x000fe4000d000000 */
[----:B------:R-:W-:Y:S02]  /*5eb0*/  UIADD3 UR8, UPT, UPT, -UR5, URZ, URZ ;  /* 0x000000ff05087290 */ /* 0x000fe4000fffe1ff */
[----:B------:R-:W-:Y:S01]  /*5ec0*/  UIADD3 UR10, UPT, UPT, -UR11, URZ, URZ ;  /* 0x000000ff0b0a7290 */ /* 0x000fe2000fffe1ff */
[----:B------:R-:W-:Y:S01]  /*5ed0*/  @!UP0 UMOV UR4, UR9 ;  /* 0x0000000900048c82 */ /* 0x000fe20008000000 */
[----:B------:R-:W-:Y:S02]  /*5ee0*/  UIADD3 UR9, UPT, UPT, -UR6, URZ, URZ ;  /* 0x000000ff06097290 */ /* 0x000fe4000fffe1ff */
[----:B------:R-:W-:Y:S02]  /*5ef0*/  @!UP0 USHF.R.U32.HI UR4, URZ, UR41, UR4 ;  /* 0x00000029ff048299 */ /* 0x000fe40008011604 */
[----:B------:R-:W-:Y:S02]  /*5f00*/  UIMAD UR10, UR42, UR10, UR6 ;  /* 0x0000000a2a0a72a4 */ /* 0x000fe4000f8e0206 */
[----:B------:R-:W-:Y:S04]  /*5f10*/  @!UP0 USEL UR4, UR5, UR4, !UP2 ;  /* 0x0000000405048287 */ /* 0x000fe8000d000000 */
[----:B------:R-:W-:Y:S02]  /*5f20*/  @!UP0 UIMAD UR10, UR7, UR10, UR4 ;  /* 0x0000000a070a82a4 */ /* 0x000fe4000f8e0204 */
[----:B------:R-:W-:Y:S02]  /*5f30*/  @!UP0 UIADD3 UR11, UPT, UPT, UR11, -UR4, URZ ;  /* 0x800000040b0b8290 */ /* 0x000fe4000fffe0ff */
[----:B------:R-:W-:Y:S02]  /*5f40*/  UIMAD UR7, UR43, UR8, UR38 ;  /* 0x000000082b0772a4 */ /* 0x000fe4000f8e0226 */
[----:B------:R-:W-:Y:S02]  /*5f50*/  @!UP0 UIMAD UR6, UR11, UR42, UR5 ;  /* 0x0000002a0b0682a4 */ /* 0x000fe4000f8e0205 */
[----:B------:R-:W-:Y:S01]  /*5f60*/  UIMAD UR4, UR58, UR9, UR37 ;  /* 0x000000093a0472a4 */ /* 0x000fe2000f8e0225 */
[----:B------:R-:W-:Y:S02]  /*5f70*/  @!UP0 UMOV UR5, UR10 ;  /* 0x0000000a00058c82 */ /* 0x000fe40008000000 */
[----:B------:R-:W-:Y:S02]  /*5f80*/  UIMAD UR38, UR5, UR43, UR7 ;  /* 0x0000002b052672a4 */ /* 0x000fe4000f8e0207 */
[----:B------:R-:W-:Y:S11]  /*5f90*/  UIMAD UR37, UR6, UR58, UR4 ;  /* 0x0000003a062572a4 */ /* 0x000ff6000f8e0204 */
[----:B------:R-:W-:Y:S01]  /*5fa0*/  @!UPT UIADD3 URZ, UPT, UPT, URZ, URZ, URZ ;  /* 0x000000fffffff290 */ /* 0x000fe2000fffe0ff */
.L_x_107:
[----:B------:R-:W-:Y:S01]  /*5fb0*/  UISETP.NE.AND UP0, UPT, UR39, 0x1, UPT ;  /* 0x000000012700788c */ /* 0x000fe2000bf05270 */
[----:B------:R-:W-:Y:S01]  /*5fc0*/  LOP3.LUT P0, RZ, R153, 0x3f0, RZ, 0xc0, !PT ;  /* 0x000003f099ff7812 */ /* 0x000fe2000780c0ff */
[----:B------:R-:W-:Y:S01]  /*5fd0*/  USHF.L.U32 UR50, UR20, 0x7, URZ ;  /* 0x0000000714327899 */ /* 0x000fe200080006ff */
[----:B------:R-:W-:Y:S01]  /*5fe0*/  BSSY.RECONVERGENT B6, `(.L_x_108) ;  /* 0x0000034000067945 */ /* 0x000fe20003800200 */
[----:B------:R-:W-:Y:S01]  /*5ff0*/  USHF.L.U32 UR49, UR16, 0x8, URZ ;  /* 0x0000000810317899 */ /* 0x000fe200080006ff */
[----:B------:R-:W-:Y:S06]  /*6000*/  IADD3 R155, PT, PT, R155, 0x1, RZ ;  /* 0x000000019b9b7810 */ /* 0x000fec0007ffe0ff */
[----:B------:R-:W2:Y:S01]  /*6010*/  @!UP0 LDCU.128 UR12, c[0x0][0xb10] ;  /* 0x00016200ff0c87ac */ /* 0x000ea20008000c00 */
[----:B------:R-:W4:Y:S01]  /*6020*/  @!UP0 LDCU UR5, c[0x0][0xb0c] ;  /* 0x00016180ff0587ac */ /* 0x000f220008000800 */
[----:B------:R-:W3:Y:S01]  /*6030*/  @!UP0 LDCU UR10, c[0x0][0xb20] ;  /* 0x00016400ff0a87ac */ /* 0x000ee20008000800 */
[----:B--2---:R-:W-:Y:S02]  /*6040*/  UIMAD.WIDE.U32 UR8, UR38, UR12, URZ ;  /* 0x0000000c260872a5 */ /* 0x004fe4000f8e00ff */
[----:B------:R-:W-:Y:S02]  /*6050*/  UIMAD.WIDE.U32 UR6, UR37, UR15, URZ ;  /* 0x0000000f250672a5 */ /* 0x000fe4000f8e00ff */
[----:B------:R-:W-:Y:S03]  /*6060*/  @!UP0 UISETP.NE.AND UP1, UPT, UR14, 0x1, UPT ;  /* 0x000000010e00888c */ /* 0x000fe6000bf25270 */
[----:B------:R-:W-:Y:S01]  /*6070*/  @!UP0 UMOV UR4, UR9 ;  /* 0x0000000900048c82 */ /* 0x000fe20008000000 */
[----:B----4-:R-:W-:Y:S02]  /*6080*/  @!UP0 UISETP.NE.AND UP2, UPT, UR5, 0x1, UPT ;  /* 0x000000010500888c */ /* 0x010fe4000bf45270 */
[----:B------:R-:W-:Y:S01]  /*6090*/  @!UP0 USHF.R.U32.HI UR4, URZ, UR13, UR4 ;  /* 0x0000000dff048299 */ /* 0x000fe20008011604 */
[----:B------:R-:W-:Y:S02]  /*60a0*/  @!UP0 UMOV UR6, UR7 ;  /* 0x0000000700068c82 */ /* 0x000fe40008000000 */
[----:B---3--:R-:W-:Y:S02]  /*60b0*/  @!UP0 USHF.R.U32.HI UR6, URZ, UR10, UR6 ;  /* 0x0000000aff068299 */ /* 0x008fe40008011606 */
[----:B------:R-:W-:Y:S02]  /*60c0*/  @!UP0 USEL UR7, UR38, UR4, !UP2 ;  /* 0x0000000426078287 */ /* 0x000fe4000d000000 */
[----:B------:R-:W-:Y:S04]  /*60d0*/  @!UP0 USEL UR6, UR37, UR6, !UP1 ;  /* 0x0000000625068287 */ /* 0x000fe8000c800000 */
[----:B------:R-:W-:Y:S02]  /*60e0*/  @!UP0 UIADD3 UR4, UPT, UPT, -UR7, UR6, URZ ;  /* 0x0000000607048290 */ /* 0x000fe4000fffe1ff */
[----:B------:R-:W-:Y:S02]  /*60f0*/  @!UP0 UIADD3 UR6, UPT, UPT, UR7, -UR6, URZ ;  /* 0x8000000607068290 */ /* 0x000fe4000fffe0ff */
[----:B------:R-:W-:Y:S02]  /*6100*/  @!UP0 UIMAD UR38, UR4, UR5, UR38 ;  /* 0x00000005042682a4 */ /* 0x000fe4000f8e0226 */
[----:B------:R-:W-:Y:S01]  /*6110*/  @!UP0 UIMAD UR37, UR6, UR14, UR37 ;  /* 0x0000000e062582a4 */ /* 0x000fe2000f8e0225 */
[----:B------:R-:W-:Y:S11]  /*6120*/  @!P0 BRA `(.L_x_109) ;  /* 0x00000000007c8947 */ /* 0x000ff60003800000 */
[----:B------:R-:W2:Y:S01]  /*6130*/  LDCU.64 UR8, c[0x4][0x80] ;  /* 0x01001000ff0877ac */ /* 0x000ea20008000a00 */
[----:B------:R-:W-:Y:S01]  /*6140*/  MOV R2, 0x0 ;  /* 0x0000000000027802 */ /* 0x000fe20000000f00 */
[----:B------:R-:W-:Y:S02]  /*6150*/  HFMA2 R12, -RZ, RZ, 0, 5.9604644775390625e-08 ;  /* 0x00000001ff0c7431 */ /* 0x000fe400000001ff */
[----:B------:R-:W-:Y:S01]  /*6160*/  IMAD.MOV.U32 R8, RZ, RZ, 0x70 ;  /* 0x00000070ff087424 */ /* 0x000fe200078e00ff */
[----:B------:R3:W4:Y:S01]  /*6170*/  LDC.64 R14, c[0x4][R2] ;  /* 0x01000000020e7b82 */ /* 0x0007220000000a00 */
[----:B------:R-:W1:Y:S01]  /*6180*/  LDCU.64 UR6, c[0x4][0x88] ;  /* 0x01001100ff0677ac */ /* 0x000e620008000a00 */
[----:B------:R-:W-:Y:S01]  /*6190*/  IMAD.MOV.U32 R13, RZ, RZ, RZ ;  /* 0x000000ffff0d7224 */ /* 0x000fe200078e00ff */
[----:B------:R-:W1:Y:S01]  /*61a0*/  LDCU.64 UR4, c[0x4][0x8] ;  /* 0x01000100ff0477ac */ /* 0x000e620008000a00 */
[----:B--2---:R-:W-:Y:S01]  /*61b0*/  MOV R5, UR9 ;  /* 0x0000000900057c02 */ /* 0x004fe20008000f00 */
[----:B------:R-:W-:Y:S01]  /*61c0*/  IMAD.U32 R4, RZ, RZ, UR8 ;  /* 0x00000008ff047e24 */ /* 0x000fe2000f8e00ff */
[----:B-1----:R-:W-:Y:S01]  /*61d0*/  MOV R7, UR7 ;  /* 0x0000000700077c02 */ /* 0x002fe20008000f00 */
[----:B------:R-:W-:Y:S01]  /*61e0*/  IMAD.U32 R6, RZ, RZ, UR6 ;  /* 0x00000006ff067e24 */ /* 0x000fe2000f8e00ff */
[----:B------:R-:W-:Y:S01]  /*61f0*/  MOV R11, UR5 ;  /* 0x00000005000b7c02 */ /* 0x000fe20008000f00 */
[----:B------:R-:W-:Y:S02]  /*6200*/  IMAD.U32 R10, RZ, RZ, UR4 ;  /* 0x00000004ff0a7e24 */ /* 0x000fe4000f8e00ff */
[----:B------:R-:W-:Y:S07]  /*6210*/  LEPC R20, `(.L_x_110) ;  /* 0x000000001014794e */ /* 0x000fee0000000000 */
[----:B---345:R-:W-:Y:S05]  /*6220*/  CALL.ABS.NOINC R14 ;  /* 0x000000000e007343 */ /* 0x038fea0003c00000 */
.L_x_110:
[----:B------:R-:W1:Y:S01]  /*6230*/  LDCU.64 UR8, c[0x4][0x80] ;  /* 0x01001000ff0877ac */ /* 0x000e620008000a00 */
[----:B------:R-:W2:Y:S01]  /*6240*/  LDC.64 R2, c[0x4][R2] ;  /* 0x0100000002027b82 */ /* 0x000ea20000000a00 */
[----:B------:R-:W-:Y:S02]  /*6250*/  HFMA2 R12, -RZ, RZ, 0, 5.9604644775390625e-08 ;  /* 0x00000001ff0c7431 */ /* 0x000fe400000001ff */
[----:B------:R-:W-:Y:S02]  /*6260*/  IMAD.MOV.U32 R8, RZ, RZ, 0x70 ;  /* 0x00000070ff087424 */ /* 0x000fe400078e00ff */
[----:B------:R-:W-:Y:S01]  /*6270*/  IMAD.MOV.U32 R13, RZ, RZ, RZ ;  /* 0x000000ffff0d7224 */ /* 0x000fe200078e00ff */
[----:B------:R-:W3:Y:S01]  /*6280*/  LDCU.64 UR6, c[0x4][0x88] ;  /* 0x01001100ff0677ac */ /* 0x000ee20008000a00 */
[----:B------:R-:W4:Y:S01]  /*6290*/  LDCU.64 UR4, c[0x4][0x8] ;  /* 0x01000100ff0477ac */ /* 0x000f220008000a00 */
[----:B-1----:R-:W-:Y:S02]  /*62a0*/  MOV R4, UR8 ;  /* 0x0000000800047c02 */ /* 0x002fe40008000f00 */
[----:B------:R-:W-:Y:S02]  /*62b0*/  MOV R5, UR9 ;  /* 0x0000000900057c02 */ /* 0x000fe40008000f00 */
[----:B---3--:R-:W-:Y:S01]  /*62c0*/  MOV R7, UR7 ;  /* 0x0000000700077c02 */ /* 0x008fe20008000f00 */
[----:B------:R-:W-:Y:S01]  /*62d0*/  IMAD.U32 R6, RZ, RZ, UR6 ;  /* 0x00000006ff067e24 */ /* 0x000fe2000f8e00ff */
[----:B----4-:R-:W-:Y:S01]  /*62e0*/  MOV R11, UR5 ;  /* 0x00000005000b7c02 */ /* 0x010fe20008000f00 */
[----:B------:R-:W-:Y:S02]  /*62f0*/  IMAD.U32 R10, RZ, RZ, UR4 ;  /* 0x00000004ff0a7e24 */ /* 0x000fe4000f8e00ff */
[----:B------:R-:W-:Y:S07]  /*6300*/  LEPC R20, `(.L_x_109) ;  /* 0x000000001014794e */ /* 0x000fee0000000000 */
[----:B--2---:R-:W-:Y:S05]  /*6310*/  CALL.ABS.NOINC R2 ;  /* 0x0000000002007343 */ /* 0x004fea0003c00000 */
.L_x_109:
[----:B------:R-:W-:Y:S05]  /*6320*/  BSYNC.RECONVERGENT B6 ;  /* 0x0000000000067941 */ /* 0x000fea0003800200 */
.L_x_108:
[----:B------:R-:W-:Y:S02]  /*6330*/  ISETP.NE.U32.AND P0, PT, RZ, UR54, PT ;  /* 0x00000036ff007c0c */ /* 0x000fe4000bf05070 */
[C---:B------:R-:W-:Y:S02]  /*6340*/  ISETP.NE.U32.AND P1, PT, R146.reuse, RZ, PT ;  /* 0x000000ff9200720c */ /* 0x040fe40003f25070 */
[----:B------:R-:W-:Y:S02]  /*6350*/  ISETP.NE.U32.AND P4, PT, R146, RZ, PT ;  /* 0x000000ff9200720c */ /* 0x000fe40003f85070 */
[----:B------:R-:W-:Y:S02]  /*6360*/  ISETP.NE.AND.EX P0, PT, RZ, UR55, PT, P0 ;  /* 0x00000037ff007c0c */ /* 0x000fe4000bf05300 */
[C---:B------:R-:W-:Y:S02]  /*6370*/  ISETP.NE.AND.EX P1, PT, R147.reuse, RZ, PT, P1 ;  /* 0x000000ff9300720c */ /* 0x040fe40003f25310 */
[----:B------:R-:W-:Y:S02]  /*6380*/  ISETP.NE.AND.EX P4, PT, R147, RZ, P0, P4 ;  /* 0x000000ff9300720c */ /* 0x000fe40000785340 */
[----:B------:R-:W-:Y:S02]  /*6390*/  ISETP.NE.U32.AND P5, PT, R142, RZ, PT ;  /* 0x000000ff8e00720c */ /* 0x000fe40003fa5070 */
[----:B------:R-:W-:Y:S02]  /*63a0*/  ISETP.NE.U32.AND P3, PT, RZ, UR54, PT ;  /* 0x00000036ff007c0c */ /* 0x000fe4000bf65070 */
[----:B------:R-:W-:Y:S02]  /*63b0*/  PLOP3.LUT P2, PT, PT, PT, PT, 0x8, 0x80 ;  /* 0x000000000080781c */ /* 0x000fe40003f4e170 */
[----:B------:R-:W-:Y:S02]  /*63c0*/  ISETP.NE.AND.EX P5, PT, R143, RZ, PT, P5 ;  /* 0x000000ff8f00720c */ /* 0x000fe40003fa5350 */
[----:B------:R-:W-:Y:S03]  /*63d0*/  ISETP.NE.AND.EX P3, PT, RZ, UR55, PT, P3 ;  /* 0x00000037ff007c0c */ /* 0x000fe6000bf65330 */
[----:B------:R-:W-:Y:S01]  /*63e0*/  @!P4 PLOP3.LUT P2, PT, P1, PT, PT, 0x80, 0x8 ;  /* 0x000000000008c81c */ /* 0x000fe20000f4f070 */
[----:B------:R-:W-:Y:S01]  /*63f0*/  @!UPT UIADD3 URZ, UPT, UPT, URZ, URZ, URZ ;  /* 0x000000fffffff290 */ /* 0x000fe2000fffe0ff */
[----:B------:R-:W-:Y:S11]  /*6400*/  @!P1 BRA `(.L_x_111) ;  /* 0x0000000000309947 */ /* 0x000ff60003800000 */
[----:B------:R-:W-:Y:S01]  /*6410*/  ISETP.NE.U32.AND P0, PT, R144, RZ, PT ;  /* 0x000000ff9000720c */ /* 0x000fe20003f05070 */
[----:B------:R-:W2:Y:S01]  /*6420*/  LDCU.64 UR4, c[0x0][0x358] ;  /* 0x00006b00ff0477ac */ /* 0x000ea20008000a00 */
[----:B------:R-:W-:Y:S02]  /*6430*/  IMAD.MOV.U32 R150, RZ, RZ, 0x1 ;  /* 0x00000001ff967424 */ /* 0x000fe400078e00ff */
[----:B------:R-:W-:Y:S11]  /*6440*/  ISETP.NE.AND.EX P0, PT, R145, RZ, PT, P0 ;  /* 0x000000ff9100720c */ /* 0x000ff60003f05300 */
[----:B------:R-:W-:Y:S02]  /*6450*/  @!UPT UIADD3 URZ, UPT, UPT, URZ, URZ, URZ ;  /* 0x000000fffffff290 */ /* 0x000fe4000fffe0ff */
[----:B------:R-:W3:Y:S01]  /*6460*/  @P0 LDC.64 R2, c[0x0][0x888] ;  /* 0x00022200ff020b82 */ /* 0x000ee20000000a00 */
[----:B-1----:R-:W-:Y:S04]  /*6470*/  @P0 IMAD R0, R146, UR36, RZ ;  /* 0x0000002492000c24 */ /* 0x002fe8000f8e02ff */
[----:B---3--:R-:W-:Y:S04]  /*6480*/  @P0 IMAD.WIDE R2, R0, 0x4, R2 ;  /* 0x0000000400020825 */ /* 0x008fe800078e0202 */
[----:B------:R-:W-:Y:S01]  /*6490*/  HFMA2 R0, -RZ, RZ, 0, 5.9604644775390625e-08 ;  /* 0x00000001ff007431 */ /* 0x000fe200000001ff */
[----:B--2--5:R2:W5:Y:S04]  /*64a0*/  @P0 LDG.E R73, desc[UR4][R2.64] ;  /* 0x0000000402490981 */ /* 0x024568000c1e1900 */
[----:B------:R-:W-:Y:S01]  /*64b0*/  @!P0 PRMT R150, R0, 0x7610, R150 ;  /* 0x0000761000968816 */ /* 0x000fe20000000096 */
[----:B--2---:R-:W3:Y:S06]  /*64c0*/  @!P0 LDC R73, c[0x0][0x880] ;  /* 0x00022000ff498b82 */ /* 0x004eec0000000800 */
.L_x_111:
[----:B------:R-:W-:Y:S05]  /*64d0*/  @!P5 BRA `(.L_x_112) ;  /* 0x000000000024d947 */ /* 0x000fea0003800000 */
[----:B------:R-:W-:Y:S01]  /*64e0*/  ISETP.NE.U32.AND P0, PT, R140, RZ, PT ;  /* 0x000000ff8c00720c */ /* 0x000fe20003f05070 */
[----:B------:R-:W2:Y:S03]  /*64f0*/  LDCU.64 UR4, c[0x0][0x358] ;  /* 0x00006b00ff0477ac */ /* 0x000ea60008000a00 */
[----:B------:R-:W-:Y:S11]  /*6500*/  ISETP.NE.AND.EX P0, PT, R141, RZ, PT, P0 ;  /* 0x000000ff8d00720c */ /* 0x000ff60003f05300 */
[----:B------:R-:W-:Y:S02]  /*6510*/  @!UPT UIADD3 URZ, UPT, UPT, URZ, URZ, URZ ;  /* 0x000000fffffff290 */ /* 0x000fe4000fffe0ff */
[----:B------:R-:W4:Y:S01]  /*6520*/  @P0 LDC.64 R2, c[0x0][0x8a8] ;  /* 0x00022a00ff020b82 */ /* 0x000f220000000a00 */
[----:B-1----:R-:W-:Y:S04]  /*6530*/  @P0 IMAD R0, R142, UR36, RZ ;  /* 0x000000248e000c24 */ /* 0x002fe8000f8e02ff */
[----:B----4-:R-:W-:Y:S05]  /*6540*/  @P0 IMAD.WIDE R2, R0, 0x4, R2 ;  /* 0x0000000400020825 */ /* 0x010fea00078e0202 */
[----:B--2--5:R2:W5:Y:S02]  /*6550*/  @P0 LDG.E R70, desc[UR4][R2.64] ;  /* 0x0000000402460981 */ /* 0x024564000c1e1900 */
[----:B--2---:R-:W4:Y:S02]  /*6560*/  @!P0 LDC R70, c[0x0][0x8a0] ;  /* 0x00022800ff468b82 */ /* 0x004f240000000800 */
.L_x_112:
[----:B---3-5:R-:W-:Y:S01]  /*6570*/  FSETP.NEU.AND P0, PT, R73, RZ, PT ;  /* 0x000000ff4900720b */ /* 0x028fe20003f0d000 */
[----:B------:R-:W-:Y:S01]  /*6580*/  IMAD.SHL.U32 R170, R148, 0x2, RZ ;  /* 0x0000000294aa7824 */ /* 0x000fe200078e00ff */
[----:B------:R-:W-:Y:S01]  /*6590*/  SEL R3, RZ, 0xffffffff, P3 ;  /* 0xffffffffff037807 */ /* 0x000fe20001800000 */
[----:B------:R-:W-:Y:S01]  /*65a0*/  IMAD.SHL.U32 R78, R164, 0x10, RZ ;  /* 0x00000010a44e7824 */ /* 0x000fe200078e00ff */
[----:B------:R-:W-:Y:S01]  /*65b0*/  @!P4 LOP3.LUT P3, RZ, R150, 0xff, RZ, 0xc0, !PT ;  /* 0x000000ff96ffc812 */ /* 0x000fe2000786c0ff */
[----:B------:R-:W-:Y:S01]  /*65c0*/  VIADD R169, R170, UR44 ;  /* 0x0000002caaa97c36 */ /* 0x000fe20008000000 */
[----:B------:R-:W-:Y:S01]  /*65d0*/  @!P4 SEL R2, RZ, 0xffffffff, P0 ;  /* 0xffffffffff02c807 */ /* 0x000fe20000000000 */
[----:B------:R-:W-:Y:S01]  /*65e0*/  IMAD.MOV.U32 R86, RZ, RZ, -0x10 ;  /* 0xfffffff0ff567424 */ /* 0x000fe200078e00ff */
[----:B------:R-:W-:Y:S01]  /*65f0*/  LOP3.LUT R163, R163, 0x1, RZ, 0x3c, !PT ;  /* 0x00000001a3a37812 */ /* 0x000fe200078e3cff */
[----:B------:R-:W-:Y:S01]  /*6600*/  IMAD.SHL.U32 R84, R165, 0x10, RZ ;  /* 0x00000010a5547824 */ /* 0x000fe200078e00ff */
[----:B------:R-:W-:Y:S01]  /*6610*/  @P2 SEL R2, R3, R2, !P3 ;  /* 0x0000000203022207 */ /* 0x000fe20005800000 */
[C---:B------:R-:W-:Y:S01]  /*6620*/  IMAD.IADD R159, R169.reuse, 0x1, R78 ;  /* 0x00000001a99f7824 */ /* 0x040fe200078e024e */
[----:B------:R-:W-:Y:S01]  /*6630*/  LEA R171, R68, UR44, 0x3 ;  /* 0x0000002c44ab7c11 */ /* 0x000fe2000f8e18ff */
[----:B------:R-:W-:Y:S01]  /*6640*/  IMAD.IADD R168, R169, 0x1, R84 ;  /* 0x00000001a9a87824 */ /* 0x000fe200078e0254 */
[----:B------:R-:W-:Y:S01]  /*6650*/  @!P4 LOP3.LUT R2, R2, 0x1, RZ, 0xc0, !PT ;  /* 0x000000010202c812 */ /* 0x000fe200078ec0ff */
[----:B------:R-:W-:Y:S01]  /*6660*/  IMAD.IADD R157, R84, 0x1, R159 ;  /* 0x00000001549d7824 */ /* 0x000fe200078e029f */
[----:B-1----:R-:W-:Y:S01]  /*6670*/  SHF.L.U32 R0, R162, 0x1f, RZ ;  /* 0x0000001fa2007819 */ /* 0x002fe200000006ff */
[----:B------:R-:W-:Y:S01]  /*6680*/  BSSY B1, `(.L_x_113) ;  /* 0x0000049000017945 */ /* 0x000fe20003800000 */
[----:B------:R-:W-:Y:S01]  /*6690*/  ISETP.NE.U32.OR P5, PT, R2, 0x1, P4 ;  /* 0x000000010200780c */ /* 0x000fe200027a5470 */
[----:B------:R-:W-:Y:S01]  /*66a0*/  IMAD.MOV.U32 R85, RZ, RZ, 0x1 ;  /* 0x00000001ff557424 */ /* 0x000fe200078e00ff */
[----:B------:R-:W-:Y:S01]  /*66b0*/  LOP3.LUT P4, R154, R150, 0xff, RZ, 0xc0, !PT ;  /* 0x000000ff969a7812 */ /* 0x000fe2000788c0ff */
[----:B------:R-:W-:Y:S01]  /*66c0*/  IMAD R71, R68, 0x100, R69 ;  /* 0x0000010044477824 */ /* 0x000fe200078e0245 */
[----:B------:R-:W-:Y:S01]  /*66d0*/  SEL R2, RZ, 0xffffffff, P0 ;  /* 0xffffffffff027807 */ /* 0x000fe20000000000 */
[----:B------:R-:W-:Y:S01]  /*66e0*/  IMAD.MOV.U32 R79, RZ, RZ, RZ ;  /* 0x000000ffff4f7224 */ /* 0x000fe200078e00ff */
[----:B------:R-:W-:Y:S02]  /*66f0*/  P2R R167, PR, RZ, 0x20 ;  /* 0x00000020ffa77803 */ /* 0x000fe40000000000 */
[----:B------:R-:W-:Y:S02]  /*6700*/  CS2R R138, SRZ ;  /* 0x00000000008a7805 */ /* 0x000fe4000001ff00 */
[----:B------:R-:W-:Y:S02]  /*6710*/  @P1 SEL R2, R3, R2, !P4 ;  /* 0x0000000203021207 */ /* 0x000fe40006000000 */
[----:B------:R-:W-:Y:S02]  /*6720*/  CS2R R136, SRZ ;  /* 0x0000000000887805 */ /* 0x000fe4000001ff00 */
[----:B------:R-:W-:Y:S02]  /*6730*/  CS2R R130, SRZ ;  /* 0x0000000000827805 */ /* 0x000fe4000001ff00 */
[----:B------:R-:W-:Y:S02]  /*6740*/  CS2R R128, SRZ ;  /* 0x0000000000807805 */ /* 0x000fe4000001ff00 */
[----:B------:R-:W-:Y:S02]  /*6750*/  LOP3.LUT R2, R2, 0x1, RZ, 0xc0, !PT ;  /* 0x0000000102027812 */ /* 0x000fe400078ec0ff */
[----:B------:R-:W-:Y:S02]  /*6760*/  CS2R R122, SRZ ;  /* 0x00000000007a7805 */ /* 0x000fe4000001ff00 */
[----:B------:R-:W-:Y:S02]  /*6770*/  @P5 SHF.L.U32 R4, R163, 0x1f, RZ ;  /* 0x0000001fa3045819 */ /* 0x000fe400000006ff */
[----:B------:R-:W-:Y:S02]  /*6780*/  CS2R R120, SRZ ;  /* 0x0000000000787805 */ /* 0x000fe4000001ff00 */
[----:B------:R-:W-:Y:S02]  /*6790*/  ISETP.NE.U32.AND P0, PT, R2, 0x1, PT ;  /* 0x000000010200780c */ /* 0x000fe40003f05070 */
[----:B------:R-:W-:Y:S01]  /*67a0*/  CS2R R114, SRZ ;  /* 0x0000000000727805 */ /* 0x000fe2000001ff00 */
[----:B------:R-:W1:Y:S01]  /*67b0*/  @P5 SYNCS.PHASECHK.TRANS64.TRYWAIT P3, [UR44+0xa0], R4 ;  /* 0x0000a004ff0055a7 */ /* 0x000e62000806112c */
[----:B------:R-:W-:Y:S02]  /*67c0*/  CS2R R112, SRZ ;  /* 0x0000000000707805 */ /* 0x000fe4000001ff00 */
[----:B------:R-:W-:Y:S02]  /*67d0*/  P2R R87, PR, RZ, 0x1 ;  /* 0x00000001ff577803 */ /* 0x000fe40000000000 */
[----:B------:R-:W-:Y:S02]  /*67e0*/  CS2R R106, SRZ ;  /* 0x00000000006a7805 */ /* 0x000fe4000001ff00 */
[----:B------:R-:W-:Y:S02]  /*67f0*/  ISETP.NE.U32.AND P0, PT, R149, 0x1, PT ;  /* 0x000000019500780c */ /* 0x000fe40003f05070 */
[----:B------:R-:W-:Y:S02]  /*6800*/  CS2R R104, SRZ ;  /* 0x0000000000687805 */ /* 0x000fe4000001ff00 */
[----:B------:R-:W-:Y:S02]  /*6810*/  CS2R R98, SRZ ;  /* 0x0000000000627805 */ /* 0x000fe4000001ff00 */
[----:B------:R-:W-:Y:S02]  /*6820*/  CS2R R96, SRZ ;  /* 0x0000000000607805 */ /* 0x000fe4000001ff00 */
[----:B------:R-:W-:Y:S02]  /*6830*/  SEL R86, R86, 0x10, !P0 ;  /* 0x0000001056567807 */ /* 0x000fe40004000000 */
[----:B------:R-:W-:Y:S02]  /*6840*/  CS2R R90, SRZ ;  /* 0x00000000005a7805 */ /* 0x000fe4000001ff00 */
[----:B------:R-:W-:Y:S02]  /*6850*/  CS2R R88, SRZ ;  /* 0x0000000000587805 */ /* 0x000fe4000001ff00 */
[----:B------:R-:W-:Y:S02]  /*6860*/  CS2R R82, SRZ ;  /* 0x0000000000527805 */ /* 0x000fe4000001ff00 */
[----:B------:R-:W-:Y:S01]  /*6870*/  CS2R R80, SRZ ;  /* 0x0000000000507805 */ /* 0x000fe2000001ff00 */
[----:B------:R-:W-:Y:S02]  /*6880*/  IMAD.IADD R169, R169, 0x1, R86 ;  /* 0x00000001a9a97824 */ /* 0x000fe400078e0256 */
[C---:B------:R-:W-:Y:S01]  /*6890*/  IMAD.IADD R160, R86.reuse, 0x1, R168 ;  /* 0x0000000156a07824 */ /* 0x040fe200078e02a8 */
[----:B------:R2:W3:Y:S01]  /*68a0*/  SYNCS.PHASECHK.TRANS64.TRYWAIT P2, [R171+URZ+0x110], R0 ;  /* 0x00011000ab0075a7 */ /* 0x0004e200080411ff */
[C---:B------:R-:W-:Y:S02]  /*68b0*/  IMAD.IADD R158, R86.reuse, 0x1, R159 ;  /* 0x00000001569e7824 */ /* 0x040fe400078e029f */
[----:B------:R-:W-:Y:S01]  /*68c0*/  IMAD.IADD R156, R86, 0x1, R157 ;  /* 0x00000001569c7824 */ /* 0x000fe200078e029d */
[----:B-1----:R-:W-:Y:S01]  /*68d0*/  @P5 SEL R85, RZ, 0x1, !P3 ;  /* 0x00000001ff555807 */ /* 0x002fe20005800000 */
[----:B--2---:R-:W-:Y:S06]  /*68e0*/  @!P5 BRA `(.L_x_114) ;  /* 0x000000000088d947 */ /* 0x004fec0003800000 */
[----:B------:R-:W-:Y:S01]  /*68f0*/  IMAD.MOV.U32 R139, RZ, RZ, RZ ;  /* 0x000000ffff8b7224 */ /* 0x000fe200078e00ff */
[----:B------:R-:W-:Y:S01]  /*6900*/  ISETP.NE.AND P0, PT, R85, RZ, PT ;  /* 0x000000ff5500720c */ /* 0x000fe20003f05270 */
[----:B------:R-:W-:Y:S01]  /*6910*/  BSSY B0, `(.L_x_115) ;  /* 0x0000014000007945 */ /* 0x000fe20003800000 */
[----:B------:R-:W-:Y:S02]  /*6920*/  CS2R R82, SRZ ;  /* 0x0000000000527805 */ /* 0x000fe4000001ff00 */
        /* <DEDUP_REMOVED lines=13> */
[----:B------:R-:W-:Y:S01]  /*6a00*/  CS2R R136, SRZ ;  /* 0x0000000000887805 */ /* 0x000fe2000001ff00 */
[----:B------:R-:W-:Y:S06]  /*6a10*/  @P0 BRA `(.L_x_116) ;  /* 0x00000000000c0947 */ /* 0x000fec0003800000 */
[----:B------:R-:W-:Y:S04]  /*6a20*/  SHF.L.U32 R3, R163, 0x1f, RZ ;  /* 0x0000001fa3037819 */ /* 0x000fe800000006ff */
[----:B------:R-:W1:Y:S02]  /*6a30*/  SYNCS.PHASECHK.TRANS64.TRYWAIT P0, [UR44+0xa0], R3 ;  /* 0x0000a003ff0075a7 */ /* 0x000e64000800112c */
[----:B-1----:R-:W-:Y:S05]  /*6a40*/  @!P0 BRA `(.L_x_117) ;  /* 0x0000005c00e08947 */ /* 0x002fea0003800000 */
.L_x_116:
[----:B------:R-:W-:Y:S05]  /*6a50*/  BSYNC B0 ;  /* 0x0000000000007941 */ /* 0x000fea0003800000 */
.L_x_115:
[----:B------:R-:W-:Y:S01]  /*6a60*/  ISETP.NE.AND P0, PT, R87, RZ, PT ;  /* 0x000000ff5700720c */ /* 0x000fe20003f05270 */
[----:B------:R-:W-:Y:S11]  /*6a70*/  HFMA2 R79, -RZ, RZ, 0, 5.9604644775390625e-08 ;  /* 0x00000001ff4f7431 */ /* 0x000ff600000001ff */
[----:B------:R-:W-:Y:S01]  /*6a80*/  @!UPT UIADD3 URZ, UPT, UPT, URZ, URZ, URZ ;  /* 0x000000fffffff290 */ /* 0x000fe2000fffe0ff */
[----:B------:R2:W1:Y:S04]  /*6a90*/  @P0 LDS.128 R80, [R170+UR44+0x400] ;  /* 0x0004002caa500984 */ /* 0x0004680008000c00 */
[----:B------:R2:W1:Y:S04]  /*6aa0*/  @P0 LDS.128 R88, [R169+0x400] ;  /* 0x00040000a9580984 */ /* 0x0004680000000c00 */
[----:B------:R2:W1:Y:S04]  /*6ab0*/  @P0 LDS.128 R96, [R168+0x400] ;  /* 0x00040000a8600984 */ /* 0x0004680000000c00 */
[----:B------:R2:W1:Y:S04]  /*6ac0*/  @P0 LDS.128 R104, [R160+0x400] ;  /* 0x00040000a0680984 */ /* 0x0004680000000c00 */
[----:B------:R2:W1:Y:S04]  /*6ad0*/  @P0 LDS.128 R112, [R159+0x400] ;  /* 0x000400009f700984 */ /* 0x0004680000000c00 */
[----:B------:R2:W1:Y:S04]  /*6ae0*/  @P0 LDS.128 R120, [R158+0x400] ;  /* 0x000400009e780984 */ /* 0x0004680000000c00 */
[----:B------:R2:W1:Y:S04]  /*6af0*/  @P0 LDS.128 R128, [R157+0x400] ;  /* 0x000400009d800984 */ /* 0x0004680000000c00 */
[----:B------:R2:W1:Y:S02]  /*6b00*/  @P0 LDS.128 R136, [R156+0x400] ;  /* 0x000400009c880984 */ /* 0x0004640000000c00 */
.L_x_114:
[----:B------:R-:W-:Y:S05]  /*6b10*/  BSYNC B1 ;  /* 0x0000000000017941 */ /* 0x000fea0003800000 */
.L_x_113:
[----:B-1----:R-:W-:Y:S04]  /*6b20*/  SHF.R.U32.HI R2, RZ, 0x15, R71 ;  /* 0x00000015ff027819 */ /* 0x002fe80000011647 */
[----:B------:R-:W-:Y:S01]  /*6b30*/  LOP3.LUT P0, RZ, R2, 0x3, R151, 0x48, !PT ;  /* 0x0000000302ff7812 */ /* 0x000fe20007804897 */
[----:B------:R-:W-:Y:S01]  /*6b40*/  @!UPT UIADD3 URZ, UPT, UPT, URZ, URZ, URZ ;  /* 0x000000fffffff290 */ /* 0x000fe2000fffe0ff */
[----:B---3--:R-:W-:Y:S11]  /*6b50*/  @P2 BRA `(.L_x_118) ;  /* 0x0000000000082947 */ /* 0x008ff60003800000 */
[----:B------:R-:W1:Y:S02]  /*6b60*/  SYNCS.PHASECHK.TRANS64.TRYWAIT P1, [R171+URZ+0x110], R0 ;  /* 0x00011000ab0075a7 */ /* 0x000e6400080211ff */
[----:B-1----:R-:W-:Y:S05]  /*6b70*/  @!P1 BRA `(.L_x_119) ;  /* 0x0000005c00ac9947 */ /* 0x002fea0003800000 */
.L_x_118:
[----:B------:R-:W-:Y:S05]  /*6b80*/  @!P0 BRA `(.L_x_120) ;  /* 0x0000000000408947 */ /* 0x000fea0003800000 */
[----:B------:R-:W3:Y:S01]  /*6b90*/  LDCU.64 UR8, c[0x4][0x70] ;  /* 0x01000e00ff0877ac */ /* 0x000ee20008000a00 */
[----:B------:R-:W-:Y:S01]  /*6ba0*/  MOV R3, 0x0 ;  /* 0x0000000000037802 */ /* 0x000fe20000000f00 */
[----:B------:R-:W-:Y:S02]  /*6bb0*/  HFMA2 R12, -RZ, RZ, 0, 5.9604644775390625e-08 ;  /* 0x00000001ff0c7431 */ /* 0x000fe400000001ff */
[----:B------:R-:W-:Y:S02]  /*6bc0*/  IMAD.MOV.U32 R8, RZ, RZ, 0x192 ;  /* 0x00000192ff087424 */ /* 0x000fe400078e00ff */
[----:B------:R-:W-:Y:S01]  /*6bd0*/  IMAD.MOV.U32 R13, RZ, RZ, RZ ;  /* 0x000000ffff0d7224 */ /* 0x000fe200078e00ff */
[----:B------:R-:W5:Y:S01]  /*6be0*/  LDCU.64 UR6, c[0x4][0x78] ;  /* 0x01000f00ff0677ac */ /* 0x000f620008000a00 */
[----:B------:R-:W1:Y:S01]  /*6bf0*/  LDC.64 R2, c[0x4][R3] ;  /* 0x0100000003027b82 */ /* 0x000e620000000a00 */
[----:B------:R-:W2:Y:S01]  /*6c00*/  LDCU.64 UR4, c[0x4][0x10] ;  /* 0x01000200ff0477ac */ /* 0x000ea20008000a00 */
[----:B---3--:R-:W-:Y:S01]  /*6c10*/  MOV R5, UR9 ;  /* 0x0000000900057c02 */ /* 0x008fe20008000f00 */
[----:B------:R-:W-:Y:S01]  /*6c20*/  IMAD.U32 R4, RZ, RZ, UR8 ;  /* 0x00000008ff047e24 */ /* 0x000fe2000f8e00ff */
[----:B-----5:R-:W-:Y:S01]  /*6c30*/  MOV R7, UR7 ;  /* 0x0000000700077c02 */ /* 0x020fe20008000f00 */
[----:B------:R-:W-:Y:S01]  /*6c40*/  IMAD.U32 R6, RZ, RZ, UR6 ;  /* 0x00000006ff067e24 */ /* 0x000fe2000f8e00ff */
[----:B--2---:R-:W-:Y:S01]  /*6c50*/  MOV R11, UR5 ;  /* 0x00000005000b7c02 */ /* 0x004fe20008000f00 */
[----:B------:R-:W-:Y:S02]  /*6c60*/  IMAD.U32 R10, RZ, RZ, UR4 ;  /* 0x00000004ff0a7e24 */ /* 0x000fe4000f8e00ff */
[----:B------:R-:W-:Y:S07]  /*6c70*/  LEPC R20, `(.L_x_120) ;  /* 0x000000001014794e */ /* 0x000fee0000000000 */
[----:B-1--4-:R-:W-:Y:S05]  /*6c80*/  CALL.ABS.NOINC R2 ;  /* 0x0000000002007343 */ /* 0x012fea0003c00000 */
.L_x_120:
[C---:B------:R-:W-:Y:S01]  /*6c90*/  SHF.L.U32 R72, R80.reuse, 0x10, RZ ;  /* 0x0000001050487819 */ /* 0x040fe200000006ff */
[----:B------:R-:W-:Y:S05]  /*6ca0*/  WARPSYNC.ALL ;  /* 0x0000000000007948 */ /* 0x000fea0003800000 */
[----:B------:R-:W-:Y:S01]  /*6cb0*/  R2UR UR4, R71 ;  /* 0x00000000470472ca */ /* 0x000fe200000e0000 */
[----:B------:R-:W-:Y:S01]  /*6cc0*/  BSSY.RECONVERGENT B0, `(.L_x_121) ;  /* 0x00000fc000007945 */ /* 0x000fe20003800200 */
[----:B------:R-:W-:Y:S02]  /*6cd0*/  LOP3.LUT R75, R80, 0xffff0000, RZ, 0xc0, !PT ;  /* 0xffff0000504b7812 */ /* 0x000fe400078ec0ff */
[----:B------:R-:W-:Y:S02]  /*6ce0*/  LOP3.LUT R74, R81, 0xffff0000, RZ, 0xc0, !PT ;  /* 0xffff0000514a7812 */ /* 0x000fe400078ec0ff */
[C---:B------:R-:W-:Y:S02]  /*6cf0*/  SHF.L.U32 R77, R99.reuse, 0x10, RZ ;  /* 0x00000010634d7819 */ /* 0x040fe400000006ff */
[----:B------:R-:W-:Y:S02]  /*6d00*/  LOP3.LUT R76, R99, 0xffff0000, RZ, 0xc0, !PT ;  /* 0xffff0000634c7812 */ /* 0x000fe400078ec0ff */
[----:B------:R-:W-:Y:S03]  /*6d10*/  ISETP.NE.AND P0, PT, R166, RZ, PT ;  /* 0x000000ffa600720c */ /* 0x000fe60003f05270 */
[----:B------:R-:W1:Y:S02]  /*6d20*/  LDTM.x64 R4, tmem[UR4] ;  /* 0x00000004000479ee */ /* 0x000e640008340000 */
[C---:B-1--4-:R-:W-:Y:S01]  /*6d30*/  FMUL R0, R70.reuse, R4 ;  /* 0x0000000446007220 */ /* 0x052fe20000400000 */
[C---:B------:R-:W-:Y:S01]  /*6d40*/  FMUL R2, R70.reuse, R5 ;  /* 0x0000000546027220 */ /* 0x040fe20000400000 */
[C---:B------:R-:W-:Y:S01]  /*6d50*/  FMUL R3, R70.reuse, R6 ;  /* 0x0000000646037220 */ /* 0x040fe20000400000 */
[----:B------:R-:W-:Y:S01]  /*6d60*/  FMUL R7, R70, R7 ;  /* 0x0000000746077220 */ /* 0x000fe20000400000 */
[----:B------:R-:W-:Y:S01]  /*6d70*/  FFMA R0, R73, R72, R0 ;  /* 0x0000004849007223 */ /* 0x000fe20000000000 */
[----:B------:R-:W-:Y:S01]  /*6d80*/  SHF.L.U32 R72, R81, 0x10, RZ ;  /* 0x0000001051487819 */ /* 0x000fe200000006ff */
[C---:B------:R-:W-:Y:S01]  /*6d90*/  FFMA R2, R73.reuse, R75, R2 ;  /* 0x0000004b49027223 */ /* 0x040fe20000000002 */
[----:B------:R-:W-:Y:S01]  /*6da0*/  SHF.L.U32 R75, R82, 0x10, RZ ;  /* 0x00000010524b7819 */ /* 0x000fe200000006ff */
[C---:B------:R-:W-:Y:S01]  /*6db0*/  FMUL R4, R70.reuse, R8 ;  /* 0x0000000846047220 */ /* 0x040fe20000400000 */
[----:B------:R-:W-:Y:S01]  /*6dc0*/  FMUL R5, R70, R9 ;  /* 0x0000000946057220 */ /* 0x000fe20000400000 */
[C---:B------:R-:W-:Y:S01]  /*6dd0*/  FFMA R3, R73.reuse, R72, R3 ;  /* 0x0000004849037223 */ /* 0x040fe20000000003 */
[----:B------:R-:W-:Y:S01]  /*6de0*/  LOP3.LUT R72, R82, 0xffff0000, RZ, 0xc0, !PT ;  /* 0xffff000052487812 */ /* 0x000fe200078ec0ff */
[----:B------:R-:W-:Y:S01]  /*6df0*/  FFMA R7, R73, R74, R7 ;  /* 0x0000004a49077223 */ /* 0x000fe20000000007 */
[----:B------:R-:W-:Y:S01]  /*6e00*/  LOP3.LUT R74, R83, 0xffff0000, RZ, 0xc0, !PT ;  /* 0xffff0000534a7812 */ /* 0x000fe200078ec0ff */
[----:B------:R-:W-:Y:S01]  /*6e10*/  FFMA R4, R73, R75, R4 ;  /* 0x0000004b49047223 */ /* 0x000fe20000000004 */
[----:B------:R-:W-:Y:S01]  /*6e20*/  SHF.L.U32 R75, R83, 0x10, RZ ;  /* 0x00000010534b7819 */ /* 0x000fe200000006ff */
[----:B------:R-:W-:Y:S01]  /*6e30*/  FMUL R6, R70, R10 ;  /* 0x0000000a46067220 */ /* 0x000fe20000400000 */
[----:B------:R-:W-:Y:S01]  /*6e40*/  F2FP.BF16.F32.PACK_AB R92, R2, R0 ;  /* 0x00000000025c723e */ /* 0x000fe200000010ff */
[----:B------:R-:W-:Y:S01]  /*6e50*/  FMUL R11, R70, R11 ;  /* 0x0000000b460b7220 */ /* 0x000fe20000400000 */
[----:B------:R-:W-:Y:S01]  /*6e60*/  F2FP.BF16.F32.PACK_AB R93, R7, R3 ;  /* 0x00000003075d723e */ /* 0x000fe200000010ff */
[C---:B------:R-:W-:Y:S01]  /*6e70*/  FFMA R5, R73.reuse, R72, R5 ;  /* 0x0000004849057223 */ /* 0x040fe20000000005 */
[----:B------:R-:W-:Y:S01]  /*6e80*/  SHF.L.U32 R72, R88, 0x10, RZ ;  /* 0x0000001058487819 */ /* 0x000fe200000006ff */
[----:B------:R-:W-:Y:S01]  /*6e90*/  FFMA R6, R73, R75, R6 ;  /* 0x0000004b49067223 */ /* 0x000fe20000000006 */
[----:B------:R-:W-:Y:S01]  /*6ea0*/  SHF.L.U32 R75, R90, 0x10, RZ ;  /* 0x000000105a4b7819 */ /* 0x000fe200000006ff */
[----:B------:R-:W-:Y:S01]  /*6eb0*/  FMUL R8, R70, R12 ;  /* 0x0000000c46087220 */ /* 0x000fe20000400000 */
[----:B------:R-:W-:Y:S01]  /*6ec0*/  F2FP.BF16.F32.PACK_AB R94, R5, R4 ;  /* 0x00000004055e723e */ /* 0x000fe200000010ff */
[C---:B------:R-:W-:Y:S01]  /*6ed0*/  FFMA R11, R73.reuse, R74, R11 ;  /* 0x0000004a490b7223 */ /* 0x040fe2000000000b */
[----:B------:R-:W-:Y:S01]  /*6ee0*/  LOP3.LUT R74, R88, 0xffff0000, RZ, 0xc0, !PT ;  /* 0xffff0000584a7812 */ /* 0x000fe200078ec0ff */
[C---:B------:R-:W-:Y:S01]  /*6ef0*/  FMUL R9, R70.reuse, R13 ;  /* 0x0000000d46097220 */ /* 0x040fe20000400000 */
[----:B------:R-:W-:Y:S01]  /*6f00*/  FFMA R8, R73, R72, R8 ;  /* 0x0000004849087223 */ /* 0x000fe20000000008 */
[----:B------:R-:W-:Y:S01]  /*6f10*/  SHF.L.U32 R72, R89, 0x10, RZ ;  /* 0x0000001059487819 */ /* 0x000fe200000006ff */
[C---:B------:R-:W-:Y:S01]  /*6f20*/  FMUL R10, R70.reuse, R14 ;  /* 0x0000000e460a7220 */ /* 0x040fe20000400000 */
[----:B------:R-:W-:Y:S01]  /*6f30*/  F2FP.BF16.F32.PACK_AB R95, R11, R6 ;  /* 0x000000060b5f723e */ /* 0x000fe200000010ff */
[----:B------:R-:W-:Y:S01]  /*6f40*/  FFMA R9, R73, R74, R9 ;  /* 0x0000004a49097223 */ /* 0x000fe20000000009 */
[----:B------:R-:W-:Y:S01]  /*6f50*/  LOP3.LUT R74, R89, 0xffff0000, RZ, 0xc0, !PT ;  /* 0xffff0000594a7812 */ /* 0x000fe200078ec0ff */
[----:B------:R-:W-:Y:S01]  /*6f60*/  FMUL R15, R70, R15 ;  /* 0x0000000f460f7220 */ /* 0x000fe20000400000 */
[----:B------:R-:W-:Y:S01]  /*6f70*/  FFMA R10, R73, R72, R10 ;  /* 0x00000048490a7223 */ /* 0x000fe2000000000a */
[----:B------:R-:W-:Y:S01]  /*6f80*/  LOP3.LUT R72, R90, 0xffff0000, RZ, 0xc0, !PT ;  /* 0xffff00005a487812 */ /* 0x000fe200078ec0ff */
[C---:B------:R-:W-:Y:S01]  /*6f90*/  FMUL R12, R70.reuse, R16 ;  /* 0x00000010460c7220 */ /* 0x040fe20000400000 */
[----:B------:R-:W-:Y:S01]  /*6fa0*/  F2FP.BF16.F32.PACK_AB R100, R9, R8 ;  /* 0x000000080964723e */ /* 0x000fe200000010ff */
[----:B------:R-:W-:Y:S01]  /*6fb0*/  FMUL R13, R70, R17 ;  /* 0x00000011460d7220 */ /* 0x000fe20000400000 */
[----:B------:R-:W-:Y:S01]  /*6fc0*/  FFMA R15, R73, R74, R15 ;  /* 0x0000004a490f7223 */ /* 0x000fe2000000000f */
[----:B------:R-:W-:Y:S01]  /*6fd0*/  LOP3.LUT R74, R91, 0xffff0000, RZ, 0xc0, !PT ;  /* 0xffff00005b4a7812 */ /* 0x000fe200078ec0ff */
[----:B------:R-:W-:Y:S01]  /*6fe0*/  FFMA R12, R73, R75, R12 ;  /* 0x0000004b490c7223 */ /* 0x000fe2000000000c */
[----:B------:R-:W-:Y:S01]  /*6ff0*/  SHF.L.U32 R75, R91, 0x10, RZ ;  /* 0x000000105b4b7819 */ /* 0x000fe200000006ff */
[----:B------:R-:W-:Y:S01]  /*7000*/  FFMA R13, R73, R72, R13 ;  /* 0x00000048490d7223 */ /* 0x000fe2000000000d */
[----:B------:R-:W-:Y:S01]  /*7010*/  SHF.L.U32 R72, R96, 0x10, RZ ;  /* 0x0000001060487819 */ /* 0x000fe200000006ff */
[C---:B------:R-:W-:Y:S01]  /*7020*/  FMUL R14, R70.reuse, R18 ;  /* 0x00000012460e7220 */ /* 0x040fe20000400000 */
[----:B------:R-:W-:Y:S01]  /*7030*/  F2FP.BF16.F32.PACK_AB R101, R15, R10 ;  /* 0x0000000a0f65723e */ /* 0x000fe200000010ff */
[C---:B------:R-:W-:Y:S01]  /*7040*/  FMUL R19, R70.reuse, R19 ;  /* 0x0000001346137220 */ /* 0x040fe20000400000 */
[----:B------:R-:W-:Y:S01]  /*7050*/  F2FP.BF16.F32.PACK_AB R102, R13, R12 ;  /* 0x0000000c0d66723e */ /* 0x000fe200000010ff */
[----:B------:R-:W-:Y:S01]  /*7060*/  FMUL R16, R70, R20 ;  /* 0x0000001446107220 */ /* 0x000fe20000400000 */
[C---:B------:R-:W-:Y:S01]  /*7070*/  FFMA R14, R73.reuse, R75, R14 ;  /* 0x0000004b490e7223 */ /* 0x040fe2000000000e */
[----:B------:R-:W-:Y:S01]  /*7080*/  SHF.L.U32 R75, R98, 0x10, RZ ;  /* 0x00000010624b7819 */ /* 0x000fe200000006ff */
[C---:B------:R-:W-:Y:S01]  /*7090*/  FFMA R19, R73.reuse, R74, R19 ;  /* 0x0000004a49137223 */ /* 0x040fe20000000013 */
[----:B------:R-:W-:Y:S01]  /*70a0*/  LOP3.LUT R74, R96, 0xffff0000, RZ, 0xc0, !PT ;  /* 0xffff0000604a7812 */ /* 0x000fe200078ec0ff */
[----:B------:R-:W-:Y:S01]  /*70b0*/  FFMA R16, R73, R72, R16 ;  /* 0x0000004849107223 */ /* 0x000fe20000000010 */
[----:B------:R-:W-:Y:S01]  /*70c0*/  SHF.L.U32 R72, R97, 0x10, RZ ;  /* 0x0000001061487819 */ /* 0x000fe200000006ff */
[C---:B------:R-:W-:Y:S01]  /*70d0*/  FMUL R17, R70.reuse, R21 ;  /* 0x0000001546117220 */ /* 0x040fe20000400000 */
[----:B------:R-:W-:Y:S01]  /*70e0*/  F2FP.BF16.F32.PACK_AB R103, R19, R14 ;  /* 0x0000000e1367723e */ /* 0x000fe200000010ff */
[C---:B------:R-:W-:Y:S01]  /*70f0*/  FMUL R18, R70.reuse, R22 ;  /* 0x0000001646127220 */ /* 0x040fe20000400000 */
[----:B------:R-:W-:Y:S01]  /*7100*/  FMUL R23, R70, R23 ;  /* 0x0000001746177220 */ /* 0x000fe20000400000 */
[C---:B------:R-:W-:Y:S01]  /*7110*/  FFMA R17, R73.reuse, R74, R17 ;  /* 0x0000004a49117223 */ /* 0x040fe20000000011 */
[----:B------:R-:W-:Y:S01]  /*7120*/  LOP3.LUT R74, R98, 0xffff0000, RZ, 0xc0, !PT ;  /* 0xffff0000624a7812 */ /* 0x000fe200078ec0ff */
[----:B------:R-:W-:Y:S01]  /*7130*/  FFMA R18, R73, R72, R18 ;  /* 0x0000004849127223 */ /* 0x000fe20000000012 */
[----:B------:R-:W-:Y:S01]  /*7140*/  LOP3.LUT R72, R97, 0xffff0000, RZ, 0xc0, !PT ;  /* 0xffff000061487812 */ /* 0x000fe200078ec0ff */
[C---:B------:R-:W-:Y:S01]  /*7150*/  FMUL R20, R70.reuse, R24 ;  /* 0x0000001846147220 */ /* 0x040fe20000400000 */
[----:B------:R-:W-:Y:S01]  /*7160*/  F2FP.BF16.F32.PACK_AB R108, R17, R16 ;  /* 0x00000010116c723e */ /* 0x000fe200000010ff */
[C---:B------:R-:W-:Y:S01]  /*7170*/  FMUL R21, R70.reuse, R25 ;  /* 0x0000001946157220 */ /* 0x040fe20000400000 */
[----:B------:R-:W-:Y:S01]  /*7180*/  FMUL R22, R70, R26 ;  /* 0x0000001a46167220 */ /* 0x000fe20000400000 */
[C---:B------:R-:W-:Y:S01]  /*7190*/  FFMA R23, R73.reuse, R72, R23 ;  /* 0x0000004849177223 */ /* 0x040fe20000000017 */
[----:B------:R-:W-:Y:S01]  /*71a0*/  SHF.L.U32 R72, R104, 0x10, RZ ;  /* 0x0000001068487819 */ /* 0x000fe200000006ff */
[C---:B------:R-:W-:Y:S01]  /*71b0*/  FMUL R27, R70.reuse, R27 ;  /* 0x0000001b461b7220 */ /* 0x040fe20000400000 */
[----:B------:R-:W-:Y:S01]  /*71c0*/  FFMA R20, R73, R75, R20 ;  /* 0x0000004b49147223 */ /* 0x000fe20000000014 */
[----:B------:R-:W-:Y:S01]  /*71d0*/  SHF.L.U32 R75, R105, 0x10, RZ ;  /* 0x00000010694b7819 */ /* 0x000fe200000006ff */
[----:B------:R-:W-:Y:S01]  /*71e0*/  FMUL R24, R70, R28 ;  /* 0x0000001c46187220 */ /* 0x000fe20000400000 */
[----:B------:R-:W-:Y:S01]  /*71f0*/  F2FP.BF16.F32.PACK_AB R109, R23, R18 ;  /* 0x00000012176d723e */ /* 0x000fe200000010ff */
[C---:B------:R-:W-:Y:S01]  /*7200*/  FFMA R21, R73.reuse, R74, R21 ;  /* 0x0000004a49157223 */ /* 0x040fe20000000015 */
[----:B------:R-:W-:Y:S01]  /*7210*/  LOP3.LUT R74, R104, 0xffff0000, RZ, 0xc0, !PT ;  /* 0xffff0000684a7812 */ /* 0x000fe200078ec0ff */
[----:B------:R-:W-:Y:S01]  /*7220*/  FFMA R22, R73, R77, R22 ;  /* 0x0000004d49167223 */ /* 0x000fe20000000016 */
[----:B------:R-:W-:Y:S01]  /*7230*/  SHF.L.U32 R77, R107, 0x10, RZ ;  /* 0x000000106b4d7819 */ /* 0x000fe200000006ff */
[----:B------:R-:W-:Y:S01]  /*7240*/  FFMA R27, R73, R76, R27 ;  /* 0x0000004c491b7223 */ /* 0x000fe2000000001b */
[----:B------:R-:W-:Y:S01]  /*7250*/  F2FP.BF16.F32.PACK_AB R110, R21, R20 ;  /* 0x00000014156e723e */ /* 0x000fe200000010ff */
[----:B------:R-:W-:Y:S01]  /*7260*/  FFMA R24, R73, R72, R24 ;  /* 0x0000004849187223 */ /* 0x000fe20000000018 */
[----:B------:R-:W-:Y:S01]  /*7270*/  LOP3.LUT R72, R105, 0xffff0000, RZ, 0xc0, !PT ;  /* 0xffff000069487812 */ /* 0x000fe200078ec0ff */
[C---:B------:R-:W-:Y:S01]  /*7280*/  FMUL R25, R70.reuse, R29 ;  /* 0x0000001d46197220 */ /* 0x040fe20000400000 */
[----:B------:R-:W-:Y:S01]  /*7290*/  F2FP.BF16.F32.PACK_AB R111, R27, R22 ;  /* 0x000000161b6f723e */ /* 0x000fe200000010ff */
[C---:B------:R-:W-:Y:S01]  /*72a0*/  FMUL R26, R70.reuse, R30 ;  /* 0x0000001e461a7220 */ /* 0x040fe20000400000 */
[----:B------:R-:W-:Y:S01]  /*72b0*/  LOP3.LUT R76, R139, 0xffff0000, RZ, 0xc0, !PT ;  /* 0xffff00008b4c7812 */ /* 0x000fe200078ec0ff */
[----:B------:R-:W-:Y:S01]  /*72c0*/  FMUL R31, R70, R31 ;  /* 0x0000001f461f7220 */ /* 0x000fe20000400000 */
[----:B------:R-:W-:Y:S01]  /*72d0*/  FFMA R25, R73, R74, R25 ;  /* 0x0000004a49197223 */ /* 0x000fe20000000019 */
[----:B------:R-:W-:Y:S01]  /*72e0*/  LOP3.LUT R74, R107, 0xffff0000, RZ, 0xc0, !PT ;  /* 0xffff00006b4a7812 */ /* 0x000fe200078ec0ff */
[C---:B------:R-:W-:Y:S01]  /*72f0*/  FFMA R26, R73.reuse, R75, R26 ;  /* 0x0000004b491a7223 */ /* 0x040fe2000000001a */
[C---:B------:R-:W-:Y:S01]  /*7300*/  SHF.L.U32 R75, R106.reuse, 0x10, RZ ;  /* 0x000000106a4b7819 */ /* 0x040fe200000006ff */
[C---:B------:R-:W-:Y:S01]  /*7310*/  FFMA R31, R73.reuse, R72, R31 ;  /* 0x00000048491f7223 */ /* 0x040fe2000000001f */
[----:B------:R-:W-:Y:S01]  /*7320*/  LOP3.LUT R72, R106, 0xffff0000, RZ, 0xc0, !PT ;  /* 0xffff00006a487812 */ /* 0x000fe200078ec0ff */
[C---:B------:R-:W-:Y:S01]  /*7330*/  FMUL R28, R70.reuse, R32 ;  /* 0x00000020461c7220 */ /* 0x040fe20000400000 */
[C---:B------:R-:W-:Y:S01]  /*7340*/  FMUL R29, R70.reuse, R33 ;  /* 0x00000021461d7220 */ /* 0x040fe20000400000 */
[C---:B------:R-:W-:Y:S01]  /*7350*/  FMUL R30, R70.reuse, R34 ;  /* 0x00000022461e7220 */ /* 0x040fe20000400000 */
[----:B------:R-:W-:Y:S01]  /*7360*/  FMUL R35, R70, R35 ;  /* 0x0000002346237220 */ /* 0x000fe20000400000 */
[----:B------:R-:W-:Y:S01]  /*7370*/  FFMA R28, R73, R75, R28 ;  /* 0x0000004b491c7223 */ /* 0x000fe2000000001c */
[----:B------:R-:W-:Y:S01]  /*7380*/  SHF.L.U32 R75, R113, 0x10, RZ ;  /* 0x00000010714b7819 */ /* 0x000fe200000006ff */
[C---:B------:R-:W-:Y:S01]  /*7390*/  FFMA R29, R73.reuse, R72, R29 ;  /* 0x00000048491d7223 */ /* 0x040fe2000000001d */
[C---:B------:R-:W-:Y:S01]  /*73a0*/  SHF.L.U32 R72, R112.reuse, 0x10, RZ ;  /* 0x0000001070487819 */ /* 0x040fe200000006ff */
[----:B------:R-:W-:Y:S01]  /*73b0*/  FFMA R30, R73, R77, R30 ;  /* 0x0000004d491e7223 */ /* 0x000fe2000000001e */
[----:B------:R-:W-:Y:S01]  /*73c0*/  SHF.L.U32 R77, R115, 0x10, RZ ;  /* 0x00000010734d7819 */ /* 0x000fe200000006ff */
[C---:B------:R-:W-:Y:S01]  /*73d0*/  FFMA R35, R73.reuse, R74, R35 ;  /* 0x0000004a49237223 */ /* 0x040fe20000000023 */
[----:B------:R-:W-:Y:S01]  /*73e0*/  LOP3.LUT R74, R112, 0xffff0000, RZ, 0xc0, !PT ;  /* 0xffff0000704a7812 */ /* 0x000fe200078ec0ff */
[C---:B------:R-:W-:Y:S01]  /*73f0*/  FMUL R32, R70.reuse, R36 ;  /* 0x0000002446207220 */ /* 0x040fe20000400000 */
[C---:B------:R-:W-:Y:S01]  /*7400*/  FMUL R33, R70.reuse, R37 ;  /* 0x0000002546217220 */ /* 0x040fe20000400000 */
[----:B------:R-:W-:Y:S01]  /*7410*/  FMUL R34, R70, R38 ;  /* 0x0000002646227220 */ /* 0x000fe20000400000 */
[----:B------:R1:W-:Y:S01]  /*7420*/  STS.128 [R170+UR44+0x400], R92 ;  /* 0x0004005caa007988 */ /* 0x0003e20008000c2c */
[----:B------:R-:W-:Y:S01]  /*7430*/  FFMA R32, R73, R72, R32 ;  /* 0x0000004849207223 */ /* 0x000fe20000000020 */
[----:B------:R-:W-:Y:S01]  /*7440*/  LOP3.LUT R72, R113, 0xffff0000, RZ, 0xc0, !PT ;  /* 0xffff000071487812 */ /* 0x000fe200078ec0ff */
[C---:B------:R-:W-:Y:S01]  /*7450*/  FFMA R33, R73.reuse, R74, R33 ;  /* 0x0000004a49217223 */ /* 0x040fe20000000021 */
[----:B------:R-:W-:Y:S01]  /*7460*/  LOP3.LUT R74, R114, 0xffff0000, RZ, 0xc0, !PT ;  /* 0xffff0000724a7812 */ /* 0x000fe200078ec0ff */
[----:B------:R-:W-:Y:S01]  /*7470*/  FMUL R39, R70, R39 ;  /* 0x0000002746277220 */ /* 0x000fe20000400000 */
[C---:B------:R-:W-:Y:S01]  /*7480*/  FFMA R34, R73.reuse, R75, R34 ;  /* 0x0000004b49227223 */ /* 0x040fe20000000022 */
[----:B------:R-:W-:Y:S01]  /*7490*/  SHF.L.U32 R75, R114, 0x10, RZ ;  /* 0x00000010724b7819 */ /* 0x000fe200000006ff */
[C---:B------:R-:W-:Y:S01]  /*74a0*/  FMUL R36, R70.reuse, R40 ;  /* 0x0000002846247220 */ /* 0x040fe20000400000 */
[----:B------:R-:W-:Y:S01]  /*74b0*/  FFMA R39, R73, R72, R39 ;  /* 0x0000004849277223 */ /* 0x000fe20000000027 */
[----:B------:R-:W-:Y:S01]  /*74c0*/  LOP3.LUT R72, R115, 0xffff0000, RZ, 0xc0, !PT ;  /* 0xffff000073487812 */ /* 0x000fe200078ec0ff */
[C---:B------:R-:W-:Y:S01]  /*74d0*/  FMUL R37, R70.reuse, R41 ;  /* 0x0000002946257220 */ /* 0x040fe20000400000 */
[C---:B------:R-:W-:Y:S01]  /*74e0*/  FMUL R38, R70.reuse, R42 ;  /* 0x0000002a46267220 */ /* 0x040fe20000400000 */
[----:B------:R-:W-:Y:S01]  /*74f0*/  FMUL R43, R70, R43 ;  /* 0x0000002b462b7220 */ /* 0x000fe20000400000 */
[C---:B------:R-:W-:Y:S01]  /*7500*/  FFMA R36, R73.reuse, R75, R36 ;  /* 0x0000004b49247223 */ /* 0x040fe20000000024 */
[C---:B------:R-:W-:Y:S01]  /*7510*/  SHF.L.U32 R75, R120.reuse, 0x10, RZ ;  /* 0x00000010784b7819 */ /* 0x040fe200000006ff */
[----:B------:R3:W-:Y:S01]  /*7520*/  STS.128 [R169+0x400], R100 ;  /* 0x00040064a9007388 */ /* 0x0007e20000000c00 */
[----:B------:R-:W-:Y:S01]  /*7530*/  FFMA R37, R73, R74, R37 ;  /* 0x0000004a49257223 */ /* 0x000fe20000000025 */
[----:B------:R-:W-:Y:S01]  /*7540*/  LOP3.LUT R74, R121, 0xffff0000, RZ, 0xc0, !PT ;  /* 0xffff0000794a7812 */ /* 0x000fe200078ec0ff */
[----:B------:R-:W-:Y:S01]  /*7550*/  FFMA R38, R73, R77, R38 ;  /* 0x0000004d49267223 */ /* 0x000fe20000000026 */
[----:B------:R-:W-:Y:S01]  /*7560*/  SHF.L.U32 R77, R121, 0x10, RZ ;  /* 0x00000010794d7819 */ /* 0x000fe200000006ff */
        /* <DEDUP_REMOVED lines=8> */
[----:B------:R4:W-:Y:S01]  /*75f0*/  STS.128 [R168+0x400], R108 ;  /* 0x0004006ca8007388 */ /* 0x0009e20000000c00 */
[C---:B------:R-:W-:Y:S01]  /*7600*/  FFMA R41, R73.reuse, R72, R41 ;  /* 0x0000004849297223 */ /* 0x040fe20000000029 */
[C---:B------:R-:W-:Y:S01]  /*7610*/  SHF.L.U32 R72, R122.reuse, 0x10, RZ ;  /* 0x000000107a487819 */ /* 0x040fe200000006ff */
[----:B------:R-:W-:Y:S01]  /*7620*/  FFMA R42, R73, R77, R42 ;  /* 0x0000004d492a7223 */ /* 0x000fe2000000002a */
[----:B------:R-:W-:Y:S01]  /*7630*/  SHF.L.U32 R77, R129, 0x10, RZ ;  /* 0x00000010814d7819 */ /* 0x000fe200000006ff */
[----:B------:R-:W-:Y:S01]  /*7640*/  FFMA R47, R73, R74, R47 ;  /* 0x0000004a492f7223 */ /* 0x000fe2000000002f */
[----:B------:R-:W-:Y:S01]  /*7650*/  LOP3.LUT R74, R122, 0xffff0000, RZ, 0xc0, !PT ;  /* 0xffff00007a4a7812 */ /* 0x000fe200078ec0ff */
[C---:B------:R-:W-:Y:S01]  /*7660*/  FMUL R44, R70.reuse, R48 ;  /* 0x00000030462c7220 */ /* 0x040fe20000400000 */
[----:B-1----:R-:W-:Y:S01]  /*7670*/  F2FP.BF16.F32.PACK_AB R92, R25, R24 ;  /* 0x00000018195c723e */ /* 0x002fe200000010ff */
[C---:B------:R-:W-:Y:S01]  /*7680*/  FMUL R45, R70.reuse, R49 ;  /* 0x00000031462d7220 */ /* 0x040fe20000400000 */
[----:B------:R-:W-:Y:S01]  /*7690*/  F2FP.BF16.F32.PACK_AB R93, R31, R26 ;  /* 0x0000001a1f5d723e */ /* 0x000fe200000010ff */
[----:B------:R-:W-:Y:S01]  /*76a0*/  FMUL R46, R70, R50 ;  /* 0x00000032462e7220 */ /* 0x000fe20000400000 */
[----:B------:R-:W-:Y:S01]  /*76b0*/  F2FP.BF16.F32.PACK_AB R94, R29, R28 ;  /* 0x0000001c1d5e723e */ /* 0x000fe200000010ff */
[----:B------:R-:W-:Y:S01]  /*76c0*/  FFMA R44, R73, R72, R44 ;  /* 0x00000048492c7223 */ /* 0x000fe2000000002c */
[----:B------:R-:W-:Y:S01]  /*76d0*/  LOP3.LUT R72, R123, 0xffff0000, RZ, 0xc0, !PT ;  /* 0xffff00007b487812 */ /* 0x000fe200078ec0ff */
[----:B------:R-:W-:Y:S01]  /*76e0*/  FFMA R45, R73, R74, R45 ;  /* 0x0000004a492d7223 */ /* 0x000fe2000000002d */
[----:B------:R-:W-:Y:S01]  /*76f0*/  LOP3.LUT R74, R128, 0xffff0000, RZ, 0xc0, !PT ;  /* 0xffff0000804a7812 */ /* 0x000fe200078ec0ff */
[----:B------:R-:W-:Y:S01]  /*7700*/  FMUL R51, R70, R51 ;  /* 0x0000003346337220 */ /* 0x000fe20000400000 */
[----:B------:R-:W-:Y:S01]  /*7710*/  F2FP.BF16.F32.PACK_AB R95, R35, R30 ;  /* 0x0000001e235f723e */ /* 0x000fe200000010ff */
[----:B------:R-:W-:Y:S01]  /*7720*/  FFMA R46, R73, R75, R46 ;  /* 0x0000004b492e7223 */ /* 0x000fe2000000002e */
[----:B------:R-:W-:Y:S01]  /*7730*/  SHF.L.U32 R75, R128, 0x10, RZ ;  /* 0x00000010804b7819 */ /* 0x000fe200000006ff */
[C---:B------:R-:W-:Y:S01]  /*7740*/  FMUL R48, R70.reuse, R52 ;  /* 0x0000003446307220 */ /* 0x040fe20000400000 */
[----:B---3--:R-:W-:Y:S01]  /*7750*/  F2FP.BF16.F32.PACK_AB R100, R33, R32 ;  /* 0x000000202164723e */ /* 0x008fe200000010ff */
[----:B------:R-:W-:Y:S01]  /*7760*/  FFMA R51, R73, R72, R51 ;  /* 0x0000004849337223 */ /* 0x000fe20000000033 */
[----:B------:R-:W-:Y:S01]  /*7770*/  LOP3.LUT R72, R129, 0xffff0000, RZ, 0xc0, !PT ;  /* 0xffff000081487812 */ /* 0x000fe200078ec0ff */
[----:B------:R1:W-:Y:S01]  /*7780*/  STS.128 [R160+0x400], R92 ;  /* 0x0004005ca0007388 */ /* 0x0003e20000000c00 */
[----:B------:R-:W-:Y:S01]  /*7790*/  F2FP.BF16.F32.PACK_AB R101, R39, R34 ;  /* 0x000000222765723e */ /* 0x000fe200000010ff */
[C---:B------:R-:W-:Y:S01]  /*77a0*/  FMUL R49, R70.reuse, R53 ;  /* 0x0000003546317220 */ /* 0x040fe20000400000 */
[----:B------:R-:W-:Y:S01]  /*77b0*/  F2FP.BF16.F32.PACK_AB R102, R37, R36 ;  /* 0x000000242566723e */ /* 0x000fe200000010ff */
[C---:B------:R-:W-:Y:S01]  /*77c0*/  FMUL R50, R70.reuse, R54 ;  /* 0x0000003646327220 */ /* 0x040fe20000400000 */
[----:B------:R-:W-:Y:S01]  /*77d0*/  F2FP.BF16.F32.PACK_AB R103, R43, R38 ;  /* 0x000000262b67723e */ /* 0x000fe200000010ff */
[----:B------:R-:W-:Y:S01]  /*77e0*/  FMUL R55, R70, R55 ;  /* 0x0000003746377220 */ /* 0x000fe20000400000 */
[----:B----4-:R-:W-:Y:S01]  /*77f0*/  F2FP.BF16.F32.PACK_AB R108, R41, R40 ;  /* 0x00000028296c723e */ /* 0x010fe200000010ff */
[C---:B------:R-:W-:Y:S01]  /*7800*/  FFMA R48, R73.reuse, R75, R48 ;  /* 0x0000004b49307223 */ /* 0x040fe20000000030 */
[C---:B------:R-:W-:Y:S01]  /*7810*/  FFMA R49, R73.reuse, R74, R49 ;  /* 0x0000004a49317223 */ /* 0x040fe20000000031 */
[----:B------:R1:W-:Y:S01]  /*7820*/  STS.128 [R159+0x400], R100 ;  /* 0x000400649f007388 */ /* 0x0003e20000000c00 */
[C---:B------:R-:W-:Y:S01]  /*7830*/  SHF.L.U32 R75, R130.reuse, 0x10, RZ ;  /* 0x00000010824b7819 */ /* 0x040fe200000006ff */
[----:B------:R-:W-:Y:S01]  /*7840*/  FFMA R50, R73, R77, R50 ;  /* 0x0000004d49327223 */ /* 0x000fe20000000032 */
[----:B------:R-:W-:Y:S01]  /*7850*/  SHF.L.U32 R77, R131, 0x10, RZ ;  /* 0x00000010834d7819 */ /* 0x000fe200000006ff */
[----:B------:R-:W-:Y:S01]  /*7860*/  FFMA R55, R73, R72, R55 ;  /* 0x0000004849377223 */ /* 0x000fe20000000037 */
[----:B------:R-:W-:Y:S01]  /*7870*/  LOP3.LUT R72, R130, 0xffff0000, RZ, 0xc0, !PT ;  /* 0xffff000082487812 */ /* 0x000fe200078ec0ff */
[C---:B------:R-:W-:Y:S01]  /*7880*/  FMUL R52, R70.reuse, R56 ;  /* 0x0000003846347220 */ /* 0x040fe20000400000 */
[----:B------:R-:W-:Y:S01]  /*7890*/  LOP3.LUT R74, R131, 0xffff0000, RZ, 0xc0, !PT ;  /* 0xffff0000834a7812 */ /* 0x000fe200078ec0ff */
[C---:B------:R-:W-:Y:S01]  /*78a0*/  FMUL R53, R70.reuse, R57 ;  /* 0x0000003946357220 */ /* 0x040fe20000400000 */
[C---:B------:R-:W-:Y:S01]  /*78b0*/  FMUL R54, R70.reuse, R58 ;  /* 0x0000003a46367220 */ /* 0x040fe20000400000 */
[----:B------:R-:W-:Y:S01]  /*78c0*/  FMUL R59, R70, R59 ;  /* 0x0000003b463b7220 */ /* 0x000fe20000400000 */
[C---:B------:R-:W-:Y:S01]  /*78d0*/  FFMA R52, R73.reuse, R75, R52 ;  /* 0x0000004b49347223 */ /* 0x040fe20000000034 */
[C---:B------:R-:W-:Y:S01]  /*78e0*/  FFMA R53, R73.reuse, R72, R53 ;  /* 0x0000004849357223 */ /* 0x040fe20000000035 */
[C---:B------:R-:W-:Y:S01]  /*78f0*/  FFMA R54, R73.reuse, R77, R54 ;  /* 0x0000004d49367223 */ /* 0x040fe20000000036 */
[----:B------:R-:W-:Y:S01]  /*7900*/  FFMA R59, R73, R74, R59 ;  /* 0x0000004a493b7223 */ /* 0x000fe2000000003b */
[----:B------:R-:W-:Y:S01]  /*7910*/  SHF.L.U32 R72, R136, 0x10, RZ ;  /* 0x0000001088487819 */ /* 0x000fe200000006ff */
[----:B------:R-:W-:Y:S01]  /*7920*/  FMUL R56, R70, R60 ;  /* 0x0000003c46387220 */ /* 0x000fe20000400000 */
[----:B------:R-:W-:Y:S01]  /*7930*/  LOP3.LUT R74, R136, 0xffff0000, RZ, 0xc0, !PT ;  /* 0xffff0000884a7812 */ /* 0x000fe200078ec0ff */
[C---:B------:R-:W-:Y:S01]  /*7940*/  FMUL R57, R70.reuse, R61 ;  /* 0x0000003d46397220 */ /* 0x040fe20000400000 */
[----:B------:R-:W-:Y:S01]  /*7950*/  SHF.L.U32 R75, R137, 0x10, RZ ;  /* 0x00000010894b7819 */ /* 0x000fe200000006ff */
[C---:B------:R-:W-:Y:S01]  /*7960*/  FMUL R58, R70.reuse, R62 ;  /* 0x0000003e463a7220 */ /* 0x040fe20000400000 */
[----:B------:R-:W-:Y:S01]  /*7970*/  F2FP.BF16.F32.PACK_AB R109, R47, R42 ;  /* 0x0000002a2f6d723e */ /* 0x000fe200000010ff */
[----:B------:R-:W-:Y:S01]  /*7980*/  FFMA R56, R73, R72, R56 ;  /* 0x0000004849387223 */ /* 0x000fe20000000038 */
[----:B------:R-:W-:Y:S01]  /*7990*/  F2FP.BF16.F32.PACK_AB R110, R45, R44 ;  /* 0x0000002c2d6e723e */ /* 0x000fe200000010ff */
[----:B------:R-:W-:Y:S01]  /*79a0*/  FFMA R57, R73, R74, R57 ;  /* 0x0000004a49397223 */ /* 0x000fe20000000039 */
[----:B------:R-:W-:Y:S01]  /*79b0*/  F2FP.BF16.F32.PACK_AB R111, R51, R46 ;  /* 0x0000002e336f723e */ /* 0x000fe200000010ff */
[----:B------:R-:W-:Y:S01]  /*79c0*/  FFMA R58, R73, R75, R58 ;  /* 0x0000004b493a7223 */ /* 0x000fe2000000003a */
[----:B------:R-:W-:Y:S01]  /*79d0*/  LOP3.LUT R72, R137, 0xffff0000, RZ, 0xc0, !PT ;  /* 0xffff000089487812 */ /* 0x000fe200078ec0ff */
[----:B------:R-:W-:Y:S01]  /*79e0*/  FMUL R63, R70, R63 ;  /* 0x0000003f463f7220 */ /* 0x000fe20000400000 */
[----:B------:R-:W-:Y:S01]  /*79f0*/  SHF.L.U32 R75, R138, 0x10, RZ ;  /* 0x000000108a4b7819 */ /* 0x000fe200000006ff */
[----:B------:R1:W-:Y:S01]  /*7a00*/  STS.128 [R158+0x400], R108 ;  /* 0x0004006c9e007388 */ /* 0x0003e20000000c00 */
[----:B------:R-:W-:Y:S01]  /*7a10*/  FMUL R60, R70, R64 ;  /* 0x00000040463c7220 */ /* 0x000fe20000400000 */
[----:B------:R-:W-:Y:S01]  /*7a20*/  LOP3.LUT R74, R138, 0xffff0000, RZ, 0xc0, !PT ;  /* 0xffff00008a4a7812 */ /* 0x000fe200078ec0ff */
[C---:B------:R-:W-:Y:S01]  /*7a30*/  FMUL R61, R70.reuse, R65 ;  /* 0x00000041463d7220 */ /* 0x040fe20000400000 */
[----:B------:R-:W-:Y:S01]  /*7a40*/  SHF.L.U32 R77, R139, 0x10, RZ ;  /* 0x000000108b4d7819 */ /* 0x000fe200000006ff */
[C---:B------:R-:W-:Y:S01]  /*7a50*/  FMUL R62, R70.reuse, R66 ;  /* 0x00000042463e7220 */ /* 0x040fe20000400000 */
[----:B------:R-:W-:Y:S01]  /*7a60*/  FFMA R63, R73, R72, R63 ;  /* 0x00000048493f7223 */ /* 0x000fe2000000003f */
[----:B------:R-:W-:Y:S01]  /*7a70*/  FMUL R67, R70, R67 ;  /* 0x0000004346437220 */ /* 0x000fe20000400000 */
[----:B------:R-:W-:Y:S01]  /*7a80*/  F2FP.BF16.F32.PACK_AB R116, R49, R48 ;  /* 0x000000303174723e */ /* 0x000fe200000010ff */
[----:B------:R-:W-:Y:S01]  /*7a90*/  FFMA R60, R73, R75, R60 ;  /* 0x0000004b493c7223 */ /* 0x000fe2000000003c */
[----:B------:R-:W-:Y:S01]  /*7aa0*/  F2FP.BF16.F32.PACK_AB R117, R55, R50 ;  /* 0x000000323775723e */ /* 0x000fe200000010ff */
[----:B------:R-:W-:Y:S01]  /*7ab0*/  FFMA R61, R73, R74, R61 ;  /* 0x0000004a493d7223 */ /* 0x000fe2000000003d */
[----:B------:R-:W-:Y:S01]  /*7ac0*/  F2FP.BF16.F32.PACK_AB R118, R53, R52 ;  /* 0x000000343576723e */ /* 0x000fe200000010ff */
[----:B------:R-:W-:Y:S01]  /*7ad0*/  FFMA R62, R73, R77, R62 ;  /* 0x0000004d493e7223 */ /* 0x000fe2000000003e */
[----:B------:R-:W-:Y:S01]  /*7ae0*/  F2FP.BF16.F32.PACK_AB R119, R59, R54 ;  /* 0x000000363b77723e */ /* 0x000fe200000010ff */
[----:B------:R-:W-:Y:S01]  /*7af0*/  FFMA R67, R73, R76, R67 ;  /* 0x0000004c49437223 */ /* 0x000fe20000000043 */
[----:B------:R-:W-:Y:S02]  /*7b00*/  F2FP.BF16.F32.PACK_AB R124, R57, R56 ;  /* 0x00000038397c723e */ /* 0x000fe400000010ff */
[----:B------:R-:W-:Y:S01]  /*7b10*/  F2FP.BF16.F32.PACK_AB R125, R63, R58 ;  /* 0x0000003a3f7d723e */ /* 0x000fe200000010ff */
[----:B------:R1:W-:Y:S01]  /*7b20*/  STS.128 [R157+0x400], R116 ;  /* 0x000400749d007388 */ /* 0x0003e20000000c00 */
[----:B------:R-:W-:Y:S02]  /*7b30*/  F2FP.BF16.F32.PACK_AB R126, R61, R60 ;  /* 0x0000003c3d7e723e */ /* 0x000fe400000010ff */
[----:B------:R-:W-:Y:S05]  /*7b40*/  F2FP.BF16.F32.PACK_AB R127, R67, R62 ;  /* 0x0000003e437f723e */ /* 0x000fea00000010ff */
[----:B------:R1:W-:Y:S01]  /*7b50*/  STS.128 [R156+0x400], R124 ;  /* 0x0004007c9c007388 */ /* 0x0003e20000000c00 */
[----:B------:R-:W-:Y:S01]  /*7b60*/  @!PT LDS RZ, [RZ] ;  /* 0x00000000fffff984 */ /* 0x000fe20000000800 */
[----:B------:R-:W-:Y:S01]  /*7b70*/  @!PT LDS RZ, [RZ] ;  /* 0x00000000fffff984 */ /* 0x000fe20000000800 */
[----:B------:R-:W-:Y:S01]  /*7b80*/  @!PT LDS RZ, [RZ] ;  /* 0x00000000fffff984 */ /* 0x000fe20000000800 */
[----:B------:R-:W-:Y:S01]  /*7b90*/  @!PT LDS RZ, [RZ] ;  /* 0x00000000fffff984 */ /* 0x000fe20000000800 */
[----:B------:R3:W-:Y:S07]  /*7ba0*/  MEMBAR.ALL.CTA ;  /* 0x0000000000007992 */ /* 0x0007ee0000008000 */
[----:B---3--:R-:W3:Y:S02]  /*7bb0*/  FENCE.VIEW.ASYNC.S ;  /* 0x00000000000073c6 */ /* 0x008ee40000000000 */
[----:B---3--:R-:W-:Y:S06]  /*7bc0*/  BAR.SYNC.DEFER_BLOCKING 0x1, 0x80 ;  /* 0x0042000000007b1d */ /* 0x008fec0000010000 */
[----:B------:R-:W-:Y:S05]  /*7bd0*/  @P0 BRA `(.L_x_122) ;  /* 0x0000000000280947 */ /* 0x000fea0003800000 */
[----:B------:R-:W3:Y:S01]  /*7be0*/  LDCU.64 UR6, c[0x0][0x348] ;  /* 0x00006900ff0677ac */ /* 0x000ee20008000a00 */
[----:B------:R-:W-:Y:S01]  /*7bf0*/  UIADD3 UR4, UPT, UPT, UR44, 0x400, URZ ;  /* 0x000004002c047890 */ /* 0x000fe2000fffe0ff */
[----:B------:R-:W-:Y:S05]  /*7c00*/  UMOV UR51, UR36 ;  /* 0x0000002400337c82 */ /* 0x000fea0008000000 */
[----:B------:R-:W-:Y:S04]  /*7c10*/  MOV R153, UR4 ;  /* 0x0000000400997c02 */ /* 0x000fe80008000f00 */
[----:B------:R-:W-:Y:S01]  /*7c20*/  R2UR UR48, R153 ;  /* 0x00000000993072ca */ /* 0x000fe200000e0000 */
[----:B---3--:R-:W-:Y:S04]  /*7c30*/  UIADD3 UR4, UP0, UPT, UR6, 0x680, URZ ;  /* 0x0000068006047890 */ /* 0x008fe8000ff1e0ff */
[----:B------:R-:W-:Y:S09]  /*7c40*/  UIADD3.X UR5, UPT, UPT, URZ, UR7, URZ, UP0, !UPT ;  /* 0x00000007ff057290 */ /* 0x000ff200087fe4ff */
[----:B------:R3:W-:Y:S01]  /*7c50*/  UTMASTG.3D [UR48], [UR4] ;  /* 0x00000030040073b5 */ /* 0x0007e20008010000 */
[----:B------:R0:W-:Y:S01]  /*7c60*/  UTMACMDFLUSH ;  /* 0x00000000000079b7 */ /* 0x0001e20000000000 */
[----:B---3--:R-:W-:Y:S04]  /*7c70*/  DEPBAR.LE SB0, 0x1 ;  /* 0x000080400000791a */ /* 0x008fe80000000000 */
.L_x_122:
[----:B------:R-:W-:Y:S05]  /*7c80*/  BSYNC.RECONVERGENT B0 ;  /* 0x0000000000007941 */ /* 0x000fea0003800200 */
.L_x_121:
[----:B------:R-:W-:Y:S01]  /*7c90*/  BAR.SYNC.DEFER_BLOCKING 0x1, 0x80 ;  /* 0x0042000000007b1d */ /* 0x000fe20000010000 */
[----:B------:R-:W-:Y:S01]  /*7ca0*/  ISETP.NE.AND P1, PT, R167, RZ, PT ;  /* 0x000000ffa700720c */ /* 0x000fe20003f25270 */
[----:B------:R-:W-:Y:S01]  /*7cb0*/  UISETP.NE.AND UP0, UPT, UR52, URZ, UPT ;  /* 0x000000ff3400728c */ /* 0x000fe2000bf05270 */
[----:B------:R-:W-:Y:S11]  /*7cc0*/  LEA R3, R79, UR44, 0x3 ;  /* 0x0000002c4f037c11 */ /* 0x000ff6000f8e18ff */
[----:B------:R-:W-:Y:S01]  /*7cd0*/  @P1 SHF.L.U32 R2, R163, 0x1f, RZ ;  /* 0x0000001fa3021819 */ /* 0x000fe200000006ff */
[----:B------:R-:W-:Y:S06]  /*7ce0*/  BRA.U !UP0, `(.L_x_123) ;  /* 0x0000000108247547 */ /* 0x000fec000b800000 */
[----:B------:R-:W-:Y:S01]  /*7cf0*/  IMAD.U32 R5, RZ, RZ, UR46 ;  /* 0x0000002eff057e24 */ /* 0x000fe2000f8e00ff */
[----:B------:R-:W-:Y:S01]  /*7d00*/  MOV R0, UR47 ;  /* 0x0000002f00007c02 */ /* 0x000fe20008000f00 */
[----:B------:R-:W-:Y:S03]  /*7d10*/  UIADD3 UR4, UPT, UPT, UR46, 0x1, URZ ;  /* 0x000000012e047890 */ /* 0x000fe6000fffe0ff */
[----:B------:R-:W-:Y:S01]  /*7d20*/  @P1 LEA R5, R5, UR44, 0x3 ;  /* 0x0000002c05051c11 */ /* 0x000fe2000f8e18ff */
[----:B------:R-:W-:Y:S04]  /*7d30*/  UISETP.NE.AND UP0, UPT, UR4, 0x4, UPT ;  /* 0x000000040400788c */ /* 0x000fe8000bf05270 */
[----:B------:R-:W-:Y:S01]  /*7d40*/  @P1 VIADD R5, R5, 0xc0 ;  /* 0x000000c005051836 */ /* 0x000fe20000000000 */
[----:B------:R-:W-:Y:S04]  /*7d50*/  USEL UR46, UR4, URZ, UP0 ;  /* 0x000000ff042e7287 */ /* 0x000fe80008000000 */
[----:B------:R-:W-:Y:S04]  /*7d60*/  @P1 PRMT R0, R0, 0x654, R5 ;  /* 0x0000065400001816 */ /* 0x000fe80000000005 */
[----:B------:R3:W-:Y:S04]  /*7d70*/  @P1 SYNCS.ARRIVE.TRANS64.RED.A1T0 RZ, [R0+URZ], RZ ;  /* 0x000000ff00ff19a7 */ /* 0x0007e800081004ff */
.L_x_123:
[----:B------:R-:W4:Y:S01]  /*7d80*/  @P1 SYNCS.PHASECHK.TRANS64.TRYWAIT P0, [R3+URZ+0xa0], R2 ;  /* 0x0000a002030015a7 */ /* 0x000f2200080011ff */
[----:B------:R-:W-:Y:S01]  /*7d90*/  BSSY B1, `(.L_x_124) ;  /* 0x000001f000017945 */ /* 0x000fe20003800000 */
[----:B----4-:R-:W-:Y:S03]  /*7da0*/  @P1 SEL R85, RZ, 0x1, !P0 ;  /* 0x00000001ff551807 */ /* 0x010fe60004000000 */
[----:B------:R-:W-:Y:S05]  /*7db0*/  @!P1 BRA `(.L_x_125) ;  /* 0x0000000000709947 */ /* 0x000fea0003800000 */
[----:B------:R-:W-:Y:S01]  /*7dc0*/  ISETP.NE.AND P1, PT, R87, RZ, PT ;  /* 0x000000ff5700720c */ /* 0x000fe20003f25270 */
[----:B------:R-:W-:Y:S01]  /*7dd0*/  BSSY B0, `(.L_x_126) ;  /* 0x000000b000007945 */ /* 0x000fe20003800000 */
[----:B------:R-:W-:Y:S11]  /*7de0*/  ISETP.NE.AND P0, PT, R85, RZ, PT ;  /* 0x000000ff5500720c */ /* 0x000ff60003f05270 */
[----:B------:R-:W-:Y:S05]  /*7df0*/  @P1 IMAD R4, R79, 0x4000, R170 ;  /* 0x000040004f041824 */ /* 0x000fea00078e02aa */
[----:B------:R-:W-:Y:S04]  /*7e00*/  @P1 IADD3 R9, PT, PT, R4, UR44, RZ ;  /* 0x0000002c04091c10 */ /* 0x000fe8000fffe0ff */
[----:B------:R-:W-:Y:S01]  /*7e10*/  @P1 IADD3 R7, PT, PT, R84, R9, RZ ;  /* 0x0000000954071210 */ /* 0x000fe20007ffe0ff */
[--C-:B------:R-:W-:Y:S02]  /*7e20*/  @P1 IMAD.IADD R5, R78, 0x1, R9.reuse ;  /* 0x000000014e051824 */ /* 0x100fe400078e0209 */
[----:B------:R-:W-:Y:S01]  /*7e30*/  @P1 IMAD.IADD R2, R86, 0x1, R9 ;  /* 0x0000000156021824 */ /* 0x000fe200078e0209 */
[----:B------:R-:W-:Y:S06]  /*7e40*/  @P0 BRA `(.L_x_127) ;  /* 0x00000000000c0947 */ /* 0x000fec0003800000 */
[----:B---3--:R-:W-:Y:S04]  /*7e50*/  SHF.L.U32 R0, R163, 0x1f, RZ ;  /* 0x0000001fa3007819 */ /* 0x008fe800000006ff */
[----:B------:R-:W3:Y:S02]  /*7e60*/  SYNCS.PHASECHK.TRANS64.TRYWAIT P0, [R3+URZ+0xa0], R0 ;  /* 0x0000a000030075a7 */ /* 0x000ee400080011ff */
[----:B---3--:R-:W-:Y:S05]  /*7e70*/  @!P0 BRA `(.L_x_128) ;  /* 0x0000004c00008947 */ /* 0x008fea0003800000 */
.L_x_127:
[----:B------:R-:W-:Y:S05]  /*7e80*/  BSYNC B0 ;  /* 0x0000000000007941 */ /* 0x000fea0003800000 */
.L_x_126:
[----:B------:R-:W-:Y:S01]  /*7e90*/  ISETP.NE.AND P0, PT, R87, RZ, PT ;  /* 0x000000ff5700720c */ /* 0x000fe20003f05270 */
[----:B------:R-:W-:Y:S11]  /*7ea0*/  VIADD R79, R79, 0x1 ;  /* 0x000000014f4f7836 */ /* 0x000ff60000000000 */
[----:B------:R-:W-:Y:S01]  /*7eb0*/  @!UPT UIADD3 URZ, UPT, UPT, URZ, URZ, URZ ;  /* 0x000000fffffff290 */ /* 0x000fe2000fffe0ff */
[----:B------:R4:W1:Y:S01]  /*7ec0*/  @P0 LDS.128 R80, [R4+UR44+0x400] ;  /* 0x0004002c04500984 */ /* 0x0008620008000c00 */
[--C-:B---3--:R-:W-:Y:S01]  /*7ed0*/  @P0 IMAD.IADD R3, R84, 0x1, R5.reuse ;  /* 0x0000000154030824 */ /* 0x108fe200078e0205 */
[C---:B------:R-:W-:Y:S01]  /*7ee0*/  @P0 IADD3 R0, PT, PT, R86.reuse, R7, RZ ;  /* 0x0000000756000210 */ /* 0x040fe20007ffe0ff */
[C---:B------:R-:W-:Y:S01]  /*7ef0*/  @P0 IMAD.IADD R6, R86.reuse, 0x1, R5 ;  /* 0x0000000156060824 */ /* 0x040fe200078e0205 */
[----:B------:R4:W3:Y:S02]  /*7f00*/  @P0 LDS.128 R88, [R2+0x400] ;  /* 0x0004000002580984 */ /* 0x0008e40000000c00 */
[----:B------:R-:W-:Y:S02]  /*7f10*/  @P0 IADD3 R8, PT, PT, R86, R3, RZ ;  /* 0x0000000356080210 */ /* 0x000fe40007ffe0ff */
[----:B------:R4:W1:Y:S04]  /*7f20*/  @P0 LDS.128 R96, [R7+0x400] ;  /* 0x0004000007600984 */ /* 0x0008680000000c00 */
[----:B------:R4:W1:Y:S04]  /*7f30*/  @P0 LDS.128 R104, [R0+0x400] ;  /* 0x0004000000680984 */ /* 0x0008680000000c00 */
[----:B------:R4:W1:Y:S04]  /*7f40*/  @P0 LDS.128 R112, [R5+0x400] ;  /* 0x0004000005700984 */ /* 0x0008680000000c00 */
[----:B------:R4:W1:Y:S04]  /*7f50*/  @P0 LDS.128 R120, [R6+0x400] ;  /* 0x0004000006780984 */ /* 0x0008680000000c00 */
[----:B------:R4:W1:Y:S04]  /*7f60*/  @P0 LDS.128 R128, [R3+0x400] ;  /* 0x0004000003800984 */ /* 0x0008680000000c00 */
[----:B------:R4:W1:Y:S02]  /*7f70*/  @P0 LDS.128 R136, [R8+0x400] ;  /* 0x0004000008880984 */ /* 0x0008640000000c00 */
.L_x_125:
[----:B------:R-:W-:Y:S05]  /*7f80*/  BSYNC B1 ;  /* 0x0000000000017941 */ /* 0x000fea0003800000 */
.L_x_124:
[----:B---34-:R-:W-:Y:S05]  /*7f90*/  VIADD R0, R71, 0x40 ;  /* 0x0000004047007836 */ /* 0x018fea0000000000 */
[----:B------:R-:W-:Y:S04]  /*7fa0*/  SHF.R.U32.HI R0, RZ, 0x15, R0 ;  /* 0x00000015ff007819 */ /* 0x000fe80000011600 */
[----:B------:R-:W-:Y:S11]  /*7fb0*/  LOP3.LUT P0, RZ, R0, 0x3, R151, 0x48, !PT ;  /* 0x0000000300ff7812 */ /* 0x000ff60007804897 */
[----:B------:R-:W-:Y:S02]  /*7fc0*/  @!UPT UIADD3 URZ, UPT, UPT, URZ, URZ, URZ ;  /* 0x000000fffffff290 */ /* 0x000fe4000fffe0ff */
[----:B------:R-:W-:Y:S05]  /*7fd0*/  @!P0 BRA `(.L_x_129) ;  /* 0x0000000000408947 */ /* 0x000fea0003800000 */
[----:B------:R-:W3:Y:S01]  /*7fe0*/  LDCU.64 UR8, c[0x4][0x70] ;  /* 0x01000e00ff0877ac */ /* 0x000ee20008000a00 */
[----:B------:R-:W-:Y:S01]  /*7ff0*/  MOV R3, 0x0 ;  /* 0x0000000000037802 */ /* 0x000fe20000000f00 */
[----:B------:R-:W-:Y:S02]  /*8000*/  HFMA2 R12, -RZ, RZ, 0, 5.9604644775390625e-08 ;  /* 0x00000001ff0c7431 */ /* 0x000fe400000001ff */
[----:B------:R-:W-:Y:S02]  /*8010*/  IMAD.MOV.U32 R8, RZ, RZ, 0x192 ;  /* 0x00000192ff087424 */ /* 0x000fe400078e00ff */
[----:B------:R-:W-:Y:S01]  /*8020*/  IMAD.MOV.U32 R13, RZ, RZ, RZ ;  /* 0x000000ffff0d7224 */ /* 0x000fe200078e00ff */
[----:B------:R-:W4:Y:S01]  /*8030*/  LDCU.64 UR6, c[0x4][0x78] ;  /* 0x01000f00ff0677ac */ /* 0x000f220008000a00 */
[----:B------:R-:W1:Y:S01]  /*8040*/  LDC.64 R2, c[0x4][R3] ;  /* 0x0100000003027b82 */ /* 0x000e620000000a00 */
[----:B------:R-:W5:Y:S01]  /*8050*/  LDCU.64 UR4, c[0x4][0x10] ;  /* 0x01000200ff0477ac */ /* 0x000f620008000a00 */
[----:B---3--:R-:W-:Y:S01]  /*8060*/  MOV R5, UR9 ;  /* 0x0000000900057c02 */ /* 0x008fe20008000f00 */
[----:B------:R-:W-:Y:S01]  /*8070*/  IMAD.U32 R4, RZ, RZ, UR8 ;  /* 0x00000008ff047e24 */ /* 0x000fe2000f8e00ff */
[----:B----4-:R-:W-:Y:S01]  /*8080*/  MOV R7, UR7 ;  /* 0x0000000700077c02 */ /* 0x010fe20008000f00 */
[----:B------:R-:W-:Y:S01]  /*8090*/  IMAD.U32 R6, RZ, RZ, UR6 ;  /* 0x00000006ff067e24 */ /* 0x000fe2000f8e00ff */
[----:B-----5:R-:W-:Y:S01]  /*80a0*/  MOV R11, UR5 ;  /* 0x00000005000b7c02 */ /* 0x020fe20008000f00 */
[----:B------:R-:W-:Y:S02]  /*80b0*/  IMAD.U32 R10, RZ, RZ, UR4 ;  /* 0x00000004ff0a7e24 */ /* 0x000fe4000f8e00ff */
[----:B------:R-:W-:Y:S07]  /*80c0*/  LEPC R20, `(.L_x_129) ;  /* 0x000000001014794e */ /* 0x000fee0000000000 */
[----:B-12---:R-:W-:Y:S05]  /*80d0*/  CALL.ABS.NOINC R2 ;  /* 0x0000000002007343 */ /* 0x006fea0003c00000 */
.L_x_129:
[----:B------:R-:W-:Y:S01]  /*80e0*/  ISETP.NE.AND P6, PT, R167, RZ, PT ;  /* 0x000000ffa700720c */ /* 0x000fe20003fc5270 */
[----:B------:R-:W-:Y:S05]  /*80f0*/  WARPSYNC.ALL ;  /* 0x0000000000007948 */ /* 0x000fea0003800000 */
[----:B------:R-:W-:Y:S01]  /*8100*/  R2UR UR4, R71 ;  /* 0x00000000470472ca */ /* 0x000fe200000e0000 */
[----:B------:R-:W-:Y:S01]  /*8110*/  BSSY.RECONVERGENT B0, `(.L_x_130) ;  /* 0x0000104000007945 */ /* 0x000fe20003800200 */
[----:B------:R-:W-:Y:S02]  /*8120*/  MOV R0, UR46 ;  /* 0x0000002e00007c02 */ /* 0x000fe40008000f00 */
[----:B------:R-:W-:Y:S02]  /*8130*/  MOV R77, UR47 ;  /* 0x0000002f004d7c02 */ /* 0x000fe40008000f00 */
[----:B-1----:R-:W-:Y:S02]  /*8140*/  SHF.L.U32 R72, R80, 0x10, RZ ;  /* 0x0000001050487819 */ /* 0x002fe400000006ff */
[----:B------:R-:W-:Y:S02]  /*8150*/  @P6 LEA R0, R0, UR44, 0x3 ;  /* 0x0000002c00006c11 */ /* 0x000fe4000f8e18ff */
[----:B------:R-:W-:Y:S02]  /*8160*/  LOP3.LUT R75, R80, 0xffff0000, RZ, 0xc0, !PT ;  /* 0xffff0000504b7812 */ /* 0x000fe400078ec0ff */
[----:B------:R-:W-:Y:S01]  /*8170*/  @P6 IADD3 R0, PT, PT, R0, 0xc0, RZ ;  /* 0x000000c000006810 */ /* 0x000fe20007ffe0ff */
[----:B------:R-:W1:Y:S01]  /*8180*/  LDTM.x64 R4, tmem[UR4+0x40] ;  /* 0x00004004000479ee */ /* 0x000e620008340000 */
[----:B------:R-:W-:Y:S02]  /*8190*/  SHF.L.U32 R74, R81, 0x10, RZ ;  /* 0x00000010514a7819 */ /* 0x000fe400000006ff */
[----:B------:R-:W-:Y:S02]  /*81a0*/  @P6 PRMT R77, R77, 0x654, R0 ;  /* 0x000006544d4d6816 */ /* 0x000fe40000000000 */
[----:B------:R-:W-:Y:S02]  /*81b0*/  LOP3.LUT R76, R81, 0xffff0000, RZ, 0xc0, !PT ;  /* 0xffff0000514c7812 */ /* 0x000fe400078ec0ff */
[----:B------:R-:W-:Y:S01]  /*81c0*/  ISETP.NE.AND P0, PT, R166, RZ, PT ;  /* 0x000000ffa600720c */ /* 0x000fe20003f05270 */
[C---:B-1----:R-:W-:Y:S01]  /*81d0*/  FMUL R0, R70.reuse, R4 ;  /* 0x0000000446007220 */ /* 0x042fe20000400000 */
[C---:B------:R-:W-:Y:S01]  /*81e0*/  FMUL R2, R70.reuse, R5 ;  /* 0x0000000546027220 */ /* 0x040fe20000400000 */
[C---:B------:R-:W-:Y:S01]  /*81f0*/  FMUL R3, R70.reuse, R6 ;  /* 0x0000000646037220 */ /* 0x040fe20000400000 */
[----:B------:R-:W-:Y:S01]  /*8200*/  FMUL R7, R70, R7 ;  /* 0x0000000746077220 */ /* 0x000fe20000400000 */
[C---:B------:R-:W-:Y:S01]  /*8210*/  FFMA R0, R73.reuse, R72, R0 ;  /* 0x0000004849007223 */ /* 0x040fe20000000000 */
[C---:B------:R-:W-:Y:S01]  /*8220*/  LOP3.LUT R72, R82.reuse, 0xffff0000, RZ, 0xc0, !PT ;  /* 0xffff000052487812 */ /* 0x040fe200078ec0ff */
[C---:B------:R-:W-:Y:S01]  /*8230*/  FFMA R2, R73.reuse, R75, R2 ;  /* 0x0000004b49027223 */ /* 0x040fe20000000002 */
[----:B------:R-:W-:Y:S01]  /*8240*/  SHF.L.U32 R75, R82, 0x10, RZ ;  /* 0x00000010524b7819 */ /* 0x000fe200000006ff */
[C---:B------:R-:W-:Y:S01]  /*8250*/  FFMA R3, R73.reuse, R74, R3 ;  /* 0x0000004a49037223 */ /* 0x040fe20000000003 */
[----:B------:R-:W-:Y:S01]  /*8260*/  FMUL R4, R70, R8 ;  /* 0x0000000846047220 */ /* 0x000fe20000400000 */
[----:B------:R-:W-:Y:S01]  /*8270*/  FFMA R7, R73, R76, R7 ;  /* 0x0000004c49077223 */ /* 0x000fe20000000007 */
[----:B------:R-:W-:Y:S01]  /*8280*/  F2FP.BF16.F32.PACK_AB R92, R2, R0 ;  /* 0x00000000025c723e */ /* 0x000fe200000010ff */
[C---:B------:R-:W-:Y:S01]  /*8290*/  FMUL R5, R70.reuse, R9 ;  /* 0x0000000946057220 */ /* 0x040fe20000400000 */
[----:B------:R-:W-:Y:S01]  /*82a0*/  LOP3.LUT R0, R83, 0xffff0000, RZ, 0xc0, !PT ;  /* 0xffff000053007812 */ /* 0x000fe200078ec0ff */
[----:B------:R-:W-:Y:S01]  /*82b0*/  FFMA R4, R73, R75, R4 ;  /* 0x0000004b49047223 */ /* 0x000fe20000000004 */
[----:B------:R-:W-:Y:S01]  /*82c0*/  SHF.L.U32 R75, R83, 0x10, RZ ;  /* 0x00000010534b7819 */ /* 0x000fe200000006ff */
[----:B------:R-:W-:Y:S01]  /*82d0*/  FFMA R5, R73, R72, R5 ;  /* 0x0000004849057223 */ /* 0x000fe20000000005 */
[----:B------:R-:W-:Y:S01]  /*82e0*/  F2FP.BF16.F32.PACK_AB R93, R7, R3 ;  /* 0x00000003075d723e */ /* 0x000fe200000010ff */
[----:B------:R-:W-:Y:S01]  /*82f0*/  FMUL R6, R70, R10 ;  /* 0x0000000a46067220 */ /* 0x000fe20000400000 */
[----:B------:R-:W-:Y:S01]  /*8300*/  SHF.L.U32 R3, R88, 0x10, RZ ;  /* 0x0000001058037819 */ /* 0x000fe200000006ff */
[----:B------:R-:W-:Y:S01]  /*8310*/  FMUL R11, R70, R11 ;  /* 0x0000000b460b7220 */ /* 0x000fe20000400000 */
[----:B------:R-:W-:Y:S01]  /*8320*/  LOP3.LUT R2, R88, 0xffff0000, RZ, 0xc0, !PT ;  /* 0xffff000058027812 */ /* 0x000fe200078ec0ff */
[C---:B------:R-:W-:Y:S01]  /*8330*/  FMUL R8, R70.reuse, R12 ;  /* 0x0000000c46087220 */ /* 0x040fe20000400000 */
[----:B------:R-:W-:Y:S01]  /*8340*/  LOP3.LUT R72, R99, 0xffff0000, RZ, 0xc0, !PT ;  /* 0xffff000063487812 */ /* 0x000fe200078ec0ff */
[----:B------:R-:W-:Y:S01]  /*8350*/  FMUL R9, R70, R13 ;  /* 0x0000000d46097220 */ /* 0x000fe20000400000 */
[----:B------:R-:W-:Y:S01]  /*8360*/  F2FP.BF16.F32.PACK_AB R94, R5, R4 ;  /* 0x00000004055e723e */ /* 0x000fe200000010ff */
[C---:B------:R-:W-:Y:S01]  /*8370*/  FFMA R6, R73.reuse, R75, R6 ;  /* 0x0000004b49067223 */ /* 0x040fe20000000006 */
[----:B------:R-:W-:Y:S01]  /*8380*/  SHF.L.U32 R75, R96, 0x10, RZ ;  /* 0x00000010604b7819 */ /* 0x000fe200000006ff */
[----:B------:R-:W-:Y:S01]  /*8390*/  FFMA R11, R73, R0, R11 ;  /* 0x00000000490b7223 */ /* 0x000fe2000000000b */
[----:B------:R-:W-:Y:S01]  /*83a0*/  SHF.L.U32 R0, R89, 0x10, RZ ;  /* 0x0000001059007819 */ /* 0x000fe200000006ff */
[C---:B------:R-:W-:Y:S01]  /*83b0*/  FFMA R8, R73.reuse, R3, R8 ;  /* 0x0000000349087223 */ /* 0x040fe20000000008 */
[----:B------:R-:W-:Y:S01]  /*83c0*/  SHF.L.U32 R3, R90, 0x10, RZ ;  /* 0x000000105a037819 */ /* 0x000fe200000006ff */
[----:B------:R-:W-:Y:S01]  /*83d0*/  FFMA R9, R73, R2, R9 ;  /* 0x0000000249097223 */ /* 0x000fe20000000009 */
[----:B------:R-:W-:Y:S01]  /*83e0*/  LOP3.LUT R2, R89, 0xffff0000, RZ, 0xc0, !PT ;  /* 0xffff000059027812 */ /* 0x000fe200078ec0ff */
[C---:B------:R-:W-:Y:S01]  /*83f0*/  FMUL R10, R70.reuse, R14 ;  /* 0x0000000e460a7220 */ /* 0x040fe20000400000 */
[----:B------:R-:W-:Y:S01]  /*8400*/  F2FP.BF16.F32.PACK_AB R95, R11, R6 ;  /* 0x000000060b5f723e */ /* 0x000fe200000010ff */
[C---:B------:R-:W-:Y:S01]  /*8410*/  FMUL R15, R70.reuse, R15 ;  /* 0x0000000f460f7220 */ /* 0x040fe20000400000 */
[----:B------:R-:W-:Y:S01]  /*8420*/  F2FP.BF16.F32.PACK_AB R100, R9, R8 ;  /* 0x000000080964723e */ /* 0x000fe200000010ff */
[----:B------:R-:W-:Y:S01]  /*8430*/  FMUL R12, R70, R16 ;  /* 0x00000010460c7220 */ /* 0x000fe20000400000 */
[C---:B------:R-:W-:Y:S01]  /*8440*/  FFMA R10, R73.reuse, R0, R10 ;  /* 0x00000000490a7223 */ /* 0x040fe2000000000a */
[----:B------:R-:W-:Y:S01]  /*8450*/  LOP3.LUT R0, R90, 0xffff0000, RZ, 0xc0, !PT ;  /* 0xffff00005a007812 */ /* 0x000fe200078ec0ff */
[----:B------:R-:W-:Y:S01]  /*8460*/  FFMA R15, R73, R2, R15 ;  /* 0x00000002490f7223 */ /* 0x000fe2000000000f */
        /* <DEDUP_REMOVED lines=9> */
[----:B------:R-:W-:Y:S01]  /*8500*/  FMUL R16, R70, R20 ;  /* 0x0000001446107220 */ /* 0x000fe20000400000 */
[----:B------:R-:W-:Y:S01]  /*8510*/  FFMA R14, R73, R3, R14 ;  /* 0x00000003490e7223 */ /* 0x000fe2000000000e */
[----:B------:R-:W-:Y:S01]  /*8520*/  SHF.L.U32 R3, R98, 0x10, RZ ;  /* 0x0000001062037819 */ /* 0x000fe200000006ff */
[C---:B------:R-:W-:Y:S01]  /*8530*/  FMUL R17, R70.reuse, R21 ;  /* 0x0000001546117220 */ /* 0x040fe20000400000 */
[----:B------:R-:W-:Y:S01]  /*8540*/  F2FP.BF16.F32.PACK_AB R102, R13, R12 ;  /* 0x0000000c0d66723e */ /* 0x000fe200000010ff */
[----:B------:R-:W-:Y:S01]  /*8550*/  FFMA R19, R73, R2, R19 ;  /* 0x0000000249137223 */ /* 0x000fe20000000013 */
[----:B------:R-:W-:Y:S01]  /*8560*/  SHF.L.U32 R2, R97, 0x10, RZ ;  /* 0x0000001061027819 */ /* 0x000fe200000006ff */
        /* <DEDUP_REMOVED lines=12> */
[C---:B------:R-:W-:Y:S01]  /*8630*/  FFMA R23, R73.reuse, R0, R23 ;  /* 0x0000000049177223 */ /* 0x040fe20000000017 */
[----:B------:R-:W-:Y:S01]  /*8640*/  SHF.L.U32 R0, R104, 0x10, RZ ;  /* 0x0000001068007819 */ /* 0x000fe200000006ff */
[C---:B------:R-:W-:Y:S01]  /*8650*/  FMUL R22, R70.reuse, R26 ;  /* 0x0000001a46167220 */ /* 0x040fe20000400000 */
[----:B------:R-:W-:Y:S01]  /*8660*/  FMUL R27, R70, R27 ;  /* 0x0000001b461b7220 */ /* 0x000fe20000400000 */
        /* <DEDUP_REMOVED lines=9> */
[----:B------:R-:W-:Y:S01]  /*8700*/  LOP3.LUT R72, R107, 0xffff0000, RZ, 0xc0, !PT ;  /* 0xffff00006b487812 */ /* 0x000fe200078ec0ff */
[----:B------:R-:W-:Y:S01]  /*8710*/  FFMA R24, R73, R0, R24 ;  /* 0x0000000049187223 */ /* 0x000fe20000000018 */
[----:B------:R-:W-:Y:S01]  /*8720*/  SHF.L.U32 R0, R105, 0x10, RZ ;  /* 0x0000001069007819 */ /* 0x000fe200000006ff */
[C---:B------:R-:W-:Y:S01]  /*8730*/  FMUL R25, R70.reuse, R29 ;  /* 0x0000001d46197220 */ /* 0x040fe20000400000 */
[----:B------:R-:W-:Y:S01]  /*8740*/  F2FP.BF16.F32.PACK_AB R110, R21, R20 ;  /* 0x00000014156e723e */ /* 0x000fe200000010ff */
[----:B------:R-:W-:Y:S01]  /*8750*/  FMUL R26, R70, R30 ;  /* 0x0000001e461a7220 */ /* 0x000fe20000400000 */
[----:B------:R-:W-:Y:S01]  /*8760*/  F2FP.BF16.F32.PACK_AB R111, R27, R22 ;  /* 0x000000161b6f723e */ /* 0x000fe200000010ff */
        /* <DEDUP_REMOVED lines=38> */
[----:B------:R1:W-:Y:S01]  /*89d0*/  STS.128 [R170+UR44+0x4400], R92 ;  /* 0x0044005caa007988 */ /* 0x0003e20008000c2c */
        /* <DEDUP_REMOVED lines=12> */
[----:B------:R3:W-:Y:S01]  /*8aa0*/  STS.128 [R169+0x4400], R100 ;  /* 0x00440064a9007388 */ /* 0x0007e20000000c00 */
        /* <DEDUP_REMOVED lines=12> */
[----:B------:R4:W-:Y:S01]  /*8b70*/  STS.128 [R168+0x4400], R108 ;  /* 0x0044006ca8007388 */ /* 0x0009e20000000c00 */
[----:B------:R-:W-:Y:S01]  /*8b80*/  FMUL R51, R70, R51 ;  /* 0x0000003346337220 */ /* 0x000fe20000400000 */
[C---:B------:R-:W-:Y:S01]  /*8b90*/  FFMA R44, R73.reuse, R3, R44 ;  /* 0x00000003492c7223 */ /* 0x040fe2000000002c */
[C---:B------:R-:W-:Y:S01]  /*8ba0*/  SHF.L.U32 R3, R128.reuse, 0x10, RZ ;  /* 0x0000001080037819 */ /* 0x040fe200000006ff */
[----:B------:R-:W-:Y:S01]  /*8bb0*/  FFMA R45, R73, R2, R45 ;  /* 0x00000002492d7223 */ /* 0x000fe2000000002d */
[----:B------:R-:W-:Y:S01]  /*8bc0*/  LOP3.LUT R2, R129, 0xffff0000, RZ, 0xc0, !PT ;  /* 0xffff000081027812 */ /* 0x000fe200078ec0ff */
        /* <DEDUP_REMOVED lines=8> */
[C---:B------:R-:W-:Y:S01]  /*8c50*/  FMUL R50, R70.reuse, R54 ;  /* 0x0000003646327220 */ /* 0x040fe20000400000 */
[----:B------:R-:W-:Y:S01]  /*8c60*/  F2FP.BF16.F32.PACK_AB R94, R37, R36 ;  /* 0x00000024255e723e */ /* 0x000fe200000010ff */
[----:B------:R1:W-:Y:S01]  /*8c70*/  STS.128 [R160+0x4400], R116 ;  /* 0x00440074a0007388 */ /* 0x0003e20000000c00 */
[----:B------:R-:W-:Y:S01]  /*8c80*/  F2FP.BF16.F32.PACK_AB R95, R43, R38 ;  /* 0x000000262b5f723e */ /* 0x000fe200000010ff */
[----:B------:R-:W-:Y:S01]  /*8c90*/  FMUL R55, R70, R55 ;  /* 0x0000003746377220 */ /* 0x000fe20000400000 */
[----:B---3--:R-:W-:Y:S01]  /*8ca0*/  F2FP.BF16.F32.PACK_AB R100, R41, R40 ;  /* 0x000000282964723e */ /* 0x008fe200000010ff */
[----:B------:R-:W-:Y:S01]  /*8cb0*/  FFMA R48, R73, R3, R48 ;  /* 0x0000000349307223 */ /* 0x000fe20000000030 */
[----:B------:R-:W-:Y:S01]  /*8cc0*/  SHF.L.U32 R3, R131, 0x10, RZ ;  /* 0x0000001083037819 */ /* 0x000fe200000006ff */
[----:B------:R-:W-:Y:S01]  /*8cd0*/  FFMA R49, R73, R0, R49 ;  /* 0x0000000049317223 */ /* 0x000fe20000000031 */
[C---:B------:R-:W-:Y:S01]  /*8ce0*/  SHF.L.U32 R0, R130.reuse, 0x10, RZ ;  /* 0x0000001082007819 */ /* 0x040fe200000006ff */
[----:B------:R3:W-:Y:S01]  /*8cf0*/  STS.128 [R159+0x4400], R92 ;  /* 0x0044005c9f007388 */ /* 0x0007e20000000c00 */
[----:B------:R-:W-:Y:S01]  /*8d00*/  F2FP.BF16.F32.PACK_AB R101, R47, R42 ;  /* 0x0000002a2f65723e */ /* 0x000fe200000010ff */
[----:B------:R-:W-:Y:S01]  /*8d10*/  FFMA R50, R73, R75, R50 ;  /* 0x0000004b49327223 */ /* 0x000fe20000000032 */
[----:B------:R-:W-:Y:S01]  /*8d20*/  SHF.L.U32 R75, R137, 0x10, RZ ;  /* 0x00000010894b7819 */ /* 0x000fe200000006ff */
[----:B------:R-:W-:Y:S01]  /*8d30*/  FFMA R55, R73, R2, R55 ;  /* 0x0000000249377223 */ /* 0x000fe20000000037 */
[----:B------:R-:W-:Y:S01]  /*8d40*/  LOP3.LUT R2, R130, 0xffff0000, RZ, 0xc0, !PT ;  /* 0xffff000082027812 */ /* 0x000fe200078ec0ff */
[C---:B------:R-:W-:Y:S01]  /*8d50*/  FMUL R52, R70.reuse, R56 ;  /* 0x0000003846347220 */ /* 0x040fe20000400000 */
[----:B------:R-:W-:Y:S01]  /*8d60*/  F2FP.BF16.F32.PACK_AB R102, R45, R44 ;  /* 0x0000002c2d66723e */ /* 0x000fe200000010ff */
[C---:B------:R-:W-:Y:S01]  /*8d70*/  FMUL R53, R70.reuse, R57 ;  /* 0x0000003946357220 */ /* 0x040fe20000400000 */
[C---:B------:R-:W-:Y:S01]  /*8d80*/  FMUL R54, R70.reuse, R58 ;  /* 0x0000003a46367220 */ /* 0x040fe20000400000 */
[----:B------:R-:W-:Y:S01]  /*8d90*/  FFMA R52, R73, R0, R52 ;  /* 0x0000000049347223 */ /* 0x000fe20000000034 */
[----:B------:R-:W-:Y:S01]  /*8da0*/  LOP3.LUT R0, R131, 0xffff0000, RZ, 0xc0, !PT ;  /* 0xffff000083007812 */ /* 0x000fe200078ec0ff */
[C---:B------:R-:W-:Y:S01]  /*8db0*/  FFMA R53, R73.reuse, R2, R53 ;  /* 0x0000000249357223 */ /* 0x040fe20000000035 */
[----:B------:R-:W-:Y:S01]  /*8dc0*/  FFMA R54, R73, R3, R54 ;  /* 0x0000000349367223 */ /* 0x000fe20000000036 */
[----:B------:R-:W-:Y:S01]  /*8dd0*/  FMUL R59, R70, R59 ;  /* 0x0000003b463b7220 */ /* 0x000fe20000400000 */
[----:B------:R-:W-:Y:S01]  /*8de0*/  SHF.L.U32 R3, R136, 0x10, RZ ;  /* 0x0000001088037819 */ /* 0x000fe200000006ff */
[----:B------:R-:W-:Y:S01]  /*8df0*/  FMUL R56, R70, R60 ;  /* 0x0000003c46387220 */ /* 0x000fe20000400000 */
[----:B------:R-:W-:Y:S01]  /*8e00*/  LOP3.LUT R2, R136, 0xffff0000, RZ, 0xc0, !PT ;  /* 0xffff000088027812 */ /* 0x000fe200078ec0ff */
[C---:B------:R-:W-:Y:S01]  /*8e10*/  FMUL R57, R70.reuse, R61 ;  /* 0x0000003d46397220 */ /* 0x040fe20000400000 */
[----:B------:R-:W-:Y:S01]  /*8e20*/  F2FP.BF16.F32.PACK_AB R103, R51, R46 ;  /* 0x0000002e3367723e */ /* 0x000fe200000010ff */
[C---:B------:R-:W-:Y:S01]  /*8e30*/  FMUL R58, R70.reuse, R62 ;  /* 0x0000003e463a7220 */ /* 0x040fe20000400000 */
[C---:B------:R-:W-:Y:S01]  /*8e40*/  FFMA R59, R73.reuse, R0, R59 ;  /* 0x00000000493b7223 */ /* 0x040fe2000000003b */
[----:B------:R-:W-:Y:S01]  /*8e50*/  FFMA R56, R73, R3, R56 ;  /* 0x0000000349387223 */ /* 0x000fe20000000038 */
[----:B------:R-:W-:Y:S01]  /*8e60*/  LOP3.LUT R0, R137, 0xffff0000, RZ, 0xc0, !PT ;  /* 0xffff000089007812 */ /* 0x000fe200078ec0ff */
[----:B------:R3:W-:Y:S01]  /*8e70*/  STS.128 [R158+0x4400], R100 ;  /* 0x004400649e007388 */ /* 0x0007e20000000c00 */
[C---:B------:R-:W-:Y:S01]  /*8e80*/  FFMA R57, R73.reuse, R2, R57 ;  /* 0x0000000249397223 */ /* 0x040fe20000000039 */
[----:B------:R-:W-:Y:S01]  /*8e90*/  FMUL R63, R70, R63 ;  /* 0x0000003f463f7220 */ /* 0x000fe20000400000 */
[----:B------:R-:W-:Y:S01]  /*8ea0*/  SHF.L.U32 R3, R138, 0x10, RZ ;  /* 0x000000108a037819 */ /* 0x000fe200000006ff */
[----:B------:R-:W-:Y:S01]  /*8eb0*/  FFMA R58, R73, R75, R58 ;  /* 0x0000004b493a7223 */ /* 0x000fe2000000003a */
[----:B------:R-:W-:Y:S01]  /*8ec0*/  FMUL R60, R70, R64 ;  /* 0x00000040463c7220 */ /* 0x000fe20000400000 */
[----:B------:R-:W-:Y:S01]  /*8ed0*/  LOP3.LUT R2, R138, 0xffff0000, RZ, 0xc0, !PT ;  /* 0xffff00008a027812 */ /* 0x000fe200078ec0ff */
[C---:B------:R-:W-:Y:S01]  /*8ee0*/  FMUL R61, R70.reuse, R65 ;  /* 0x00000041463d7220 */ /* 0x040fe20000400000 */
[----:B------:R-:W-:Y:S01]  /*8ef0*/  SHF.L.U32 R75, R139, 0x10, RZ ;  /* 0x000000108b4b7819 */ /* 0x000fe200000006ff */
[C---:B------:R-:W-:Y:S01]  /*8f00*/  FMUL R62, R70.reuse, R66 ;  /* 0x00000042463e7220 */ /* 0x040fe20000400000 */
[----:B------:R-:W-:Y:S01]  /*8f10*/  FFMA R63, R73, R0, R63 ;  /* 0x00000000493f7223 */ /* 0x000fe2000000003f */
[----:B------:R-:W-:Y:S01]  /*8f20*/  FMUL R67, R70, R67 ;  /* 0x0000004346437220 */ /* 0x000fe20000400000 */
[----:B----4-:R-:W-:Y:S01]  /*8f30*/  F2FP.BF16.F32.PACK_AB R108, R49, R48 ;  /* 0x00000030316c723e */ /* 0x010fe200000010ff */
[----:B------:R-:W-:Y:S01]  /*8f40*/  FFMA R60, R73, R3, R60 ;  /* 0x00000003493c7223 */ /* 0x000fe2000000003c */
[----:B------:R-:W-:Y:S01]  /*8f50*/  F2FP.BF16.F32.PACK_AB R109, R55, R50 ;  /* 0x00000032376d723e */ /* 0x000fe200000010ff */
[----:B------:R-:W-:Y:S01]  /*8f60*/  FFMA R61, R73, R2, R61 ;  /* 0x00000002493d7223 */ /* 0x000fe2000000003d */
[----:B------:R-:W-:Y:S01]  /*8f70*/  F2FP.BF16.F32.PACK_AB R110, R53, R52 ;  /* 0x00000034356e723e */ /* 0x000fe200000010ff */
[----:B------:R-:W-:Y:S01]  /*8f80*/  FFMA R62, R73, R75, R62 ;  /* 0x0000004b493e7223 */ /* 0x000fe2000000003e */
[----:B------:R-:W-:Y:S01]  /*8f90*/  F2FP.BF16.F32.PACK_AB R111, R59, R54 ;  /* 0x000000363b6f723e */ /* 0x000fe200000010ff */
[----:B------:R-:W-:Y:S01]  /*8fa0*/  FFMA R67, R73, R72, R67 ;  /* 0x0000004849437223 */ /* 0x000fe20000000043 */
[----:B-1----:R-:W-:Y:S02]  /*8fb0*/  F2FP.BF16.F32.PACK_AB R116, R57, R56 ;  /* 0x000000383974723e */ /* 0x002fe400000010ff */
[----:B------:R-:W-:Y:S01]  /*8fc0*/  F2FP.BF16.F32.PACK_AB R117, R63, R58 ;  /* 0x0000003a3f75723e */ /* 0x000fe200000010ff */
[----:B------:R3:W-:Y:S01]  /*8fd0*/  STS.128 [R157+0x4400], R108 ;  /* 0x0044006c9d007388 */ /* 0x0007e20000000c00 */
[----:B------:R-:W-:Y:S02]  /*8fe0*/  F2FP.BF16.F32.PACK_AB R118, R61, R60 ;  /* 0x0000003c3d76723e */ /* 0x000fe400000010ff */
[----:B------:R-:W-:Y:S02]  /*8ff0*/  F2FP.BF16.F32.PACK_AB R119, R67, R62 ;  /* 0x0000003e4377723e */ /* 0x000fe400000010ff */
[----:B------:R-:W-:Y:S02]  /*9000*/  LEA R0, R79, UR44, 0x3 ;  /* 0x0000002c4f007c11 */ /* 0x000fe4000f8e18ff */
[----:B------:R-:W-:Y:S01]  /*9010*/  @P6 SHF.L.U32 R3, R163, 0x1f, RZ ;  /* 0x0000001fa3036819 */ /* 0x000fe200000006ff */
[----:B------:R3:W-:Y:S01]  /*9020*/  STS.128 [R156+0x4400], R116 ;  /* 0x004400749c007388 */ /* 0x0007e20000000c00 */
[----:B------:R-:W-:Y:S01]  /*9030*/  @!PT LDS RZ, [RZ] ;  /* 0x00000000fffff984 */ /* 0x000fe20000000800 */
[----:B------:R-:W-:Y:S01]  /*9040*/  @!PT LDS RZ, [RZ] ;  /* 0x00000000fffff984 */ /* 0x000fe20000000800 */
[----:B------:R-:W-:Y:S01]  /*9050*/  @!PT LDS RZ, [RZ] ;  /* 0x00000000fffff984 */ /* 0x000fe20000000800 */
[----:B------:R-:W-:Y:S01]  /*9060*/  @!PT LDS RZ, [RZ] ;  /* 0x00000000fffff984 */ /* 0x000fe20000000800 */
[----:B------:R1:W-:Y:S07]  /*9070*/  MEMBAR.ALL.CTA ;  /* 0x0000000000007992 */ /* 0x0003ee0000008000 */
[----:B-1----:R-:W1:Y:S02]  /*9080*/  FENCE.VIEW.ASYNC.S ;  /* 0x00000000000073c6 */ /* 0x002e640000000000 */
[----:B-1----:R-:W-:Y:S06]  /*9090*/  BAR.SYNC.DEFER_BLOCKING 0x1, 0x80 ;  /* 0x0042000000007b1d */ /* 0x002fec0000010000 */
[----:B------:R-:W-:Y:S05]  /*90a0*/  @P0 BRA `(.L_x_131) ;  /* 0x0000000000280947 */ /* 0x000fea0003800000 */
[----:B------:R-:W1:Y:S01]  /*90b0*/  LDCU.64 UR6, c[0x0][0x348] ;  /* 0x00006900ff0677ac */ /* 0x000e620008000a00 */
[----:B------:R-:W-:Y:S02]  /*90c0*/  UIADD3 UR9, UPT, UPT, UR49, 0x40, URZ ;  /* 0x0000004031097890 */ /* 0x000fe4000fffe0ff */
[----:B------:R-:W-:Y:S01]  /*90d0*/  UIADD3 UR8, UPT, UPT, UR44, 0x4400, URZ ;  /* 0x000044002c087890 */ /* 0x000fe2000fffe0ff */
[----:B------:R-:W-:Y:S01]  /*90e0*/  UMOV UR10, UR50 ;  /* 0x00000032000a7c82 */ /* 0x000fe20008000000 */
[----:B------:R-:W-:Y:S01]  /*90f0*/  UMOV UR11, UR36 ;  /* 0x00000024000b7c82 */ /* 0x000fe20008000000 */
[----:B-1----:R-:W-:Y:S04]  /*9100*/  UIADD3 UR4, UP0, UPT, UR6, 0x680, URZ ;  /* 0x0000068006047890 */ /* 0x002fe8000ff1e0ff */
[----:B------:R-:W-:Y:S09]  /*9110*/  UIADD3.X UR5, UPT, UPT, URZ, UR7, URZ, UP0, !UPT ;  /* 0x00000007ff057290 */ /* 0x000ff200087fe4ff */
[----:B------:R1:W-:Y:S01]  /*9120*/  UTMASTG.3D [UR8], [UR4] ;  /* 0x00000008040073b5 */ /* 0x0003e20008010000 */
[----:B------:R0:W-:Y:S01]  /*9130*/  UTMACMDFLUSH ;  /* 0x00000000000079b7 */ /* 0x0001e20000000000 */
[----:B-1----:R-:W-:Y:S04]  /*9140*/  DEPBAR.LE SB0, 0x1 ;  /* 0x000080400000791a */ /* 0x002fe80000000000 */
.L_x_131:
[----:B------:R-:W-:Y:S05]  /*9150*/  BSYNC.RECONVERGENT B0 ;  /* 0x0000000000007941 */ /* 0x000fea0003800200 */
.L_x_130:
[----:B------:R-:W-:Y:S01]  /*9160*/  BAR.SYNC.DEFER_BLOCKING 0x1, 0x80 ;  /* 0x0042000000007b1d */ /* 0x000fe20000010000 */
[----:B------:R-:W-:Y:S04]  /*9170*/  UIADD3 UR4, UPT, UPT, UR46, 0x1, URZ ;  /* 0x000000012e047890 */ /* 0x000fe8000fffe0ff */
[----:B------:R-:W-:Y:S04]  /*9180*/  UISETP.NE.AND UP0, UPT, UR4, 0x4, UPT ;  /* 0x000000040400788c */ /* 0x000fe8000bf05270 */
[----:B------:R-:W-:Y:S01]  /*9190*/  USEL UR45, UR4, URZ, UP0 ;  /* 0x000000ff042d7287 */ /* 0x000fe20008000000 */
[----:B------:R1:W-:Y:S01]  /*91a0*/  @P6 SYNCS.ARRIVE.TRANS64.RED.A1T0 RZ, [R77+URZ], RZ ;  /* 0x000000ff4dff69a7 */ /* 0x0003e200081004ff */
[----:B------:R-:W-:Y:S01]  /*91b0*/  BSSY B1, `(.L_x_132) ;  /* 0x0000020000017945 */ /* 0x000fe20003800000 */
[----:B------:R-:W4:Y:S02]  /*91c0*/  @P6 SYNCS.PHASECHK.TRANS64.TRYWAIT P0, [R0+URZ+0xa0], R3 ;  /* 0x0000a003000065a7 */ /* 0x000f2400080011ff */
[----:B----4-:R-:W-:Y:S01]  /*91d0*/  @P6 SEL R85, RZ, 0x1, !P0 ;  /* 0x00000001ff556807 */ /* 0x010fe20004000000 */
[----:B-1----:R-:W-:Y:S06]  /*91e0*/  @!P6 BRA `(.L_x_133) ;  /* 0x000000000070e947 */ /* 0x002fec0003800000 */
        /* <DEDUP_REMOVED lines=9> */
[----:B------:R-:W-:Y:S04]  /*9280*/  SHF.L.U32 R7, R163, 0x1f, RZ ;  /* 0x0000001fa3077819 */ /* 0x000fe800000006ff */
[----:B------:R-:W1:Y:S02]  /*9290*/  SYNCS.PHASECHK.TRANS64.TRYWAIT P0, [R0+URZ+0xa0], R7 ;  /* 0x0000a007000075a7 */ /* 0x000e6400080011ff */
[----:B-1----:R-:W-:Y:S05]  /*92a0*/  @!P0 BRA `(.L_x_136) ;  /* 0x0000003800088947 */ /* 0x002fea0003800000 */
.L_x_135:
[----:B------:R-:W-:Y:S05]  /*92b0*/  BSYNC B0 ;  /* 0x0000000000007941 */ /* 0x000fea0003800000 */
.L_x_134:
[----:B------:R-:W-:Y:S01]  /*92c0*/  ISETP.NE.AND P0, PT, R87, RZ, PT ;  /* 0x000000ff5700720c */ /* 0x000fe20003f05270 */
[----:B------:R-:W-:Y:S11]  /*92d0*/  VIADD R79, R79, 0x1 ;  /* 0x000000014f4f7836 */ /* 0x000ff60000000000 */
[----:B------:R-:W-:Y:S01]  /*92e0*/  @!UPT UIADD3 URZ, UPT, UPT, URZ, URZ, URZ ;  /* 0x000000fffffff290 */ /* 0x000fe2000fffe0ff */
[----:B------:R4:W2:Y:S01]  /*92f0*/  @P0 LDS.128 R80, [R4+UR44+0x400] ;  /* 0x0004002c04500984 */ /* 0x0008a20008000c00 */
[--C-:B-1----:R-:W-:Y:S01]  /*9300*/  @P0 IMAD.IADD R7, R84, 0x1, R3.reuse ;  /* 0x0000000154070824 */ /* 0x102fe200078e0203 */
[C---:B------:R-:W-:Y:S01]  /*9310*/  @P0 IADD3 R0, PT, PT, R86.reuse, R5, RZ ;  /* 0x0000000556000210 */ /* 0x040fe20007ffe0ff */
[C---:B------:R-:W-:Y:S01]  /*9320*/  @P0 IMAD.IADD R6, R86.reuse, 0x1, R3 ;  /* 0x0000000156060824 */ /* 0x040fe200078e0203 */
[----:B------:R4:W1:Y:S02]  /*9330*/  @P0 LDS.128 R88, [R2+0x400] ;  /* 0x0004000002580984 */ /* 0x0008640000000c00 */
[----:B------:R-:W-:Y:S02]  /*9340*/  @P0 IADD3 R8, PT, PT, R86, R7, RZ ;  /* 0x0000000756080210 */ /* 0x000fe40007ffe0ff */
[----:B------:R4:W1:Y:S04]  /*9350*/  @P0 LDS.128 R96, [R5+0x400] ;  /* 0x0004000005600984 */ /* 0x0008680000000c00 */
[----:B------:R4:W1:Y:S04]  /*9360*/  @P0 LDS.128 R104, [R0+0x400] ;  /* 0x0004000000680984 */ /* 0x0008680000000c00 */
[----:B------:R4:W1:Y:S04]  /*9370*/  @P0 LDS.128 R112, [R3+0x400] ;  /* 0x0004000003700984 */ /* 0x0008680000000c00 */
[----:B------:R4:W1:Y:S04]  /*9380*/  @P0 LDS.128 R120, [R6+0x400] ;  /* 0x0004000006780984 */ /* 0x0008680000000c00 */
[----:B------:R4:W1:Y:S04]  /*9390*/  @P0 LDS.128 R128, [R7+0x400] ;  /* 0x0004000007800984 */ /* 0x0008680000000c00 */
[----:B------:R4:W1:Y:S02]  /*93a0*/  @P0 LDS.128 R136, [R8+0x400] ;  /* 0x0004000008880984 */ /* 0x0008640000000c00 */
.L_x_133:
[----:B------:R-:W-:Y:S05]  /*93b0*/  BSYNC B1 ;  /* 0x0000000000017941 */ /* 0x000fea0003800000 */
.L_x_132:
[----:B----4-:R-:W-:Y:S05]  /*93c0*/  VIADD R0, R71, 0x80 ;  /* 0x0000008047007836 */ /* 0x010fea0000000000 */
[----:B------:R-:W-:Y:S04]  /*93d0*/  SHF.R.U32.HI R0, RZ, 0x15, R0 ;  /* 0x00000015ff007819 */ /* 0x000fe80000011600 */
[----:B------:R-:W-:Y:S11]  /*93e0*/  LOP3.LUT P0, RZ, R0, 0x3, R151, 0x48, !PT ;  /* 0x0000000300ff7812 */ /* 0x000ff60007804897 */
[----:B------:R-:W-:Y:S02]  /*93f0*/  @!UPT UIADD3 URZ, UPT, UPT, URZ, URZ, URZ ;  /* 0x000000fffffff290 */ /* 0x000fe4000fffe0ff */
[----:B------:R-:W-:Y:S05]  /*9400*/  @!P0 BRA `(.L_x_137) ;  /* 0x0000000000408947 */ /* 0x000fea0003800000 */
[----:B------:R-:W4:Y:S01]  /*9410*/  LDCU.64 UR8, c[0x4][0x70] ;  /* 0x01000e00ff0877ac */ /* 0x000f220008000a00 */
[----:B------:R-:W-:Y:S01]  /*9420*/  MOV R3, 0x0 ;  /* 0x0000000000037802 */ /* 0x000fe20000000f00 */
[----:B------:R-:W-:Y:S02]  /*9430*/  HFMA2 R12, -RZ, RZ, 0, 5.9604644775390625e-08 ;  /* 0x00000001ff0c7431 */ /* 0x000fe400000001ff */
[----:B------:R-:W-:Y:S02]  /*9440*/  IMAD.MOV.U32 R8, RZ, RZ, 0x192 ;  /* 0x00000192ff087424 */ /* 0x000fe400078e00ff */
[----:B------:R-:W-:Y:S01]  /*9450*/  IMAD.MOV.U32 R13, RZ, RZ, RZ ;  /* 0x000000ffff0d7224 */ /* 0x000fe200078e00ff */
[----:B------:R-:W5:Y:S01]  /*9460*/  LDCU.64 UR6, c[0x4][0x78] ;  /* 0x01000f00ff0677ac */ /* 0x000f620008000a00 */
[----:B------:R-:W1:Y:S01]  /*9470*/  LDC.64 R2, c[0x4][R3] ;  /* 0x0100000003027b82 */ /* 0x000e620000000a00 */
[----:B------:R-:W2:Y:S01]  /*9480*/  LDCU.64 UR4, c[0x4][0x10] ;  /* 0x01000200ff0477ac */ /* 0x000ea20008000a00 */
[----:B----4-:R-:W-:Y:S01]  /*9490*/  MOV R5, UR9 ;  /* 0x0000000900057c02 */ /* 0x010fe20008000f00 */
[----:B------:R-:W-:Y:S01]  /*94a0*/  IMAD.U32 R4, RZ, RZ, UR8 ;  /* 0x00000008ff047e24 */ /* 0x000fe2000f8e00ff */
[----:B-----5:R-:W-:Y:S01]  /*94b0*/  MOV R7, UR7 ;  /* 0x0000000700077c02 */ /* 0x020fe20008000f00 */
[----:B------:R-:W-:Y:S01]  /*94c0*/  IMAD.U32 R6, RZ, RZ, UR6 ;  /* 0x00000006ff067e24 */ /* 0x000fe2000f8e00ff */
[----:B--2---:R-:W-:Y:S01]  /*94d0*/  MOV R11, UR5 ;  /* 0x00000005000b7c02 */ /* 0x004fe20008000f00 */
[----:B------:R-:W-:Y:S02]  /*94e0*/  IMAD.U32 R10, RZ, RZ, UR4 ;  /* 0x00000004ff0a7e24 */ /* 0x000fe4000f8e00ff */
[----:B------:R-:W-:Y:S07]  /*94f0*/  LEPC R20, `(.L_x_137) ;  /* 0x000000001014794e */ /* 0x000fee0000000000 */
[----:B-1-3--:R-:W-:Y:S05]  /*9500*/  CALL.ABS.NOINC R2 ;  /* 0x0000000002007343 */ /* 0x00afea0003c00000 */
.L_x_137:
[----:B------:R-:W-:Y:S01]  /*9510*/  ISETP.NE.AND P6, PT, R167, RZ, PT ;  /* 0x000000ffa700720c */ /* 0x000fe20003fc5270 */
[----:B------:R-:W-:Y:S05]  /*9520*/  WARPSYNC.ALL ;  /* 0x0000000000007948 */ /* 0x000fea0003800000 */
[----:B------:R-:W-:Y:S01]  /*9530*/  R2UR UR4, R71 ;  /* 0x00000000470472ca */ /* 0x000fe200000e0000 */
[----:B------:R-:W-:Y:S01]  /*9540*/  BSSY.RECONVERGENT B0, `(.L_x_138) ;  /* 0x0000104000007945 */ /* 0x000fe20003800200 */
[----:B------:R-:W-:Y:S02]  /*9550*/  MOV R3, UR45 ;  /* 0x0000002d00037c02 */ /* 0x000fe40008000f00 */
[----:B------:R-:W-:Y:S02]  /*9560*/  MOV R74, UR47 ;  /* 0x0000002f004a7c02 */ /* 0x000fe40008000f00 */
[C---:B--2---:R-:W-:Y:S02]  /*9570*/  SHF.L.U32 R72, R80.reuse, 0x10, RZ ;  /* 0x0000001050487819 */ /* 0x044fe400000006ff */
[----:B------:R-:W-:Y:S02]  /*9580*/  @P6 LEA R3, R3, UR44, 0x3 ;  /* 0x0000002c03036c11 */ /* 0x000fe4000f8e18ff */
[----:B------:R-:W-:Y:S02]  /*9590*/  LOP3.LUT R75, R80, 0xffff0000, RZ, 0xc0, !PT ;  /* 0xffff0000504b7812 */ /* 0x000fe400078ec0ff */
[----:B------:R-:W-:Y:S01]  /*95a0*/  @P6 IADD3 R3, PT, PT, R3, 0xc0, RZ ;  /* 0x000000c003036810 */ /* 0x000fe20007ffe0ff */
[----:B------:R-:W2:Y:S01]  /*95b0*/  LDTM.x64 R4, tmem[UR4+0x80] ;  /* 0x00008004000479ee */ /* 0x000ea20008340000 */
[----:B------:R-:W-:Y:S02]  /*95c0*/  ISETP.NE.AND P0, PT, R166, RZ, PT ;  /* 0x000000ffa600720c */ /* 0x000fe40003f05270 */
[----:B------:R-:W-:Y:S01]  /*95d0*/  @P6 PRMT R74, R74, 0x654, R3 ;  /* 0x000006544a4a6816 */ /* 0x000fe20000000003 */
[C---:B--2---:R-:W-:Y:S01]  /*95e0*/  FMUL R0, R70.reuse, R4 ;  /* 0x0000000446007220 */ /* 0x044fe20000400000 */
[C---:B------:R-:W-:Y:S01]  /*95f0*/  FMUL R3, R70.reuse, R6 ;  /* 0x0000000646037220 */ /* 0x040fe20000400000 */
        /* <DEDUP_REMOVED lines=38> */
[C---:B------:R-:W-:Y:S01]  /*9860*/  FFMA R0, R73.reuse, R72, R0 ;  /* 0x0000004849007223 */ /* 0x040fe20000000000 */
[----:B------:R-:W-:Y:S01]  /*9870*/  FFMA R2, R73, R75, R2 ;  /* 0x0000004b49027223 */ /* 0x000fe20000000002 */
[C---:B------:R-:W-:Y:S01]  /*9880*/  FMUL R45, R70.reuse, R49 ;  /* 0x00000031462d7220 */ /* 0x040fe20000400000 */
[C---:B------:R-:W-:Y:S01]  /*9890*/  FMUL R58, R70.reuse, R62 ;  /* 0x0000003e463a7220 */ /* 0x040fe20000400000 */
[C---:B------:R-:W-:Y:S01]  /*98a0*/  FMUL R60, R70.reuse, R64 ;  /* 0x00000040463c7220 */ /* 0x040fe20000400000 */
[C---:B------:R-:W-:Y:S01]  /*98b0*/  SHF.L.U32 R64, R81.reuse, 0x10, RZ ;  /* 0x0000001051407819 */ /* 0x040fe200000006ff */
[----:B------:R-:W-:Y:S01]  /*98c0*/  FMUL R49, R70, R53 ;  /* 0x0000003546317220 */ /* 0x000fe20000400000 */
[----:B---3--:R-:W-:Y:S01]  /*98d0*/  F2FP.BF16.F32.PACK_AB R92, R2, R0 ;  /* 0x00000000025c723e */ /* 0x008fe200000010ff */
[C---:B------:R-:W-:Y:S01]  /*98e0*/  FMUL R62, R70.reuse, R66 ;  /* 0x00000042463e7220 */ /* 0x040fe20000400000 */
[----:B------:R-:W-:Y:S01]  /*98f0*/  LOP3.LUT R66, R81, 0xffff0000, RZ, 0xc0, !PT ;  /* 0xffff000051427812 */ /* 0x000fe200078ec0ff */
[C---:B------:R-:W-:Y:S01]  /*9900*/  FMUL R53, R70.reuse, R57 ;  /* 0x0000003946357220 */ /* 0x040fe20000400000 */
[----:B------:R-:W-:Y:S01]  /*9910*/  LOP3.LUT R0, R83, 0xffff0000, RZ, 0xc0, !PT ;  /* 0xffff000053007812 */ /* 0x000fe200078ec0ff */
[----:B------:R-:W-:Y:S01]  /*9920*/  FMUL R7, R70, R7 ;  /* 0x0000000746077220 */ /* 0x000fe20000400000 */
[----:B-1----:R-:W-:Y:S01]  /*9930*/  LOP3.LUT R2, R88, 0xffff0000, RZ, 0xc0, !PT ;  /* 0xffff000058027812 */ /* 0x002fe200078ec0ff */
[C---:B------:R-:W-:Y:S01]  /*9940*/  FMUL R57, R70.reuse, R61 ;  /* 0x0000003d46397220 */ /* 0x040fe20000400000 */
[----:B------:R-:W-:Y:S01]  /*9950*/  FMUL R61, R70, R65 ;  /* 0x00000041463d7220 */ /* 0x000fe20000400000 */
[C---:B------:R-:W-:Y:S01]  /*9960*/  SHF.L.U32 R65, R82.reuse, 0x10, RZ ;  /* 0x0000001052417819 */ /* 0x040fe200000006ff */
[C---:B------:R-:W-:Y:S01]  /*9970*/  FFMA R3, R73.reuse, R64, R3 ;  /* 0x0000004049037223 */ /* 0x040fe20000000003 */
[----:B------:R-:W-:Y:S01]  /*9980*/  LOP3.LUT R64, R82, 0xffff0000, RZ, 0xc0, !PT ;  /* 0xffff000052407812 */ /* 0x000fe200078ec0ff */
[C---:B------:R-:W-:Y:S01]  /*9990*/  FFMA R7, R73.reuse, R66, R7 ;  /* 0x0000004249077223 */ /* 0x040fe20000000007 */
[C---:B------:R-:W-:Y:S01]  /*99a0*/  FMUL R11, R70.reuse, R11 ;  /* 0x0000000b460b7220 */ /* 0x040fe20000400000 */
[----:B------:R-:W-:Y:S01]  /*99b0*/  FFMA R4, R73, R65, R4 ;  /* 0x0000004149047223 */ /* 0x000fe20000000004 */
[----:B------:R-:W-:Y:S01]  /*99c0*/  SHF.L.U32 R65, R83, 0x10, RZ ;  /* 0x0000001053417819 */ /* 0x000fe200000006ff */
[----:B------:R-:W-:Y:S01]  /*99d0*/  FFMA R5, R73, R64, R5 ;  /* 0x0000004049057223 */ /* 0x000fe20000000005 */
[----:B------:R-:W-:Y:S01]  /*99e0*/  F2FP.BF16.F32.PACK_AB R93, R7, R3 ;  /* 0x00000003075d723e */ /* 0x000fe200000010ff */
[----:B------:R-:W-:Y:S01]  /*99f0*/  FMUL R15, R70, R15 ;  /* 0x0000000f460f7220 */ /* 0x000fe20000400000 */
[----:B------:R-:W-:Y:S01]  /*9a00*/  SHF.L.U32 R3, R88, 0x10, RZ ;  /* 0x0000001058037819 */ /* 0x000fe200000006ff */
[----:B------:R-:W-:Y:S01]  /*9a10*/  FFMA R6, R73, R65, R6 ;  /* 0x0000004149067223 */ /* 0x000fe20000000006 */
[----:B------:R-:W-:Y:S01]  /*9a20*/  F2FP.BF16.F32.PACK_AB R94, R5, R4 ;  /* 0x00000004055e723e */ /* 0x000fe200000010ff */
[----:B------:R-:W-:Y:S01]  /*9a30*/  FFMA R11, R73, R0, R11 ;  /* 0x00000000490b7223 */ /* 0x000fe2000000000b */
[----:B------:R-:W-:Y:S01]  /*9a40*/  SHF.L.U32 R0, R89, 0x10, RZ ;  /* 0x0000001059007819 */ /* 0x000fe200000006ff */
[C---:B------:R-:W-:Y:S01]  /*9a50*/  FFMA R8, R73.reuse, R3, R8 ;  /* 0x0000000349087223 */ /* 0x040fe20000000008 */
[C---:B------:R-:W-:Y:S01]  /*9a60*/  SHF.L.U32 R3, R90.reuse, 0x10, RZ ;  /* 0x000000105a037819 */ /* 0x040fe200000006ff */
[----:B------:R-:W-:Y:S01]  /*9a70*/  FFMA R9, R73, R2, R9 ;  /* 0x0000000249097223 */ /* 0x000fe20000000009 */
[----:B------:R-:W-:Y:S01]  /*9a80*/  LOP3.LUT R2, R89, 0xffff0000, RZ, 0xc0, !PT ;  /* 0xffff000059027812 */ /* 0x000fe200078ec0ff */
[C---:B------:R-:W-:Y:S01]  /*9a90*/  FFMA R10, R73.reuse, R0, R10 ;  /* 0x00000000490a7223 */ /* 0x040fe2000000000a */
[----:B------:R-:W-:Y:S01]  /*9aa0*/  LOP3.LUT R0, R90, 0xffff0000, RZ, 0xc0, !PT ;  /* 0xffff00005a007812 */ /* 0x000fe200078ec0ff */
[----:B------:R-:W-:Y:S01]  /*9ab0*/  FMUL R19, R70, R19 ;  /* 0x0000001346137220 */ /* 0x000fe20000400000 */
[C---:B------:R-:W-:Y:S01]  /*9ac0*/  SHF.L.U32 R5, R96.reuse, 0x10, RZ ;  /* 0x0000001060057819 */ /* 0x040fe200000006ff */
[----:B------:R-:W-:Y:S01]  /*9ad0*/  FFMA R15, R73, R2, R15 ;  /* 0x00000002490f7223 */ /* 0x000fe2000000000f */
[----:B------:R-:W-:Y:S01]  /*9ae0*/  LOP3.LUT R2, R91, 0xffff0000, RZ, 0xc0, !PT ;  /* 0xffff00005b027812 */ /* 0x000fe200078ec0ff */
[----:B------:R-:W-:Y:S01]  /*9af0*/  FFMA R12, R73, R3, R12 ;  /* 0x00000003490c7223 */ /* 0x000fe2000000000c */
[----:B------:R-:W-:Y:S01]  /*9b00*/  SHF.L.U32 R3, R91, 0x10, RZ ;  /* 0x000000105b037819 */ /* 0x000fe200000006ff */
[----:B------:R-:W-:Y:S01]  /*9b10*/  FFMA R13, R73, R0, R13 ;  /* 0x00000000490d7223 */ /* 0x000fe2000000000d */
[----:B------:R-:W-:Y:S01]  /*9b20*/  LOP3.LUT R0, R96, 0xffff0000, RZ, 0xc0, !PT ;  /* 0xffff000060007812 */ /* 0x000fe200078ec0ff */
[----:B------:R-:W-:Y:S01]  /*9b30*/  FMUL R23, R70, R23 ;  /* 0x0000001746177220 */ /* 0x000fe20000400000 */
[----:B------:R-:W-:Y:S01]  /*9b40*/  LOP3.LUT R4, R99, 0xffff0000, RZ, 0xc0, !PT ;  /* 0xffff000063047812 */ /* 0x000fe200078ec0ff */
[C---:B------:R-:W-:Y:S01]  /*9b50*/  FFMA R14, R73.reuse, R3, R14 ;  /* 0x00000003490e7223 */ /* 0x040fe2000000000e */
[C---:B------:R-:W-:Y:S01]  /*9b60*/  SHF.L.U32 R3, R98.reuse, 0x10, RZ ;  /* 0x0000001062037819 */ /* 0x040fe200000006ff */
[----:B------:R-:W-:Y:S01]  /*9b70*/  FFMA R19, R73, R2, R19 ;  /* 0x0000000249137223 */ /* 0x000fe20000000013 */
[----:B------:R-:W-:Y:S01]  /*9b80*/  SHF.L.U32 R2, R97, 0x10, RZ ;  /* 0x0000001061027819 */ /* 0x000fe200000006ff */
[----:B------:R-:W-:Y:S01]  /*9b90*/  FFMA R16, R73, R5, R16 ;  /* 0x0000000549107223 */ /* 0x000fe20000000010 */
[----:B------:R-:W-:Y:S01]  /*9ba0*/  SHF.L.U32 R5, R99, 0x10, RZ ;  /* 0x0000001063057819 */ /* 0x000fe200000006ff */
[----:B------:R-:W-:Y:S01]  /*9bb0*/  FFMA R17, R73, R0, R17 ;  /* 0x0000000049117223 */ /* 0x000fe20000000011 */
[----:B------:R-:W-:Y:S01]  /*9bc0*/  LOP3.LUT R0, R97, 0xffff0000, RZ, 0xc0, !PT ;  /* 0xffff000061007812 */ /* 0x000fe200078ec0ff */
[----:B------:R-:W-:Y:S01]  /*9bd0*/  FFMA R18, R73, R2, R18 ;  /* 0x0000000249127223 */ /* 0x000fe20000000012 */
[----:B------:R-:W-:Y:S01]  /*9be0*/  LOP3.LUT R2, R98, 0xffff0000, RZ, 0xc0, !PT ;  /* 0xffff000062027812 */ /* 0x000fe200078ec0ff */
[----:B------:R-:W-:Y:S01]  /*9bf0*/  FMUL R27, R70, R27 ;  /* 0x0000001b461b7220 */ /* 0x000fe20000400000 */
[----:B------:R-:W-:Y:S01]  /*9c00*/  F2FP.BF16.F32.PACK_AB R95, R11, R6 ;  /* 0x000000060b5f723e */ /* 0x000fe200000010ff */
[C---:B------:R-:W-:Y:S01]  /*9c10*/  FFMA R23, R73.reuse, R0, R23 ;  /* 0x0000000049177223 */ /* 0x040fe20000000017 */
[----:B------:R-:W-:Y:S01]  /*9c20*/  SHF.L.U32 R0, R104, 0x10, RZ ;  /* 0x0000001068007819 */ /* 0x000fe200000006ff */
[C---:B------:R-:W-:Y:S01]  /*9c30*/  FFMA R20, R73.reuse, R3, R20 ;  /* 0x0000000349147223 */ /* 0x040fe20000000014 */
[----:B------:R-:W-:Y:S01]  /*9c40*/  SHF.L.U32 R3, R106, 0x10, RZ ;  /* 0x000000106a037819 */ /* 0x000fe200000006ff */
        /* <DEDUP_REMOVED lines=8> */
[----:B------:R-:W-:Y:S01]  /*9cd0*/  FFMA R25, R73, R2, R25 ;  /* 0x0000000249197223 */ /* 0x000fe20000000019 */
[----:B------:R-:W-:Y:S01]  /*9ce0*/  LOP3.LUT R2, R106, 0xffff0000, RZ, 0xc0, !PT ;  /* 0xffff00006a027812 */ /* 0x000fe200078ec0ff */
[C---:B------:R-:W-:Y:S01]  /*9cf0*/  FMUL R31, R70.reuse, R31 ;  /* 0x0000001f461f7220 */ /* 0x040fe20000400000 */
[----:B------:R-:W-:Y:S01]  /*9d00*/  F2FP.BF16.F32.PACK_AB R8, R9, R8 ;  /* 0x000000080908723e */ /* 0x000fe200000010ff */
[----:B------:R-:W-:Y:S01]  /*9d10*/  FFMA R26, R73, R0, R26 ;  /* 0x00000000491a7223 */ /* 0x000fe2000000001a */
[----:B------:R-:W-:Y:S01]  /*9d20*/  LOP3.LUT R0, R105, 0xffff0000, RZ, 0xc0, !PT ;  /* 0xffff000069007812 */ /* 0x000fe200078ec0ff */
[C---:B------:R-:W-:Y:S01]  /*9d30*/  FMUL R35, R70.reuse, R35 ;  /* 0x0000002346237220 */ /* 0x040fe20000400000 */
[----:B------:R-:W-:Y:S01]  /*9d40*/  F2FP.BF16.F32.PACK_AB R9, R15, R10 ;  /* 0x0000000a0f09723e */ /* 0x000fe200000010ff */
[----:B------:R-:W-:Y:S01]  /*9d50*/  FMUL R39, R70, R39 ;  /* 0x0000002746277220 */ /* 0x000fe20000400000 */
[----:B------:R-:W-:Y:S01]  /*9d60*/  F2FP.BF16.F32.PACK_AB R10, R13, R12 ;  /* 0x0000000c0d0a723e */ /* 0x000fe200000010ff */
[C---:B------:R-:W-:Y:S01]  /*9d70*/  FFMA R31, R73.reuse, R0, R31 ;  /* 0x00000000491f7223 */ /* 0x040fe2000000001f */
[C---:B------:R-:W-:Y:S01]  /*9d80*/  SHF.L.U32 R0, R112.reuse, 0x10, RZ ;  /* 0x0000001070007819 */ /* 0x040fe200000006ff */
[----:B------:R-:W-:Y:S01]  /*9d90*/  FFMA R28, R73, R3, R28 ;  /* 0x00000003491c7223 */ /* 0x000fe2000000001c */
[----:B------:R-:W-:Y:S01]  /*9da0*/  SHF.L.U32 R3, R113, 0x10, RZ ;  /* 0x0000001071037819 */ /* 0x000fe200000006ff */
        /* <DEDUP_REMOVED lines=8> */
[----:B------:R-:W-:Y:S01]  /*9e30*/  FFMA R33, R73, R2, R33 ;  /* 0x0000000249217223 */ /* 0x000fe20000000021 */
[----:B------:R-:W-:Y:S01]  /*9e40*/  LOP3.LUT R2, R115, 0xffff0000, RZ, 0xc0, !PT ;  /* 0xffff000073027812 */ /* 0x000fe200078ec0ff */
[C---:B------:R-:W-:Y:S01]  /*9e50*/  FFMA R34, R73.reuse, R3, R34 ;  /* 0x0000000349227223 */ /* 0x040fe20000000022 */
[C---:B------:R-:W-:Y:S01]  /*9e60*/  SHF.L.U32 R3, R114.reuse, 0x10, RZ ;  /* 0x0000001072037819 */ /* 0x040fe200000006ff */
[----:B------:R-:W-:Y:S01]  /*9e70*/  FFMA R39, R73, R0, R39 ;  /* 0x0000000049277223 */ /* 0x000fe20000000027 */
[----:B------:R-:W-:Y:S01]  /*9e80*/  LOP3.LUT R0, R114, 0xffff0000, RZ, 0xc0, !PT ;  /* 0xffff000072007812 */ /* 0x000fe200078ec0ff */
[----:B------:R-:W-:Y:S01]  /*9e90*/  FMUL R43, R70, R43 ;  /* 0x0000002b462b7220 */ /* 0x000fe20000400000 */
[----:B------:R-:W-:Y:S01]  /*9ea0*/  F2FP.BF16.F32.PACK_AB R16, R17, R16 ;  /* 0x000000101110723e */ /* 0x000fe200000010ff */
[----:B------:R-:W-:Y:S01]  /*9eb0*/  FFMA R36, R73, R3, R36 ;  /* 0x0000000349247223 */ /* 0x000fe20000000024 */
[----:B------:R-:W-:Y:S01]  /*9ec0*/  SHF.L.U32 R3, R121, 0x10, RZ ;  /* 0x0000001079037819 */ /* 0x000fe200000006ff */
[C---:B------:R-:W-:Y:S01]  /*9ed0*/  FFMA R37, R73.reuse, R0, R37 ;  /* 0x0000000049257223 */ /* 0x040fe20000000025 */
[C---:B------:R-:W-:Y:S01]  /*9ee0*/  SHF.L.U32 R0, R120.reuse, 0x10, RZ ;  /* 0x0000001078007819 */ /* 0x040fe200000006ff */
[----:B------:R-:W-:Y:S01]  /*9ef0*/  FFMA R38, R73, R5, R38 ;  /* 0x0000000549267223 */ /* 0x000fe20000000026 */
[----:B------:R-:W-:Y:S01]  /*9f00*/  F2FP.BF16.F32.PACK_AB R17, R23, R18 ;  /* 0x000000121711723e */ /* 0x000fe200000010ff */
[----:B------:R1:W-:Y:S01]  /*9f10*/  STS.128 [R170+UR44+0x8400], R92 ;  /* 0x0084005caa007988 */ /* 0x0003e20008000c2c */
[----:B------:R-:W-:Y:S01]  /*9f20*/  SHF.L.U32 R5, R123, 0x10, RZ ;  /* 0x000000107b057819 */ /* 0x000fe200000006ff */
[C---:B------:R-:W-:Y:S01]  /*9f30*/  FFMA R43, R73.reuse, R2, R43 ;  /* 0x00000002492b7223 */ /* 0x040fe2000000002b */
[----:B------:R-:W-:Y:S01]  /*9f40*/  LOP3.LUT R2, R120, 0xffff0000, RZ, 0xc0, !PT ;  /* 0xffff000078027812 */ /* 0x000fe200078ec0ff */
[----:B------:R-:W-:Y:S01]  /*9f50*/  FFMA R40, R73, R0, R40 ;  /* 0x0000000049287223 */ /* 0x000fe20000000028 */
[----:B------:R-:W-:Y:S01]  /*9f60*/  LOP3.LUT R0, R121, 0xffff0000, RZ, 0xc0, !PT ;  /* 0xffff000079007812 */ /* 0x000fe200078ec0ff */
[----:B------:R-:W-:Y:S01]  /*9f70*/  FMUL R47, R70, R47 ;  /* 0x0000002f462f7220 */ /* 0x000fe20000400000 */
[----:B------:R-:W-:Y:S01]  /*9f80*/  F2FP.BF16.F32.PACK_AB R18, R21, R20 ;  /* 0x000000141512723e */ /* 0x000fe200000010ff */
[C---:B------:R-:W-:Y:S01]  /*9f90*/  FFMA R41, R73.reuse, R2, R41 ;  /* 0x0000000249297223 */ /* 0x040fe20000000029 */
[C---:B------:R-:W-:Y:S01]  /*9fa0*/  LOP3.LUT R2, R122.reuse, 0xffff0000, RZ, 0xc0, !PT ;  /* 0xffff00007a027812 */ /* 0x040fe200078ec0ff */
[----:B------:R-:W-:Y:S01]  /*9fb0*/  FFMA R42, R73, R3, R42 ;  /* 0x00000003492a7223 */ /* 0x000fe2000000002a */
[----:B------:R-:W-:Y:S01]  /*9fc0*/  SHF.L.U32 R3, R122, 0x10, RZ ;  /* 0x000000107a037819 */ /* 0x000fe200000006ff */
[----:B------:R1:W-:Y:S01]  /*9fd0*/  STS.128 [R169+0x8400], R8 ;  /* 0x00840008a9007388 */ /* 0x0003e20000000c00 */
[----:B------:R-:W-:Y:S01]  /*9fe0*/  F2FP.BF16.F32.PACK_AB R19, R27, R22 ;  /* 0x000000161b13723e */ /* 0x000fe200000010ff */
[----:B------:R-:W-:Y:S01]  /*9ff0*/  FFMA R47, R73, R0, R47 ;  /* 0x00000000492f7223 */ /* 0x000fe2000000002f */
[----:B------:R-:W-:Y:S01]  /*a000*/  LOP3.LUT R0, R123, 0xffff0000, RZ, 0xc0, !PT ;  /* 0xffff00007b007812 */ /* 0x000fe200078ec0ff */
[----:B------:R-:W-:Y:S01]  /*a010*/  FMUL R51, R70, R51 ;  /* 0x0000003346337220 */ /* 0x000fe20000400000 */
[----:B------:R-:W-:Y:S01]  /*a020*/  F2FP.BF16.F32.PACK_AB R24, R25, R24 ;  /* 0x000000181918723e */ /* 0x000fe200000010ff */
[C---:B------:R-:W-:Y:S01]  /*a030*/  FFMA R44, R73.reuse, R3, R44 ;  /* 0x00000003492c7223 */ /* 0x040fe2000000002c */
[C---:B------:R-:W-:Y:S01]  /*a040*/  SHF.L.U32 R3, R128.reuse, 0x10, RZ ;  /* 0x0000001080037819 */ /* 0x040fe200000006ff */
[----:B------:R-:W-:Y:S01]  /*a050*/  FFMA R45, R73, R2, R45 ;  /* 0x00000002492d7223 */ /* 0x000fe2000000002d */
[----:B------:R-:W-:Y:S01]  /*a060*/  F2FP.BF16.F32.PACK_AB R25, R31, R26 ;  /* 0x0000001a1f19723e */ /* 0x000fe200000010ff */
[----:B------:R-:W-:Y:S01]  /*a070*/  FFMA R46, R73, R5, R46 ;  /* 0x00000005492e7223 */ /* 0x000fe2000000002e */
[----:B------:R-:W-:Y:S01]  /*a080*/  SHF.L.U32 R5, R129, 0x10, RZ ;  /* 0x0000001081057819 */ /* 0x000fe200000006ff */
[----:B------:R1:W-:Y:S01]  /*a090*/  STS.128 [R168+0x8400], R16 ;  /* 0x00840010a8007388 */ /* 0x0003e20000000c00 */
[----:B------:R-:W-:Y:S01]  /*a0a0*/  F2FP.BF16.F32.PACK_AB R26, R29, R28 ;  /* 0x0000001c1d1a723e */ /* 0x000fe200000010ff */
[C---:B------:R-:W-:Y:S01]  /*a0b0*/  FFMA R51, R73.reuse, R0, R51 ;  /* 0x0000000049337223 */ /* 0x040fe20000000033 */
[----:B------:R-:W-:Y:S01]  /*a0c0*/  LOP3.LUT R0, R128, 0xffff0000, RZ, 0xc0, !PT ;  /* 0xffff000080007812 */ /* 0x000fe200078ec0ff */
[----:B------:R-:W-:Y:S01]  /*a0d0*/  FFMA R48, R73, R3, R48 ;  /* 0x0000000349307223 */ /* 0x000fe20000000030 */
[----:B------:R-:W-:Y:S01]  /*a0e0*/  F2FP.BF16.F32.PACK_AB R27, R35, R30 ;  /* 0x0000001e231b723e */ /* 0x000fe200000010ff */
[----:B------:R-:W-:Y:S01]  /*a0f0*/  FMUL R55, R70, R55 ;  /* 0x0000003746377220 */ /* 0x000fe20000400000 */
[----:B------:R-:W-:Y:S01]  /*a100*/  LOP3.LUT R2, R129, 0xffff0000, RZ, 0xc0, !PT ;  /* 0xffff000081027812 */ /* 0x000fe200078ec0ff */
[C---:B------:R-:W-:Y:S01]  /*a110*/  FFMA R49, R73.reuse, R0, R49 ;  /* 0x0000000049317223 */ /* 0x040fe20000000031 */
[C---:B------:R-:W-:Y:S01]  /*a120*/  SHF.L.U32 R0, R130.reuse, 0x10, RZ ;  /* 0x0000001082007819 */ /* 0x040fe200000006ff */
[----:B------:R-:W-:Y:S01]  /*a130*/  FFMA R50, R73, R5, R50 ;  /* 0x0000000549327223 */ /* 0x000fe20000000032 */
[----:B------:R-:W-:Y:S01]  /*a140*/  F2FP.BF16.F32.PACK_AB R32, R33, R32 ;  /* 0x000000202120723e */ /* 0x000fe200000010ff */
[----:B------:R1:W-:Y:S01]  /*a150*/  STS.128 [R160+0x8400], R24 ;  /* 0x00840018a0007388 */ /* 0x0003e20000000c00 */
[----:B------:R-:W-:Y:S01]  /*a160*/  F2FP.BF16.F32.PACK_AB R33, R39, R34 ;  /* 0x000000222721723e */ /* 0x000fe200000010ff */
[C---:B------:R-:W-:Y:S01]  /*a170*/  FFMA R55, R73.reuse, R2, R55 ;  /* 0x0000000249377223 */ /* 0x040fe20000000037 */
[----:B------:R-:W-:Y:S01]  /*a180*/  LOP3.LUT R2, R130, 0xffff0000, RZ, 0xc0, !PT ;  /* 0xffff000082027812 */ /* 0x000fe200078ec0ff */
[----:B------:R-:W-:Y:S01]  /*a190*/  FFMA R52, R73, R0, R52 ;  /* 0x0000000049347223 */ /* 0x000fe20000000034 */
[----:B------:R-:W-:Y:S01]  /*a1a0*/  SHF.L.U32 R3, R131, 0x10, RZ ;  /* 0x0000001083037819 */ /* 0x000fe200000006ff */
[C---:B------:R-:W-:Y:S01]  /*a1b0*/  FMUL R59, R70.reuse, R59 ;  /* 0x0000003b463b7220 */ /* 0x040fe20000400000 */
[----:B------:R-:W-:Y:S01]  /*a1c0*/  F2FP.BF16.F32.PACK_AB R34, R37, R36 ;  /* 0x000000242522723e */ /* 0x000fe200000010ff */
[----:B------:R-:W-:Y:S01]  /*a1d0*/  FFMA R53, R73, R2, R53 ;  /* 0x0000000249357223 */ /* 0x000fe20000000035 */
[----:B------:R-:W-:Y:S01]  /*a1e0*/  F2FP.BF16.F32.PACK_AB R35, R43, R38 ;  /* 0x000000262b23723e */ /* 0x000fe200000010ff */
[----:B------:R-:W-:Y:S01]  /*a1f0*/  FFMA R54, R73, R3, R54 ;  /* 0x0000000349367223 */ /* 0x000fe20000000036 */
[----:B------:R-:W-:Y:S01]  /*a200*/  LOP3.LUT R0, R131, 0xffff0000, RZ, 0xc0, !PT ;  /* 0xffff000083007812 */ /* 0x000fe200078ec0ff */
[----:B------:R-:W-:Y:S01]  /*a210*/  FMUL R63, R70, R63 ;  /* 0x0000003f463f7220 */ /* 0x000fe20000400000 */
[----:B------:R-:W-:Y:S01]  /*a220*/  F2FP.BF16.F32.PACK_AB R40, R41, R40 ;  /* 0x000000282928723e */ /* 0x000fe200000010ff */
[----:B------:R1:W-:Y:S01]  /*a230*/  STS.128 [R159+0x8400], R32 ;  /* 0x008400209f007388 */ /* 0x0003e20000000c00 */
[C---:B------:R-:W-:Y:S01]  /*a240*/  SHF.L.U32 R3, R136.reuse, 0x10, RZ ;  /* 0x0000001088037819 */ /* 0x040fe200000006ff */
[----:B------:R-:W-:Y:S01]  /*a250*/  FFMA R59, R73, R0, R59 ;  /* 0x00000000493b7223 */ /* 0x000fe2000000003b */
[----:B------:R-:W-:Y:S01]  /*a260*/  LOP3.LUT R2, R136, 0xffff0000, RZ, 0xc0, !PT ;  /* 0xffff000088027812 */ /* 0x000fe200078ec0ff */
[----:B------:R-:W-:Y:S01]  /*a270*/  FMUL R67, R70, R67 ;  /* 0x0000004346437220 */ /* 0x000fe20000400000 */
[----:B------:R-:W-:Y:S01]  /*a280*/  F2FP.BF16.F32.PACK_AB R41, R47, R42 ;  /* 0x0000002a2f29723e */ /* 0x000fe200000010ff */
[----:B------:R-:W-:Y:S01]  /*a290*/  FFMA R56, R73, R3, R56 ;  /* 0x0000000349387223 */ /* 0x000fe20000000038 */
[----:B------:R-:W-:Y:S01]  /*a2a0*/  SHF.L.U32 R5, R137, 0x10, RZ ;  /* 0x0000001089057819 */ /* 0x000fe200000006ff */
[----:B------:R-:W-:Y:S01]  /*a2b0*/  FFMA R57, R73, R2, R57 ;  /* 0x0000000249397223 */ /* 0x000fe20000000039 */
[----:B------:R-:W-:Y:S02]  /*a2c0*/  F2FP.BF16.F32.PACK_AB R42, R45, R44 ;  /* 0x0000002c2d2a723e */ /* 0x000fe400000010ff */
[----:B------:R-:W-:Y:S01]  /*a2d0*/  F2FP.BF16.F32.PACK_AB R43, R51, R46 ;  /* 0x0000002e332b723e */ /* 0x000fe200000010ff */
[----:B------:R-:W-:Y:S01]  /*a2e0*/  FFMA R58, R73, R5, R58 ;  /* 0x00000005493a7223 */ /* 0x000fe2000000003a */
[----:B------:R-:W-:Y:S02]  /*a2f0*/  LOP3.LUT R0, R137, 0xffff0000, RZ, 0xc0, !PT ;  /* 0xffff000089007812 */ /* 0x000fe400078ec0ff */
[C---:B------:R-:W-:Y:S01]  /*a300*/  SHF.L.U32 R3, R138.reuse, 0x10, RZ ;  /* 0x000000108a037819 */ /* 0x040fe200000006ff */
[----:B------:R1:W-:Y:S01]  /*a310*/  STS.128 [R158+0x8400], R40 ;  /* 0x008400289e007388 */ /* 0x0003e20000000c00 */
        /* <DEDUP_REMOVED lines=8> */
[----:B------:R-:W-:Y:S02]  /*a3a0*/  F2FP.BF16.F32.PACK_AB R49, R55, R50 ;  /* 0x000000323731723e */ /* 0x000fe400000010ff */
[----:B------:R-:W-:Y:S01]  /*a3b0*/  F2FP.BF16.F32.PACK_AB R50, R53, R52 ;  /* 0x000000343532723e */ /* 0x000fe200000010ff */
[----:B------:R-:W-:Y:S01]  /*a3c0*/  FFMA R67, R73, R4, R67 ;  /* 0x0000000449437223 */ /* 0x000fe20000000043 */
[----:B------:R-:W-:Y:S02]  /*a3d0*/  F2FP.BF16.F32.PACK_AB R51, R59, R54 ;  /* 0x000000363b33723e */ /* 0x000fe400000010ff */
[----:B------:R-:W-:Y:S02]  /*a3e0*/  F2FP.BF16.F32.PACK_AB R56, R57, R56 ;  /* 0x000000383938723e */ /* 0x000fe400000010ff */
        /* <DEDUP_REMOVED lines=12> */
[----:B--2---:R-:W2:Y:S02]  /*a4b0*/  FENCE.VIEW.ASYNC.S ;  /* 0x00000000000073c6 */ /* 0x004ea40000000000 */
[----:B--2---:R-:W-:Y:S06]  /*a4c0*/  BAR.SYNC.DEFER_BLOCKING 0x1, 0x80 ;  /* 0x0042000000007b1d */ /* 0x004fec0000010000 */
[----:B------:R-:W-:Y:S05]  /*a4d0*/  @P0 BRA `(.L_x_139) ;  /* 0x0000000000280947 */ /* 0x000fea0003800000 */
[----:B------:R-:W2:Y:S01]  /*a4e0*/  LDCU.64 UR6, c[0x0][0x348] ;  /* 0x00006900ff0677ac */ /* 0x000ea20008000a00 */
[----:B------:R-:W-:Y:S02]  /*a4f0*/  UIADD3 UR9, UPT, UPT, UR49, 0x80, URZ ;  /* 0x0000008031097890 */ /* 0x000fe4000fffe0ff */
[----:B------:R-:W-:Y:S01]  /*a500*/  UIADD3 UR8, UPT, UPT, UR44, 0x8400, URZ ;  /* 0x000084002c087890 */ /* 0x000fe2000fffe0ff */
[----:B------:R-:W-:Y:S01]  /*a510*/  UMOV UR10, UR50 ;  /* 0x00000032000a7c82 */ /* 0x000fe20008000000 */
[----:B------:R-:W-:Y:S01]  /*a520*/  UMOV UR11, UR36 ;  /* 0x00000024000b7c82 */ /* 0x000fe20008000000 */
[----:B--2---:R-:W-:Y:S04]  /*a530*/  UIADD3 UR4, UP0, UPT, UR6, 0x680, URZ ;  /* 0x0000068006047890 */ /* 0x004fe8000ff1e0ff */
[----:B------:R-:W-:Y:S09]  /*a540*/  UIADD3.X UR5, UPT, UPT, URZ, UR7, URZ, UP0, !UPT ;  /* 0x00000007ff057290 */ /* 0x000ff200087fe4ff */
[----:B------:R2:W-:Y:S01]  /*a550*/  UTMASTG.3D [UR8], [UR4] ;  /* 0x00000008040073b5 */ /* 0x0005e20008010000 */
[----:B------:R0:W-:Y:S01]  /*a560*/  UTMACMDFLUSH ;  /* 0x00000000000079b7 */ /* 0x0001e20000000000 */
[----:B--2---:R-:W-:Y:S04]  /*a570*/  DEPBAR.LE SB0, 0x1 ;  /* 0x000080400000791a */ /* 0x004fe80000000000 */
.L_x_139:
[----:B------:R-:W-:Y:S05]  /*a580*/  BSYNC.RECONVERGENT B0 ;  /* 0x0000000000007941 */ /* 0x000fea0003800200 */
.L_x_138:
[----:B------:R-:W-:Y:S01]  /*a590*/  BAR.SYNC.DEFER_BLOCKING 0x1, 0x80 ;  /* 0x0042000000007b1d */ /* 0x000fe20000010000 */
[----:B------:R-:W-:Y:S04]  /*a5a0*/  UIADD3 UR4, UPT, UPT, UR45, 0x1, URZ ;  /* 0x000000012d047890 */ /* 0x000fe8000fffe0ff */
[----:B------:R-:W-:Y:S04]  /*a5b0*/  UISETP.NE.AND UP0, UPT, UR4, 0x4, UPT ;  /* 0x000000040400788c */ /* 0x000fe8000bf05270 */
[----:B------:R-:W-:Y:S01]  /*a5c0*/  USEL UR46, UR4, URZ, UP0 ;  /* 0x000000ff042e7287 */ /* 0x000fe20008000000 */
[----:B------:R2:W-:Y:S01]  /*a5d0*/  @P6 SYNCS.ARRIVE.TRANS64.RED.A1T0 RZ, [R74+URZ], RZ ;  /* 0x000000ff4aff69a7 */ /* 0x0005e200081004ff */
[----:B------:R-:W-:Y:S01]  /*a5e0*/  BSSY B1, `(.L_x_140) ;  /* 0x000001f000017945 */ /* 0x000fe20003800000 */
[----:B------:R-:W3:Y:S02]  /*a5f0*/  @P6 SYNCS.PHASECHK.TRANS64.TRYWAIT P0, [R3+URZ+0xa0], R0 ;  /* 0x0000a000030065a7 */ /* 0x000ee400080011ff */
[----:B---3--:R-:W-:Y:S01]  /*a600*/  @P6 SEL R85, RZ, 0x1, !P0 ;  /* 0x00000001ff556807 */ /* 0x008fe20004000000 */
[----:B--2---:R-:W-:Y:S06]  /*a610*/  @!P6 BRA `(.L_x_141) ;  /* 0x00000000006ce947 */ /* 0x004fec0003800000 */
[----:B------:R-:W-:Y:S01]  /*a620*/  ISETP.NE.AND P1, PT, R87, RZ, PT ;  /* 0x000000ff5700720c */ /* 0x000fe20003f25270 */
[----:B------:R-:W-:Y:S01]  /*a630*/  BSSY B0, `(.L_x_142) ;  /* 0x000000b000007945 */ /* 0x000fe20003800000 */
[----:B------:R-:W-:Y:S11]  /*a640*/  ISETP.NE.AND P0, PT, R85, RZ, PT ;  /* 0x000000ff5500720c */ /* 0x000ff60003f05270 */
[----:B------:R-:W-:Y:S05]  /*a650*/  @P1 IMAD R79, R79, 0x4000, R170 ;  /* 0x000040004f4f1824 */ /* 0x000fea00078e02aa */
[----:B-1----:R-:W-:Y:S04]  /*a660*/  @P1 IADD3 R9, PT, PT, R79, UR44, RZ ;  /* 0x0000002c4f091c10 */ /* 0x002fe8000fffe0ff */
[----:B------:R-:W-:Y:S01]  /*a670*/  @P1 IADD3 R7, PT, PT, R84, R9, RZ ;  /* 0x0000000954071210 */ /* 0x000fe20007ffe0ff */
[--C-:B------:R-:W-:Y:S02]  /*a680*/  @P1 IMAD.IADD R5, R78, 0x1, R9.reuse ;  /* 0x000000014e051824 */ /* 0x100fe400078e0209 */
[----:B------:R-:W-:Y:S01]  /*a690*/  @P1 IMAD.IADD R2, R86, 0x1, R9 ;  /* 0x0000000156021824 */ /* 0x000fe200078e0209 */
[----:B------:R-:W-:Y:S06]  /*a6a0*/  @P0 BRA `(.L_x_143) ;  /* 0x00000000000c0947 */ /* 0x000fec0003800000 */
[----:B------:R-:W-:Y:S04]  /*a6b0*/  SHF.L.U32 R0, R163, 0x1f, RZ ;  /* 0x0000001fa3007819 */ /* 0x000fe800000006ff */
[----:B------:R-:W1:Y:S02]  /*a6c0*/  SYNCS.PHASECHK.TRANS64.TRYWAIT P0, [R3+URZ+0xa0], R0 ;  /* 0x0000a000030075a7 */ /* 0x000e6400080011ff */
[----:B-1----:R-:W-:Y:S05]  /*a6d0*/  @!P0 BRA `(.L_x_144) ;  /* 0x0000002400108947 */ /* 0x002fea0003800000 */
.L_x_143:
[----:B------:R-:W-:Y:S05]  /*a6e0*/  BSYNC B0 ;  /* 0x0000000000007941 */ /* 0x000fea0003800000 */
.L_x_142:
[----:B------:R-:W-:Y:S11]  /*a6f0*/  ISETP.NE.AND P0, PT, R87, RZ, PT ;  /* 0x000000ff5700720c */ /* 0x000ff60003f05270 */
[----:B------:R-:W-:Y:S02]  /*a700*/  @!UPT UIADD3 URZ, UPT, UPT, URZ, URZ, URZ ;  /* 0x000000fffffff290 */ /* 0x000fe4000fffe0ff */
[----:B------:R2:W3:Y:S01]  /*a710*/  @P0 LDS.128 R80, [R79+UR44+0x400] ;  /* 0x0004002c4f500984 */ /* 0x0004e20008000c00 */
[----:B-1----:R-:W-:Y:S01]  /*a720*/  @P0 IMAD.IADD R3, R84, 0x1, R5 ;  /* 0x0000000154030824 */ /* 0x002fe200078e0205 */
[C---:B------:R-:W-:Y:S01]  /*a730*/  @P0 IADD3 R4, PT, PT, R86.reuse, R5, RZ ;  /* 0x0000000556040210 */ /* 0x040fe20007ffe0ff */
[C---:B------:R-:W-:Y:S01]  /*a740*/  @P0 IMAD.IADD R0, R86.reuse, 0x1, R7 ;  /* 0x0000000156000824 */ /* 0x040fe200078e0207 */
[----:B------:R2:W4:Y:S02]  /*a750*/  @P0 LDS.128 R88, [R2+0x400] ;  /* 0x0004000002580984 */ /* 0x0005240000000c00 */
[----:B------:R-:W-:Y:S02]  /*a760*/  @P0 IADD3 R86, PT, PT, R86, R3, RZ ;  /* 0x0000000356560210 */ /* 0x000fe40007ffe0ff */
[----:B------:R2:W1:Y:S04]  /*a770*/  @P0 LDS.128 R96, [R7+0x400] ;  /* 0x0004000007600984 */ /* 0x0004680000000c00 */
[----:B------:R2:W1:Y:S04]  /*a780*/  @P0 LDS.128 R104, [R0+0x400] ;  /* 0x0004000000680984 */ /* 0x0004680000000c00 */
[----:B------:R2:W1:Y:S04]  /*a790*/  @P0 LDS.128 R112, [R5+0x400] ;  /* 0x0004000005700984 */ /* 0x0004680000000c00 */
[----:B------:R2:W1:Y:S04]  /*a7a0*/  @P0 LDS.128 R120, [R4+0x400] ;  /* 0x0004000004780984 */ /* 0x0004680000000c00 */
[----:B------:R2:W1:Y:S04]  /*a7b0*/  @P0 LDS.128 R128, [R3+0x400] ;  /* 0x0004000003800984 */ /* 0x0004680000000c00 */
[----:B------:R2:W1:Y:S02]  /*a7c0*/  @P0 LDS.128 R136, [R86+0x400] ;  /* 0x0004000056880984 */ /* 0x0004640000000c00 */
.L_x_141:
[----:B------:R-:W-:Y:S05]  /*a7d0*/  BSYNC B1 ;  /* 0x0000000000017941 */ /* 0x000fea0003800000 */
.L_x_140:
[----:B--2---:R-:W-:Y:S05]  /*a7e0*/  VIADD R0, R71, 0xc0 ;  /* 0x000000c047007836 */ /* 0x004fea0000000000 */
[----:B------:R-:W-:Y:S04]  /*a7f0*/  SHF.R.U32.HI R0, RZ, 0x15, R0 ;  /* 0x00000015ff007819 */ /* 0x000fe80000011600 */
[----:B------:R-:W-:Y:S11]  /*a800*/  LOP3.LUT P0, RZ, R0, 0x3, R151, 0x48, !PT ;  /* 0x0000000300ff7812 */ /* 0x000ff60007804897 */
[----:B------:R-:W-:Y:S02]  /*a810*/  @!UPT UIADD3 URZ, UPT, UPT, URZ, URZ, URZ ;  /* 0x000000fffffff290 */ /* 0x000fe4000fffe0ff */
[----:B------:R-:W-:Y:S05]  /*a820*/  @!P0 BRA `(.L_x_145) ;  /* 0x0000000000408947 */ /* 0x000fea0003800000 */
[----:B------:R-:W2:Y:S01]  /*a830*/  LDCU.64 UR8, c[0x4][0x70] ;  /* 0x01000e00ff0877ac */ /* 0x000ea20008000a00 */
[----:B------:R-:W-:Y:S01]  /*a840*/  MOV R3, 0x0 ;  /* 0x0000000000037802 */ /* 0x000fe20000000f00 */
[----:B------:R-:W-:Y:S02]  /*a850*/  HFMA2 R12, -RZ, RZ, 0, 5.9604644775390625e-08 ;  /* 0x00000001ff0c7431 */ /* 0x000fe400000001ff */
[----:B-1----:R-:W-:Y:S02]  /*a860*/  IMAD.MOV.U32 R8, RZ, RZ, 0x192 ;  /* 0x00000192ff087424 */ /* 0x002fe400078e00ff */
[----:B------:R-:W-:Y:S01]  /*a870*/  IMAD.MOV.U32 R13, RZ, RZ, RZ ;  /* 0x000000ffff0d7224 */ /* 0x000fe200078e00ff */
[----:B------:R-:W1:Y:S01]  /*a880*/  LDCU.64 UR6, c[0x4][0x78] ;  /* 0x01000f00ff0677ac */ /* 0x000e620008000a00 */
[----:B------:R-:W3:Y:S01]  /*a890*/  LDC.64 R2, c[0x4][R3] ;  /* 0x0100000003027b82 */ /* 0x000ee20000000a00 */
[----:B------:R-:W5:Y:S01]  /*a8a0*/  LDCU.64 UR4, c[0x4][0x10] ;  /* 0x01000200ff0477ac */ /* 0x000f620008000a00 */
[----:B--2---:R-:W-:Y:S01]  /*a8b0*/  MOV R5, UR9 ;  /* 0x0000000900057c02 */ /* 0x004fe20008000f00 */
[----:B------:R-:W-:Y:S01]  /*a8c0*/  IMAD.U32 R4, RZ, RZ, UR8 ;  /* 0x00000008ff047e24 */ /* 0x000fe2000f8e00ff */
[----:B-1----:R-:W-:Y:S01]  /*a8d0*/  MOV R7, UR7 ;  /* 0x0000000700077c02 */ /* 0x002fe20008000f00 */
[----:B------:R-:W-:Y:S01]  /*a8e0*/  IMAD.U32 R6, RZ, RZ, UR6 ;  /* 0x00000006ff067e24 */ /* 0x000fe2000f8e00ff */
[----:B-----5:R-:W-:Y:S01]  /*a8f0*/  MOV R11, UR5 ;  /* 0x00000005000b7c02 */ /* 0x020fe20008000f00 */
[----:B------:R-:W-:Y:S02]  /*a900*/  IMAD.U32 R10, RZ, RZ, UR4 ;  /* 0x00000004ff0a7e24 */ /* 0x000fe4000f8e00ff */
[----:B------:R-:W-:Y:S07]  /*a910*/  LEPC R20, `(.L_x_145) ;  /* 0x000000001014794e */ /* 0x000fee0000000000 */
[----:B---34-:R-:W-:Y:S05]  /*a920*/  CALL.ABS.NOINC R2 ;  /* 0x0000000002007343 */ /* 0x018fea0003c00000 */
.L_x_145:
[----:B------:R-:W-:Y:S01]  /*a930*/  ISETP.NE.AND P0, PT, R166, RZ, PT ;  /* 0x000000ffa600720c */ /* 0x000fe20003f05270 */
[----:B------:R-:W-:Y:S05]  /*a940*/  WARPSYNC.ALL ;  /* 0x0000000000007948 */ /* 0x000fea0003800000 */
[----:B------:R-:W-:Y:S01]  /*a950*/  R2UR UR4, R71 ;  /* 0x00000000470472ca */ /* 0x000fe200000e0000 */
[----:B------:R-:W-:Y:S01]  /*a960*/  BSSY.RECONVERGENT B0, `(.L_x_146) ;  /* 0x0000100000007945 */ /* 0x000fe20003800200 */
[C---:B---3--:R-:W-:Y:S02]  /*a970*/  SHF.L.U32 R72, R80.reuse, 0x10, RZ ;  /* 0x0000001050487819 */ /* 0x048fe400000006ff */
[----:B------:R-:W-:Y:S02]  /*a980*/  LOP3.LUT R74, R80, 0xffff0000, RZ, 0xc0, !PT ;  /* 0xffff0000504a7812 */ /* 0x000fe400078ec0ff */
[C---:B------:R-:W-:Y:S02]  /*a990*/  SHF.L.U32 R75, R81.reuse, 0x10, RZ ;  /* 0x00000010514b7819 */ /* 0x040fe400000006ff */
[----:B------:R-:W-:Y:S02]  /*a9a0*/  LOP3.LUT R76, R81, 0xffff0000, RZ, 0xc0, !PT ;  /* 0xffff0000514c7812 */ /* 0x000fe400078ec0ff */
[C---:B------:R-:W-:Y:S02]  /*a9b0*/  SHF.L.U32 R77, R82.reuse, 0x10, RZ ;  /* 0x00000010524d7819 */ /* 0x040fe400000006ff */
[----:B------:R-:W-:Y:S01]  /*a9c0*/  LOP3.LUT R78, R82, 0xffff0000, RZ, 0xc0, !PT ;  /* 0xffff0000524e7812 */ /* 0x000fe200078ec0ff */
[----:B-1----:R-:W1:Y:S01]  /*a9d0*/  LDTM.x64 R4, tmem[UR4+0xc0] ;  /* 0x0000c004000479ee */ /* 0x002e620008340000 */
[C---:B------:R-:W-:Y:S01]  /*a9e0*/  SHF.L.U32 R79, R83.reuse, 0x10, RZ ;  /* 0x00000010534f7819 */ /* 0x040fe200000006ff */
[----:B------:R-:W-:Y:S01]  /*a9f0*/  NOP ;  /* 0x0000000000007918 */ /* 0x000fe20000000000 */
[----:B------:R-:W-:Y:S02]  /*aa00*/  LOP3.LUT R80, R83, 0xffff0000, RZ, 0xc0, !PT ;  /* 0xffff000053507812 */ /* 0x000fe400078ec0ff */
[C---:B----4-:R-:W-:Y:S02]  /*aa10*/  SHF.L.U32 R81, R88.reuse, 0x10, RZ ;  /* 0x0000001058517819 */ /* 0x050fe400000006ff */
[----:B------:R-:W-:Y:S02]  /*aa20*/  LOP3.LUT R83, R88, 0xffff0000, RZ, 0xc0, !PT ;  /* 0xffff000058537812 */ /* 0x000fe400078ec0ff */
[C---:B------:R-:W-:Y:S02]  /*aa30*/  SHF.L.U32 R82, R89.reuse, 0x10, RZ ;  /* 0x0000001059527819 */ /* 0x040fe400000006ff */
[----:B------:R-:W-:Y:S02]  /*aa40*/  LOP3.LUT R84, R89, 0xffff0000, RZ, 0xc0, !PT ;  /* 0xffff000059547812 */ /* 0x000fe400078ec0ff */
[C---:B------:R-:W-:Y:S02]  /*aa50*/  SHF.L.U32 R85, R90.reuse, 0x10, RZ ;  /* 0x000000105a557819 */ /* 0x040fe400000006ff */
[----:B------:R-:W-:Y:S02]  /*aa60*/  LOP3.LUT R86, R90, 0xffff0000, RZ, 0xc0, !PT ;  /* 0xffff00005a567812 */ /* 0x000fe400078ec0ff */
[----:B------:R-:W-:Y:S02]  /*aa70*/  SHF.L.U32 R87, R91, 0x10, RZ ;  /* 0x000000105b577819 */ /* 0x000fe400000006ff */
[----:B------:R-:W-:Y:S02]  /*aa80*/  IADD3 R171, PT, PT, R171, 0x120, RZ ;  /* 0x00000120abab7810 */ /* 0x000fe40007ffe0ff */
[----:B------:R-:W-:Y:S02]  /*aa90*/  LOP3.LUT R88, R91, 0xffff0000, RZ, 0xc0, !PT ;  /* 0xffff00005b587812 */ /* 0x000fe400078ec0ff */
[----:B------:R-:W-:Y:S01]  /*aaa0*/  SHF.L.U32 R89, R96, 0x10, RZ ;  /* 0x0000001060597819 */ /* 0x000fe200000006ff */
[----:B-1----:R-:W-:Y:S01]  /*aab0*/  FMUL R4, R70, R4 ;  /* 0x0000000446047220 */ /* 0x002fe20000400000 */
[----:B------:R-:W-:Y:S01]  /*aac0*/  LOP3.LUT R90, R96, 0xffff0000, RZ, 0xc0, !PT ;  /* 0xffff0000605a7812 */ /* 0x000fe200078ec0ff */
[C---:B------:R-:W-:Y:S01]  /*aad0*/  FMUL R5, R70.reuse, R5 ;  /* 0x0000000546057220 */ /* 0x040fe20000400000 */
[----:B------:R-:W-:Y:S01]  /*aae0*/  SHF.L.U32 R91, R97, 0x10, RZ ;  /* 0x00000010615b7819 */ /* 0x000fe200000006ff */
[----:B------:R-:W-:Y:S01]  /*aaf0*/  FFMA R4, R73, R72, R4 ;  /* 0x0000004849047223 */ /* 0x000fe20000000004 */
[----:B------:R-:W-:Y:S01]  /*ab00*/  LOP3.LUT R171, R171, 0xfefffff8, RZ, 0xc0, !PT ;  /* 0xfefffff8abab7812 */ /* 0x000fe200078ec0ff */
[----:B------:R-:W-:Y:S01]  /*ab10*/  FFMA R5, R73, R74, R5 ;  /* 0x0000004a49057223 */ /* 0x000fe20000000005 */
[----:B------:R-:W-:Y:S01]  /*ab20*/  LOP3.LUT R92, R97, 0xffff0000, RZ, 0xc0, !PT ;  /* 0xffff0000615c7812 */ /* 0x000fe200078ec0ff */
[----:B------:R-:W-:Y:S01]  /*ab30*/  FMUL R6, R70, R6 ;  /* 0x0000000646067220 */ /* 0x000fe20000400000 */
[C---:B------:R-:W-:Y:S01]  /*ab40*/  SHF.L.U32 R93, R98.reuse, 0x10, RZ ;  /* 0x00000010625d7819 */ /* 0x040fe200000006ff */
[----:B------:R1:W-:Y:S01]  /*ab50*/  SYNCS.ARRIVE.TRANS64.RED.A1T0 RZ, [R171+URZ], RZ ;  /* 0x000000ffabff79a7 */ /* 0x0003e200081004ff */
[----:B------:R-:W-:Y:S01]  /*ab60*/  F2FP.BF16.F32.PACK_AB R4, R5, R4 ;  /* 0x000000040504723e */ /* 0x000fe200000010ff */
[----:B------:R-:W-:Y:S01]  /*ab70*/  FFMA R6, R73, R75, R6 ;  /* 0x0000004b49067223 */ /* 0x000fe20000000006 */
[----:B------:R-:W-:Y:S01]  /*ab80*/  LOP3.LUT R94, R98, 0xffff0000, RZ, 0xc0, !PT ;  /* 0xffff0000625e7812 */ /* 0x000fe200078ec0ff */
[C---:B------:R-:W-:Y:S01]  /*ab90*/  FMUL R7, R70.reuse, R7 ;  /* 0x0000000746077220 */ /* 0x040fe20000400000 */
[C---:B------:R-:W-:Y:S01]  /*aba0*/  SHF.L.U32 R95, R99.reuse, 0x10, RZ ;  /* 0x00000010635f7819 */ /* 0x040fe200000006ff */
[----:B------:R-:W-:Y:S01]  /*abb0*/  FMUL R8, R70, R8 ;  /* 0x0000000846087220 */ /* 0x000fe20000400000 */
[----:B------:R-:W-:Y:S01]  /*abc0*/  LOP3.LUT R96, R99, 0xffff0000, RZ, 0xc0, !PT ;  /* 0xffff000063607812 */ /* 0x000fe200078ec0ff */
[C---:B------:R-:W-:Y:S01]  /*abd0*/  FFMA R7, R73.reuse, R76, R7 ;  /* 0x0000004c49077223 */ /* 0x040fe20000000007 */
[C---:B------:R-:W-:Y:S01]  /*abe0*/  SHF.L.U32 R97, R104.reuse, 0x10, RZ ;  /* 0x0000001068617819 */ /* 0x040fe200000006ff */
[----:B------:R-:W-:Y:S01]  /*abf0*/  FFMA R8, R73, R77, R8 ;  /* 0x0000004d49087223 */ /* 0x000fe20000000008 */
[----:B------:R-:W-:Y:S01]  /*ac00*/  LOP3.LUT R98, R104, 0xffff0000, RZ, 0xc0, !PT ;  /* 0xffff000068627812 */ /* 0x000fe200078ec0ff */
[C---:B------:R-:W-:Y:S01]  /*ac10*/  FMUL R9, R70.reuse, R9 ;  /* 0x0000000946097220 */ /* 0x040fe20000400000 */
[----:B------:R-:W-:Y:S01]  /*ac20*/  F2FP.BF16.F32.PACK_AB R5, R7, R6 ;  /* 0x000000060705723e */ /* 0x000fe200000010ff */
[----:B------:R-:W-:Y:S01]  /*ac30*/  FMUL R10, R70, R10 ;  /* 0x0000000a460a7220 */ /* 0x000fe20000400000 */
        /* <DEDUP_REMOVED lines=8> */
[----:B------:R-:W-:Y:S01]  /*acc0*/  LOP3.LUT R102, R106, 0xffff0000, RZ, 0xc0, !PT ;  /* 0xffff00006a667812 */ /* 0x000fe200078ec0ff */
[----:B------:R-:W-:Y:S01]  /*acd0*/  FFMA R11, R73, R80, R11 ;  /* 0x00000050490b7223 */ /* 0x000fe2000000000b */
[----:B------:R-:W-:Y:S01]  /*ace0*/  SHF.L.U32 R103, R107, 0x10, RZ ;  /* 0x000000106b677819 */ /* 0x000fe200000006ff */
[----:B------:R-:W-:Y:S01]  /*acf0*/  FFMA R0, R73, R81, R0 ;  /* 0x0000005149007223 */ /* 0x000fe20000000000 */
[----:B------:R-:W-:Y:S01]  /*ad00*/  LOP3.LUT R104, R107, 0xffff0000, RZ, 0xc0, !PT ;  /* 0xffff00006b687812 */ /* 0x000fe200078ec0ff */
[C---:B------:R-:W-:Y:S01]  /*ad10*/  FMUL R2, R70.reuse, R13 ;  /* 0x0000000d46027220 */ /* 0x040fe20000400000 */
[----:B------:R-:W-:Y:S01]  /*ad20*/  F2FP.BF16.F32.PACK_AB R7, R11, R10 ;  /* 0x0000000a0b07723e */ /* 0x000fe200000010ff */
[----:B------:R-:W-:Y:S01]  /*ad30*/  FMUL R3, R70, R14 ;  /* 0x0000000e46037220 */ /* 0x000fe20000400000 */
[----:B------:R-:W-:Y:S01]  /*ad40*/  SHF.L.U32 R105, R112, 0x10, RZ ;  /* 0x0000001070697819 */ /* 0x000fe200000006ff */
[----:B------:R-:W-:Y:S01]  /*ad50*/  FMUL R15, R70, R15 ;  /* 0x0000000f460f7220 */ /* 0x000fe20000400000 */
[----:B------:R-:W-:Y:S01]  /*ad60*/  LOP3.LUT R106, R112, 0xffff0000, RZ, 0xc0, !PT ;  /* 0xffff0000706a7812 */ /* 0x000fe200078ec0ff */
[C---:B------:R-:W-:Y:S01]  /*ad70*/  FMUL R12, R70.reuse, R16 ;  /* 0x00000010460c7220 */ /* 0x040fe20000400000 */
[----:B------:R-:W-:Y:S01]  /*ad80*/  SHF.L.U32 R107, R113, 0x10, RZ ;  /* 0x00000010716b7819 */ /* 0x000fe200000006ff */
[----:B------:R-:W-:Y:S01]  /*ad90*/  FFMA R2, R73, R83, R2 ;  /* 0x0000005349027223 */ /* 0x000fe20000000002 */
[----:B------:R-:W-:Y:S01]  /*ada0*/  LOP3.LUT R108, R113, 0xffff0000, RZ, 0xc0, !PT ;  /* 0xffff0000716c7812 */ /* 0x000fe200078ec0ff */
[----:B------:R-:W-:Y:S01]  /*adb0*/  FMUL R13, R70, R17 ;  /* 0x00000011460d7220 */ /* 0x000fe20000400000 */
[----:B------:R-:W-:Y:S01]  /*adc0*/  SHF.L.U32 R109, R114, 0x10, RZ ;  /* 0x00000010726d7819 */ /* 0x000fe200000006ff */
[C---:B------:R-:W-:Y:S01]  /*add0*/  FFMA R3, R73.reuse, R82, R3 ;  /* 0x0000005249037223 */ /* 0x040fe20000000003 */
[----:B------:R-:W-:Y:S01]  /*ade0*/  F2FP.BF16.F32.PACK_AB R8, R2, R0 ;  /* 0x000000000208723e */ /* 0x000fe200000010ff */
[----:B------:R-:W-:Y:S01]  /*adf0*/  FMUL R14, R70, R18 ;  /* 0x00000012460e7220 */ /* 0x000fe20000400000 */
[----:B------:R-:W-:Y:S01]  /*ae00*/  LOP3.LUT R110, R114, 0xffff0000, RZ, 0xc0, !PT ;  /* 0xffff0000726e7812 */ /* 0x000fe200078ec0ff */
[----:B------:R-:W-:Y:S01]  /*ae10*/  FFMA R15, R73, R84, R15 ;  /* 0x00000054490f7223 */ /* 0x000fe2000000000f */
[C---:B------:R-:W-:Y:S01]  /*ae20*/  SHF.L.U32 R111, R115.reuse, 0x10, RZ ;  /* 0x00000010736f7819 */ /* 0x040fe200000006ff */
[C---:B------:R-:W-:Y:S01]  /*ae30*/  FMUL R19, R70.reuse, R19 ;  /* 0x0000001346137220 */ /* 0x040fe20000400000 */
[----:B------:R-:W-:Y:S01]  /*ae40*/  LOP3.LUT R112, R115, 0xffff0000, RZ, 0xc0, !PT ;  /* 0xffff000073707812 */ /* 0x000fe200078ec0ff */
[----:B------:R-:W-:Y:S01]  /*ae50*/  FFMA R12, R73, R85, R12 ;  /* 0x00000055490c7223 */ /* 0x000fe2000000000c */
[----:B------:R-:W-:Y:S01]  /*ae60*/  F2FP.BF16.F32.PACK_AB R9, R15, R3 ;  /* 0x000000030f09723e */ /* 0x000fe200000010ff */
[----:B------:R-:W-:Y:S01]  /*ae70*/  FMUL R16, R70, R20 ;  /* 0x0000001446107220 */ /* 0x000fe20000400000 */
[C---:B------:R-:W-:Y:S01]  /*ae80*/  SHF.L.U32 R113, R120.reuse, 0x10, RZ ;  /* 0x0000001078717819 */ /* 0x040fe200000006ff */
[----:B------:R1:W-:Y:S01]  /*ae90*/  STS.128 [R170+UR44+0xc400], R4 ;  /* 0x00c40004aa007988 */ /* 0x0003e20008000c2c */
[C---:B------:R-:W-:Y:S01]  /*aea0*/  FFMA R13, R73.reuse, R86, R13 ;  /* 0x00000056490d7223 */ /* 0x040fe2000000000d */
[----:B------:R-:W-:Y:S01]  /*aeb0*/  LOP3.LUT R114, R120, 0xffff0000, RZ, 0xc0, !PT ;  /* 0xffff000078727812 */ /* 0x000fe200078ec0ff */
[C---:B------:R-:W-:Y:S01]  /*aec0*/  FFMA R14, R73.reuse, R87, R14 ;  /* 0x00000057490e7223 */ /* 0x040fe2000000000e */
[----:B------:R-:W-:Y:S01]  /*aed0*/  FFMA R19, R73, R88, R19 ;  /* 0x0000005849137223 */ /* 0x000fe20000000013 */
[----:B------:R-:W-:Y:S01]  /*aee0*/  SHF.L.U32 R115, R121, 0x10, RZ ;  /* 0x0000001079737819 */ /* 0x000fe200000006ff */
[----:B------:R-:W-:Y:S01]  /*aef0*/  FFMA R16, R73, R89, R16 ;  /* 0x0000005949107223 */ /* 0x000fe20000000010 */
[----:B------:R-:W-:Y:S01]  /*af00*/  F2FP.BF16.F32.PACK_AB R10, R13, R12 ;  /* 0x0000000c0d0a723e */ /* 0x000fe200000010ff */
[C---:B------:R-:W-:Y:S01]  /*af10*/  FMUL R17, R70.reuse, R21 ;  /* 0x0000001546117220 */ /* 0x040fe20000400000 */
[----:B------:R-:W-:Y:S01]  /*af20*/  F2FP.BF16.F32.PACK_AB R11, R19, R14 ;  /* 0x0000000e130b723e */ /* 0x000fe200000010ff */
[C---:B------:R-:W-:Y:S01]  /*af30*/  FMUL R18, R70.reuse, R22 ;  /* 0x0000001646127220 */ /* 0x040fe20000400000 */
[C---:B------:R-:W-:Y:S01]  /*af40*/  FMUL R23, R70.reuse, R23 ;  /* 0x0000001746177220 */ /* 0x040fe20000400000 */
[----:B------:R-:W-:Y:S01]  /*af50*/  FFMA R17, R73, R90, R17 ;  /* 0x0000005a49117223 */ /* 0x000fe20000000011 */
[C---:B------:R-:W-:Y:S01]  /*af60*/  FMUL R20, R70.reuse, R24 ;  /* 0x0000001846147220 */ /* 0x040fe20000400000 */
[----:B------:R-:W-:Y:S01]  /*af70*/  LOP3.LUT R116, R121, 0xffff0000, RZ, 0xc0, !PT ;  /* 0xffff000079747812 */ /* 0x000fe200078ec0ff */
[----:B------:R1:W-:Y:S01]  /*af80*/  STS.128 [R169+0xc400], R8 ;  /* 0x00c40008a9007388 */ /* 0x0003e20000000c00 */
[----:B------:R-:W-:Y:S01]  /*af90*/  FFMA R18, R73, R91, R18 ;  /* 0x0000005b49127223 */ /* 0x000fe20000000012 */
[----:B------:R-:W-:Y:S01]  /*afa0*/  F2FP.BF16.F32.PACK_AB R16, R17, R16 ;  /* 0x000000101110723e */ /* 0x000fe200000010ff */
[C---:B------:R-:W-:Y:S01]  /*afb0*/  FFMA R23, R73.reuse, R92, R23 ;  /* 0x0000005c49177223 */ /* 0x040fe20000000017 */
[----:B------:R-:W-:Y:S01]  /*afc0*/  FFMA R20, R73, R93, R20 ;  /* 0x0000005d49147223 */ /* 0x000fe20000000014 */
[----:B------:R-:W-:Y:S01]  /*afd0*/  FMUL R21, R70, R25 ;  /* 0x0000001946157220 */ /* 0x000fe20000400000 */
[----:B------:R-:W-:Y:S01]  /*afe0*/  SHF.L.U32 R117, R122, 0x10, RZ ;  /* 0x000000107a757819 */ /* 0x000fe200000006ff */
[C---:B------:R-:W-:Y:S01]  /*aff0*/  FMUL R22, R70.reuse, R26 ;  /* 0x0000001a46167220 */ /* 0x040fe20000400000 */
[----:B------:R-:W-:Y:S01]  /*b000*/  F2FP.BF16.F32.PACK_AB R17, R23, R18 ;  /* 0x000000121711723e */ /* 0x000fe200000010ff */
[C---:B------:R-:W-:Y:S01]  /*b010*/  FFMA R21, R73.reuse, R94, R21 ;  /* 0x0000005e49157223 */ /* 0x040fe20000000015 */
[----:B------:R-:W-:Y:S01]  /*b020*/  FMUL R27, R70, R27 ;  /* 0x0000001b461b7220 */ /* 0x000fe20000400000 */
[----:B------:R-:W-:Y:S01]  /*b030*/  FFMA R22, R73, R95, R22 ;  /* 0x0000005f49167223 */ /* 0x000fe20000000016 */
[----:B------:R-:W-:Y:S01]  /*b040*/  LOP3.LUT R118, R122, 0xffff0000, RZ, 0xc0, !PT ;  /* 0xffff00007a767812 */ /* 0x000fe200078ec0ff */
[C---:B------:R-:W-:Y:S01]  /*b050*/  FMUL R24, R70.reuse, R28 ;  /* 0x0000001c46187220 */ /* 0x040fe20000400000 */
[----:B------:R-:W-:Y:S01]  /*b060*/  F2FP.BF16.F32.PACK_AB R18, R21, R20 ;  /* 0x000000141512723e */ /* 0x000fe200000010ff */
[C---:B------:R-:W-:Y:S01]  /*b070*/  FFMA R27, R73.reuse, R96, R27 ;  /* 0x00000060491b7223 */ /* 0x040fe2000000001b */
[C---:B------:R-:W-:Y:S01]  /*b080*/  FMUL R25, R70.reuse, R29 ;  /* 0x0000001d46197220 */ /* 0x040fe20000400000 */
[----:B------:R-:W-:Y:S01]  /*b090*/  FFMA R24, R73, R97, R24 ;  /* 0x0000006149187223 */ /* 0x000fe20000000018 */
[----:B------:R-:W-:Y:S01]  /*b0a0*/  SHF.L.U32 R119, R123, 0x10, RZ ;  /* 0x000000107b777819 */ /* 0x000fe200000006ff */
[C---:B------:R-:W-:Y:S01]  /*b0b0*/  FMUL R26, R70.reuse, R30 ;  /* 0x0000001e461a7220 */ /* 0x040fe20000400000 */
[----:B------:R-:W-:Y:S01]  /*b0c0*/  F2FP.BF16.F32.PACK_AB R19, R27, R22 ;  /* 0x000000161b13723e */ /* 0x000fe200000010ff */
[C---:B------:R-:W-:Y:S01]  /*b0d0*/  FFMA R25, R73.reuse, R98, R25 ;  /* 0x0000006249197223 */ /* 0x040fe20000000019 */
[C---:B------:R-:W-:Y:S01]  /*b0e0*/  FMUL R31, R70.reuse, R31 ;  /* 0x0000001f461f7220 */ /* 0x040fe20000400000 */
[----:B------:R-:W-:Y:S01]  /*b0f0*/  FFMA R26, R73, R99, R26 ;  /* 0x00000063491a7223 */ /* 0x000fe2000000001a */
[----:B------:R-:W-:Y:S01]  /*b100*/  LOP3.LUT R120, R123, 0xffff0000, RZ, 0xc0, !PT ;  /* 0xffff00007b787812 */ /* 0x000fe200078ec0ff */
[----:B------:R1:W-:Y:S01]  /*b110*/  STS.128 [R168+0xc400], R16 ;  /* 0x00c40010a8007388 */ /* 0x0003e20000000c00 */
[----:B------:R-:W-:Y:S01]  /*b120*/  F2FP.BF16.F32.PACK_AB R24, R25, R24 ;  /* 0x000000181918723e */ /* 0x000fe200000010ff */
[C---:B------:R-:W-:Y:S01]  /*b130*/  FFMA R31, R73.reuse, R100, R31 ;  /* 0x00000064491f7223 */ /* 0x040fe2000000001f */
[C---:B------:R-:W-:Y:S01]  /*b140*/  FMUL R28, R70.reuse, R32 ;  /* 0x00000020461c7220 */ /* 0x040fe20000400000 */
[C---:B------:R-:W-:Y:S01]  /*b150*/  FMUL R29, R70.reuse, R33 ;  /* 0x00000021461d7220 */ /* 0x040fe20000400000 */
[----:B------:R-:W-:Y:S01]  /*b160*/  FMUL R30, R70, R34 ;  /* 0x00000022461e7220 */ /* 0x000fe20000400000 */
[----:B------:R-:W-:Y:S01]  /*b170*/  SHF.L.U32 R121, R128, 0x10, RZ ;  /* 0x0000001080797819 */ /* 0x000fe200000006ff */
[----:B------:R-:W-:Y:S01]  /*b180*/  FFMA R28, R73, R101, R28 ;  /* 0x00000065491c7223 */ /* 0x000fe2000000001c */
[----:B------:R-:W-:Y:S01]  /*b190*/  F2FP.BF16.F32.PACK_AB R25, R31, R26 ;  /* 0x0000001a1f19723e */ /* 0x000fe200000010ff */
[C---:B------:R-:W-:Y:S01]  /*b1a0*/  FFMA R29, R73.reuse, R102, R29 ;  /* 0x00000066491d7223 */ /* 0x040fe2000000001d */
[----:B------:R-:W-:Y:S01]  /*b1b0*/  FFMA R30, R73, R103, R30 ;  /* 0x00000067491e7223 */ /* 0x000fe2000000001e */
[----:B------:R-:W-:Y:S01]  /*b1c0*/  FMUL R35, R70, R35 ;  /* 0x0000002346237220 */ /* 0x000fe20000400000 */
        /* <DEDUP_REMOVED lines=34> */
[----:B------:R-:W-:Y:S01]  /*b3f0*/  FFMA R41, R73, R114, R41 ;  /* 0x0000007249297223 */ /* 0x000fe20000000029 */
[C---:B------:R-:W-:Y:S01]  /*b400*/  FMUL R47, R70.reuse, R47 ;  /* 0x0000002f462f7220 */ /* 0x040fe20000400000 */
[C---:B------:R-:W-:Y:S01]  /*b410*/  FMUL R44, R70.reuse, R48 ;  /* 0x00000030462c7220 */ /* 0x040fe20000400000 */
[----:B------:R-:W-:Y:S01]  /*b420*/  FMUL R45, R70, R49 ;  /* 0x00000031462d7220 */ /* 0x000fe20000400000 */
[----:B------:R1:W-:Y:S01]  /*b430*/  STS.128 [R159+0xc400], R32 ;  /* 0x00c400209f007388 */ /* 0x0003e20000000c00 */
[----:B------:R-:W-:Y:S01]  /*b440*/  LOP3.LUT R128, R131, 0xffff0000, RZ, 0xc0, !PT ;  /* 0xffff000083807812 */ /* 0x000fe200078ec0ff */
[----:B------:R-:W-:Y:S01]  /*b450*/  FFMA R42, R73, R115, R42 ;  /* 0x00000073492a7223 */ /* 0x000fe2000000002a */
[----:B------:R-:W-:Y:S01]  /*b460*/  F2FP.BF16.F32.PACK_AB R40, R41, R40 ;  /* 0x000000282928723e */ /* 0x000fe200000010ff */
[C---:B------:R-:W-:Y:S01]  /*b470*/  FFMA R47, R73.reuse, R116, R47 ;  /* 0x00000074492f7223 */ /* 0x040fe2000000002f */
[C---:B------:R-:W-:Y:S01]  /*b480*/  FFMA R44, R73.reuse, R117, R44 ;  /* 0x00000075492c7223 */ /* 0x040fe2000000002c */
[----:B------:R-:W-:Y:S01]  /*b490*/  SHF.L.U32 R129, R136, 0x10, RZ ;  /* 0x0000001088817819 */ /* 0x000fe200000006ff */
[C---:B------:R-:W-:Y:S01]  /*b4a0*/  FFMA R45, R73.reuse, R118, R45 ;  /* 0x00000076492d7223 */ /* 0x040fe2000000002d */
[C---:B------:R-:W-:Y:S01]  /*b4b0*/  FMUL R46, R70.reuse, R50 ;  /* 0x00000032462e7220 */ /* 0x040fe20000400000 */
[C---:B------:R-:W-:Y:S01]  /*b4c0*/  FMUL R51, R70.reuse, R51 ;  /* 0x0000003346337220 */ /* 0x040fe20000400000 */
[C---:B------:R-:W-:Y:S01]  /*b4d0*/  FMUL R48, R70.reuse, R52 ;  /* 0x0000003446307220 */ /* 0x040fe20000400000 */
[C---:B------:R-:W-:Y:S01]  /*b4e0*/  FMUL R49, R70.reuse, R53 ;  /* 0x0000003546317220 */ /* 0x040fe20000400000 */
[C---:B------:R-:W-:Y:S01]  /*b4f0*/  FFMA R46, R73.reuse, R119, R46 ;  /* 0x00000077492e7223 */ /* 0x040fe2000000002e */
[C---:B------:R-:W-:Y:S01]  /*b500*/  FMUL R50, R70.reuse, R54 ;  /* 0x0000003646327220 */ /* 0x040fe20000400000 */
[C---:B------:R-:W-:Y:S01]  /*b510*/  FFMA R51, R73.reuse, R120, R51 ;  /* 0x0000007849337223 */ /* 0x040fe20000000033 */
[C---:B------:R-:W-:Y:S01]  /*b520*/  FMUL R55, R70.reuse, R55 ;  /* 0x0000003746377220 */ /* 0x040fe20000400000 */
[C---:B------:R-:W-:Y:S01]  /*b530*/  FFMA R48, R73.reuse, R121, R48 ;  /* 0x0000007949307223 */ /* 0x040fe20000000030 */
[C---:B------:R-:W-:Y:S01]  /*b540*/  FMUL R52, R70.reuse, R56 ;  /* 0x0000003846347220 */ /* 0x040fe20000400000 */
[C---:B------:R-:W-:Y:S01]  /*b550*/  FFMA R49, R73.reuse, R122, R49 ;  /* 0x0000007a49317223 */ /* 0x040fe20000000031 */
[C---:B------:R-:W-:Y:S01]  /*b560*/  FMUL R53, R70.reuse, R57 ;  /* 0x0000003946357220 */ /* 0x040fe20000400000 */
[----:B------:R-:W-:Y:S01]  /*b570*/  FFMA R50, R73, R123, R50 ;  /* 0x0000007b49327223 */ /* 0x000fe20000000032 */
[C---:B------:R-:W-:Y:S01]  /*b580*/  FMUL R54, R70.reuse, R58 ;  /* 0x0000003a46367220 */ /* 0x040fe20000400000 */
[----:B------:R-:W-:Y:S01]  /*b590*/  F2FP.BF16.F32.PACK_AB R41, R47, R42 ;  /* 0x0000002a2f29723e */ /* 0x000fe200000010ff */
[----:B------:R-:W-:Y:S01]  /*b5a0*/  FFMA R55, R73, R124, R55 ;  /* 0x0000007c49377223 */ /* 0x000fe20000000037 */
[C---:B------:R-:W-:Y:S01]  /*b5b0*/  FMUL R59, R70.reuse, R59 ;  /* 0x0000003b463b7220 */ /* 0x040fe20000400000 */
[----:B------:R-:W-:Y:S01]  /*b5c0*/  F2FP.BF16.F32.PACK_AB R42, R45, R44 ;  /* 0x0000002c2d2a723e */ /* 0x000fe200000010ff */
[----:B------:R-:W-:Y:S01]  /*b5d0*/  FFMA R52, R73, R125, R52 ;  /* 0x0000007d49347223 */ /* 0x000fe20000000034 */
[----:B------:R-:W-:Y:S01]  /*b5e0*/  F2FP.BF16.F32.PACK_AB R43, R51, R46 ;  /* 0x0000002e332b723e */ /* 0x000fe200000010ff */
[----:B------:R-:W-:Y:S01]  /*b5f0*/  FMUL R56, R70, R60 ;  /* 0x0000003c46387220 */ /* 0x000fe20000400000 */
[----:B------:R-:W-:Y:S01]  /*b600*/  LOP3.LUT R130, R136, 0xffff0000, RZ, 0xc0, !PT ;  /* 0xffff000088827812 */ /* 0x000fe200078ec0ff */
[----:B------:R-:W-:Y:S01]  /*b610*/  FFMA R53, R73, R126, R53 ;  /* 0x0000007e49357223 */ /* 0x000fe20000000035 */
[----:B------:R-:W-:Y:S01]  /*b620*/  SHF.L.U32 R131, R137, 0x10, RZ ;  /* 0x0000001089837819 */ /* 0x000fe200000006ff */
[----:B------:R1:W-:Y:S01]  /*b630*/  STS.128 [R158+0xc400], R40 ;  /* 0x00c400289e007388 */ /* 0x0003e20000000c00 */
[C---:B------:R-:W-:Y:S01]  /*b640*/  FMUL R57, R70.reuse, R61 ;  /* 0x0000003d46397220 */ /* 0x040fe20000400000 */
[----:B------:R-:W-:Y:S01]  /*b650*/  FFMA R54, R73, R127, R54 ;  /* 0x0000007f49367223 */ /* 0x000fe20000000036 */
[----:B------:R-:W-:Y:S01]  /*b660*/  LOP3.LUT R132, R137, 0xffff0000, RZ, 0xc0, !PT ;  /* 0xffff000089847812 */ /* 0x000fe200078ec0ff */
[----:B------:R-:W-:Y:S01]  /*b670*/  FMUL R58, R70, R62 ;  /* 0x0000003e463a7220 */ /* 0x000fe20000400000 */
[C---:B------:R-:W-:Y:S01]  /*b680*/  FFMA R59, R73.reuse, R128, R59 ;  /* 0x00000080493b7223 */ /* 0x040fe2000000003b */
[----:B------:R-:W-:Y:S01]  /*b690*/  SHF.L.U32 R133, R138, 0x10, RZ ;  /* 0x000000108a857819 */ /* 0x000fe200000006ff */
[----:B------:R-:W-:Y:S01]  /*b6a0*/  FMUL R63, R70, R63 ;  /* 0x0000003f463f7220 */ /* 0x000fe20000400000 */
        /* <DEDUP_REMOVED lines=9> */
[C---:B------:R-:W-:Y:S01]  /*b740*/  FMUL R62, R70.reuse, R66 ;  /* 0x00000042463e7220 */ /* 0x040fe20000400000 */
[----:B------:R-:W-:Y:S01]  /*b750*/  F2FP.BF16.F32.PACK_AB R49, R55, R50 ;  /* 0x000000323731723e */ /* 0x000fe200000010ff */
[----:B------:R-:W-:Y:S01]  /*b760*/  FFMA R63, R73, R132, R63 ;  /* 0x00000084493f7223 */ /* 0x000fe2000000003f */
[----:B------:R-:W-:Y:S01]  /*b770*/  FMUL R67, R70, R67 ;  /* 0x0000004346437220 */ /* 0x000fe20000400000 */
[----:B------:R-:W-:Y:S01]  /*b780*/  F2FP.BF16.F32.PACK_AB R50, R53, R52 ;  /* 0x000000343532723e */ /* 0x000fe200000010ff */
[----:B------:R-:W-:Y:S01]  /*b790*/  FFMA R60, R73, R133, R60 ;  /* 0x00000085493c7223 */ /* 0x000fe2000000003c */
[----:B------:R-:W-:Y:S01]  /*b7a0*/  F2FP.BF16.F32.PACK_AB R51, R59, R54 ;  /* 0x000000363b33723e */ /* 0x000fe200000010ff */
[C---:B------:R-:W-:Y:S01]  /*b7b0*/  FFMA R61, R73.reuse, R134, R61 ;  /* 0x00000086493d7223 */ /* 0x040fe2000000003d */
[C---:B------:R-:W-:Y:S01]  /*b7c0*/  FFMA R62, R73.reuse, R135, R62 ;  /* 0x00000087493e7223 */ /* 0x040fe2000000003e */
[----:B------:R-:W-:Y:S01]  /*b7d0*/  FFMA R67, R73, R136, R67 ;  /* 0x0000008849437223 */ /* 0x000fe20000000043 */
[----:B------:R-:W-:Y:S01]  /*b7e0*/  F2FP.BF16.F32.PACK_AB R56, R57, R56 ;  /* 0x000000383938723e */ /* 0x000fe200000010ff */
[----:B------:R1:W-:Y:S01]  /*b7f0*/  STS.128 [R157+0xc400], R48 ;  /* 0x00c400309d007388 */ /* 0x0003e20000000c00 */
[----:B------:R-:W-:Y:S02]  /*b800*/  F2FP.BF16.F32.PACK_AB R57, R63, R58 ;  /* 0x0000003a3f39723e */ /* 0x000fe400000010ff */
        /* <DEDUP_REMOVED lines=21> */
.L_x_147:
[----:B------:R-:W-:Y:S05]  /*b960*/  BSYNC.RECONVERGENT B0 ;  /* 0x0000000000007941 */ /* 0x000fea0003800200 */
.L_x_146:
[----:B------:R-:W-:Y:S01]  /*b970*/  BAR.SYNC.DEFER_BLOCKING 0x1, 0x80 ;  /* 0x0042000000007b1d */ /* 0x000fe20000010000 */
[----:B------:R-:W-:Y:S01]  /*b980*/  UISETP.NE.AND UP0, UPT, UR52, -0x4, UPT ;  /* 0xfffffffc3400788c */ /* 0x000fe2000bf05270 */
[----:B------:R-:W-:Y:S08]  /*b990*/  IADD3 R68, PT, PT, R68, 0x1, RZ ;  /* 0x0000000144447810 */ /* 0x000ff00007ffe0ff */
[----:B------:R-:W-:Y:S05]  /*b9a0*/  BRA.U !UP0, `(.L_x_148) ;  /* 0x0000000108287547 */ /* 0x000fea000b800000 */
[----:B------:R-:W-:Y:S01]  /*b9b0*/  ISETP.NE.AND P0, PT, R167, RZ, PT ;  /* 0x000000ffa700720c */ /* 0x000fe20003f05270 */
[----:B------:R-:W-:Y:S01]  /*b9c0*/  IMAD.U32 R3, RZ, RZ, UR46 ;  /* 0x0000002eff037e24 */ /* 0x000fe2000f8e00ff */
[----:B------:R-:W-:Y:S01]  /*b9d0*/  UIADD3 UR4, UPT, UPT, UR46, 0x1, URZ ;  /* 0x000000012e047890 */ /* 0x000fe2000fffe0ff */
[----:B------:R-:W-:Y:S03]  /*b9e0*/  IMAD.U32 R0, RZ, RZ, UR47 ;  /* 0x0000002fff007e24 */ /* 0x000fe6000f8e00ff */
[----:B------:R-:W-:Y:S04]  /*b9f0*/  UISETP.NE.AND UP0, UPT, UR4, 0x4, UPT ;  /* 0x000000040400788c */ /* 0x000fe8000bf05270 */
[----:B------:R-:W-:Y:S03]  /*ba00*/  USEL UR46, UR4, URZ, UP0 ;  /* 0x000000ff042e7287 */ /* 0x000fe60008000000 */
[----:B------:R-:W-:Y:S05]  /*ba10*/  @P0 LEA R3, R3, UR44, 0x3 ;  /* 0x0000002c03030c11 */ /* 0x000fea000f8e18ff */
[----:B------:R-:W-:Y:S05]  /*ba20*/  @P0 VIADD R3, R3, 0xc0 ;  /* 0x000000c003030836 */ /* 0x000fea0000000000 */
[----:B------:R-:W-:Y:S04]  /*ba30*/  @P0 PRMT R0, R0, 0x654, R3 ;  /* 0x0000065400000816 */ /* 0x000fe80000000003 */
[----:B------:R2:W-:Y:S03]  /*ba40*/  @P0 SYNCS.ARRIVE.TRANS64.RED.A1T0 RZ, [R0+URZ], RZ ;  /* 0x000000ff00ff09a7 */ /* 0x0005e600081004ff */
.L_x_148:
[----:B------:R-:W-:Y:S01]  /*ba50*/  R2UR UR4, R152 ;  /* 0x00000000980472ca */ /* 0x000fe200000e0000 */
[----:B------:R-:W-:Y:S01]  /*ba60*/  UISETP.NE.AND UP0, UPT, UR62, URZ, UPT ;  /* 0x000000ff3e00728c */ /* 0x000fe2000bf05270 */
[----:B------:R-:W-:Y:S01]  /*ba70*/  ISETP.NE.AND P0, PT, R155, 0x2, PT ;  /* 0x000000029b00780c */ /* 0x000fe20003f05270 */
[----:B------:R-:W-:Y:S01]  /*ba80*/  UIADD3 UR16, UPT, UPT, UR37, UR63, URZ ;  /* 0x0000003f25107290 */ /* 0x000fe2000fffe0ff */
[----:B------:R-:W-:Y:S01]  /*ba90*/  ISETP.NE.AND P1, PT, R68, 0x2, PT ;  /* 0x000000024400780c */ /* 0x000fe20003f25270 */
[----:B------:R-:W-:Y:S01]  /*baa0*/  UIADD3 UR52, UPT, UPT, UR52, 0x4, URZ ;  /* 0x0000000434347890 */ /* 0x000fe2000fffe0ff */
[----:B--2---:R-:W-:Y:S01]  /*bab0*/  SEL R0, RZ, 0x1, P0 ;  /* 0x00000001ff007807 */ /* 0x004fe20000000000 */
[----:B------:R-:W-:Y:S01]  /*bac0*/  UMOV UR36, UR61 ;  /* 0x0000003d00247c82 */ /* 0x000fe20008000000 */
[----:B------:R-:W-:Y:S02]  /*bad0*/  SEL R3, RZ, 0x1, P1 ;  /* 0x00000001ff037807 */ /* 0x000fe40000800000 */
[----:B------:R-:W-:Y:S02]  /*bae0*/  LOP3.LUT R161, R161, R0, RZ, 0x3c, !PT ;  /* 0x00000000a1a17212 */ /* 0x000fe400078e3cff */
[----:B------:R-:W-:Y:S01]  /*baf0*/  LOP3.LUT R162, R162, R3, RZ, 0x3c, !PT ;  /* 0x00000003a2a27212 */ /* 0x000fe200078e3cff */
[----:B------:R-:W-:Y:S01]  /*bb00*/  UIADD3 UR20, UPT, UPT, UR38, UR4, URZ ;  /* 0x0000000426147290 */ /* 0x000fe2000fffe0ff */
[----:B------:R-:W-:Y:S02]  /*bb10*/  SEL R155, R155, RZ, P0 ;  /* 0x000000ff9b9b7207 */ /* 0x000fe40000000000 */
[----:B------:R-:W-:Y:S01]  /*bb20*/  SEL R68, R68, RZ, P1 ;  /* 0x000000ff44447207 */ /* 0x000fe20000800000 */
[----:B------:R-:W-:Y:S08]  /*bb30*/  BRA.U UP0, `(.L_x_149) ;  /* 0xffffff9d00d07547 */ /* 0x000ff0000b83ffff */
[----:B------:R-:W2:Y:S01]  /*bb40*/  LDCU.64 UR4, c[0x0][0x888] ;  /* 0x00011100ff0477ac */ /* 0x000ea20008000a00 */
[----:B------:R-:W3:Y:S01]  /*bb50*/  LDCU.64 UR6, c[0x0][0x890] ;  /* 0x00011200ff0677ac */ /* 0x000ee20008000a00 */
[----:B--2---:R-:W-:Y:S02]  /*bb60*/  ISETP.NE.U32.AND P2, PT, RZ, UR4, PT ;  /* 0x00000004ff007c0c */ /* 0x004fe4000bf45070 */
[----:B---3--:R-:W-:Y:S02]  /*bb70*/  ISETP.NE.U32.AND P1, PT, RZ, UR6, PT ;  /* 0x00000006ff007c0c */ /* 0x008fe4000bf25070 */
[----:B------:R-:W-:Y:S02]  /*bb80*/  ISETP.NE.AND.EX P2, PT, RZ, UR5, PT, P2 ;  /* 0x00000005ff007c0c */ /* 0x000fe4000bf45320 */
[----:B------:R-:W-:-:S13]  /*bb90*/  ISETP.NE.AND.EX P0, PT, RZ, UR7, PT, P1 ;  /* 0x00000007ff007c0c */ /* 0x000fda000bf05310 */
[----:B------:R-:W-:Y:S05]  /*bba0*/  @P2 BRA P0, `(.L_x_150) ;  /* 0x00000000003c2947 */ /* 0x000fea0000000000 */
[----:B------:R-:W-:-:S13]  /*bbb0*/  ISETP.NE.AND.EX P1, PT, RZ, UR7, PT, P1 ;  /* 0x00000007ff007c0c */ /* 0x000fda000bf25310 */
[----:B------:R-:W-:Y:S05]  /*bbc0*/  @P1 BRA `(.L_x_151) ;  /* 0x00000000000c1947 */ /* 0x000fea0003800000 */
[----:B------:R-:W-:-:S13]  /*bbd0*/  FSETP.NEU.AND P0, PT, R73, RZ, PT ;  /* 0x000000ff4900720b */ /* 0x000fda0003f0d000 */
[----:B------:R-:W-:Y:S05]  /*bbe0*/  @!P0 EXIT ;  /* 0x000000000000894d */ /* 0x000fea0003800000 */
[----:B------:R-:W-:Y:S05]  /*bbf0*/  BRA `(.L_x_150) ;  /* 0x0000000000287947 */ /* 0x000fea0003800000 */
.L_x_151:
[----:B------:R-:W-:Y:S01]  /*bc00*/  ISETP.NE.AND P0, PT, R154, RZ, PT ;  /* 0x000000ff9a00720c */ /* 0x000fe20003f05270 */
[----:B------:R-:W-:-:S12]  /*bc10*/  BSSY.RECONVERGENT B0, `(.L_x_150) ;  /* 0x0000008000007945 */ /* 0x000fd80003800200 */
[----:B------:R-:W-:Y:S05]  /*bc20*/  @P0 BRA `(.L_x_152) ;  /* 0x0000000000100947 */ /* 0x000fea0003800000 */
[----:B------:R-:W-:-:S04]  /*bc30*/  ISETP.NE.U32.AND P0, PT, RZ, UR4, PT ;  /* 0x00000004ff007c0c */ /* 0x000fc8000bf05070 */
[----:B------:R-:W-:-:S13]  /*bc40*/  ISETP.NE.AND.EX P0, PT, RZ, UR5, PT, P0 ;  /* 0x00000005ff007c0c */ /* 0x000fda000bf05300 */
[----:B------:R-:W-:Y:S05]  /*bc50*/  @!P0 EXIT ;  /* 0x000000000000894d */ /* 0x000fea0003800000 */
[----:B------:R-:W-:Y:S05]  /*bc60*/  BRA `(.L_x_153) ;  /* 0x0000000000087947 */ /* 0x000fea0003800000 */
.L_x_152:
[----:B------:R-:W-:-:S13]  /*bc70*/  FSETP.NEU.AND P0, PT, R73, RZ, PT ;  /* 0x000000ff4900720b */ /* 0x000fda0003f0d000 */
[----:B------:R-:W-:Y:S05]  /*bc80*/  @!P0 EXIT ;  /* 0x000000000000894d */ /* 0x000fea0003800000 */
.L_x_153:
[----:B------:R-:W-:Y:S05]  /*bc90*/  BSYNC.RECONVERGENT B0 ;  /* 0x0000000000007941 */ /* 0x000fea0003800200 */
.L_x_150:
[----:B------:R-:W-:Y:S01]  /*bca0*/  ULEA UR6, UR46, UR44, 0x3 ;  /* 0x0000002c2e067291 */ /* 0x000fe2000f8e18ff */
[----:B------:R-:W-:-:S04]  /*bcb0*/  DEPBAR.LE SB0, 0x0 ;  /* 0x000080000000791a */ /* 0x000fc80000000000 */
[----:B------:R-:W-:-:S04]  /*bcc0*/  UIADD3 UR6, UPT, UPT, UR6, 0xc0, URZ ;  /* 0x000000c006067890 */ /* 0x000fc8000fffe0ff */
[----:B------:R-:W-:-:S09]  /*bcd0*/  UPRMT UR6, UR47, 0x654, UR6 ;  /* 0x000006542f067896 */ /* 0x000fd20008000006 */
[----:B------:R-:W-:Y:S01]  /*bce0*/  SYNCS.ARRIVE.TRANS64.RED.A1T0 RZ, [UR6], RZ ;  /* 0x000000ffffff79a7 */ /* 0x000fe20008100406 */
[----:B------:R-:W-:Y:S05]  /*bcf0*/  EXIT ;  /* 0x000000000000794d */ /* 0x000fea0003800000 */
.L_x_25:
[----:B--2---:R2:W3:Y:S02]  /*bd00*/  SYNCS.PHASECHK.TRANS64.TRYWAIT P0, [R3+URZ+0x140], R2 ;  /* 0x00014002030075a7 */ /* 0x0044e400080011ff */
[----:B---3--:R-:W-:Y:S05]  /*bd10*/  @!P0 NANOSLEEP.SYNCS 0x989680 ;  /* 0x009896800000895d */ /* 0x008fea0003900000 */
[----:B------:R-:W3:Y:S02]  /*bd20*/  @!P0 SYNCS.PHASECHK.TRANS64 P0, [R3+URZ+0x140], R2 ;  /* 0x00014002030085a7 */ /* 0x000ee400080010ff */
[----:B---3--:R-:W-:Y:S05]  /*bd30*/  @!P0 BRA `(.L_x_25) ;  /* 0xfffffffc00f08947 */ /* 0x008fea000383ffff */
[----:B------:R-:W-:Y:S05]  /*bd40*/  BRA `(.L_x_154) ;  /* 0xffffff5c00787947 */ /* 0x000fea000383ffff */
.L_x_28:
[----:B-1----:R-:W-:-:S07]  /*bd50*/  MOV R0, UR33 ;  /* 0x0000002100007c02 */ /* 0x002fce0008000f00 */
.L_x_155:
[----:B-1----:R1:W2:Y:S02]  /*bd60*/  SYNCS.PHASECHK.TRANS64.TRYWAIT P0, [R0+URZ+0x50], R3 ;  /* 0x00005003000075a7 */ /* 0x0022a400080011ff */
[----:B--2---:R-:W-:Y:S05]  /*bd70*/  @!P0 NANOSLEEP.SYNCS 0x989680 ;  /* 0x009896800000895d */ /* 0x004fea0003900000 */
[----:B------:R-:W2:Y:S02]  /*bd80*/  @!P0 SYNCS.PHASECHK.TRANS64 P0, [R0+URZ+0x50], R3 ;  /* 0x00005003000085a7 */ /* 0x000ea400080010ff */
[----:B--2---:R-:W-:Y:S05]  /*bd90*/  @!P0 BRA `(.L_x_155) ;  /* 0xfffffffc00f08947 */ /* 0x004fea000383ffff */
[----:B------:R-:W-:Y:S05]  /*bda0*/  BRA `(.L_x_27) ;  /* 0xffffff5c00d07947 */ /* 0x000fea000383ffff */
.L_x_35:
[----:B-1----:R-:W-:-:S07]  /*bdb0*/  MOV R0, UR17 ;  /* 0x0000001100007c02 */ /* 0x002fce0008000f00 */
.L_x_156:
[----:B-1----:R1:W2:Y:S02]  /*bdc0*/  SYNCS.PHASECHK.TRANS64.TRYWAIT P0, [R0+URZ+0x50], R3 ;  /* 0x00005003000075a7 */ /* 0x0022a400080011ff */
[----:B--2---:R-:W-:Y:S05]  /*bdd0*/  @!P0 NANOSLEEP.SYNCS 0x989680 ;  /* 0x009896800000895d */ /* 0x004fea0003900000 */
[----:B------:R-:W2:Y:S02]  /*bde0*/  @!P0 SYNCS.PHASECHK.TRANS64 P0, [R0+URZ+0x50], R3 ;  /* 0x00005003000085a7 */ /* 0x000ea400080010ff */
[----:B--2---:R-:W-:Y:S05]  /*bdf0*/  @!P0 BRA `(.L_x_156) ;  /* 0xfffffffc00f08947 */ /* 0x004fea000383ffff */
[----:B------:R-:W-:Y:S05]  /*be00*/  BRA `(.L_x_34) ;  /* 0xffffff6000907947 */ /* 0x000fea000383ffff */
.L_x_40:
[----:B-1----:R1:W2:Y:S02]  /*be10*/  SYNCS.PHASECHK.TRANS64.TRYWAIT P0, [R3+URZ+0xf0], R0 ;  /* 0x0000f000030075a7 */ /* 0x0022a400080011ff */
[----:B--2---:R-:W-:Y:S05]  /*be20*/  @!P0 NANOSLEEP.SYNCS 0x989680 ;  /* 0x009896800000895d */ /* 0x004fea0003900000 */
[----:B------:R-:W2:Y:S02]  /*be30*/  @!P0 SYNCS.PHASECHK.TRANS64 P0, [R3+URZ+0xf0], R0 ;  /* 0x0000f000030085a7 */ /* 0x000ea400080010ff */
[----:B--2---:R-:W-:Y:S05]  /*be40*/  @!P0 BRA `(.L_x_40) ;  /* 0xfffffffc00f08947 */ /* 0x004fea000383ffff */
[----:B------:R-:W-:Y:S05]  /*be50*/  BRA `(.L_x_157) ;  /* 0xffffff6400387947 */ /* 0x000fea000383ffff */
.L_x_44:
[----:B-1----:R-:W-:-:S07]  /*be60*/  MOV R0, UR4 ;  /* 0x0000000400007c02 */ /* 0x002fce0008000f00 */
.L_x_158:
[----:B-1----:R1:W2:Y:S02]  /*be70*/  SYNCS.PHASECHK.TRANS64.TRYWAIT P0, [R0+URZ], R3 ;  /* 0x00000003000075a7 */ /* 0x0022a400080011ff */
[----:B--2---:R-:W-:Y:S05]  /*be80*/  @!P0 NANOSLEEP.SYNCS 0x989680 ;  /* 0x009896800000895d */ /* 0x004fea0003900000 */
[----:B------:R-:W2:Y:S02]  /*be90*/  @!P0 SYNCS.PHASECHK.TRANS64 P0, [R0+URZ], R3 ;  /* 0x00000003000085a7 */ /* 0x000ea400080010ff */
[----:B--2---:R-:W-:Y:S05]  /*bea0*/  @!P0 BRA `(.L_x_158) ;  /* 0xfffffffc00f08947 */ /* 0x004fea000383ffff */
[----:B------:R-:W-:Y:S05]  /*beb0*/  BRA `(.L_x_159) ;  /* 0xffffff6800e07947 */ /* 0x000fea000383ffff */
.L_x_45:
[----:B------:R-:W-:-:S07]  /*bec0*/  MOV R0, UR5 ;  /* 0x0000000500007c02 */ /* 0x000fce0008000f00 */
.L_x_160:
[----:B-1----:R1:W2:Y:S02]  /*bed0*/  SYNCS.PHASECHK.TRANS64.TRYWAIT P0, [R0+URZ], R3 ;  /* 0x00000003000075a7 */ /* 0x0022a400080011ff */
[----:B--2---:R-:W-:Y:S05]  /*bee0*/  @!P0 NANOSLEEP.SYNCS 0x989680 ;  /* 0x009896800000895d */ /* 0x004fea0003900000 */
[----:B------:R-:W2:Y:S02]  /*bef0*/  @!P0 SYNCS.PHASECHK.TRANS64 P0, [R0+URZ], R3 ;  /* 0x00000003000085a7 */ /* 0x000ea400080010ff */
[----:B--2---:R-:W-:Y:S05]  /*bf00*/  @!P0 BRA `(.L_x_160) ;  /* 0xfffffffc00f08947 */ /* 0x004fea000383ffff */
[----:B------:R-:W-:Y:S05]  /*bf10*/  BRA `(.L_x_161) ;  /* 0xffffff6800ec7947 */ /* 0x000fea000383ffff */
.L_x_46:
[----:B------:R-:W-:-:S07]  /*bf20*/  MOV R0, UR5 ;  /* 0x0000000500007c02 */ /* 0x000fce0008000f00 */
.L_x_162:
[----:B-1----:R1:W2:Y:S02]  /*bf30*/  SYNCS.PHASECHK.TRANS64.TRYWAIT P0, [R0+URZ], R3 ;  /* 0x00000003000075a7 */ /* 0x0022a400080011ff */
[----:B--2---:R-:W-:Y:S05]  /*bf40*/  @!P0 NANOSLEEP.SYNCS 0x989680 ;  /* 0x009896800000895d */ /* 0x004fea0003900000 */
[----:B------:R-:W2:Y:S02]  /*bf50*/  @!P0 SYNCS.PHASECHK.TRANS64 P0, [R0+URZ], R3 ;  /* 0x00000003000085a7 */ /* 0x000ea400080010ff */
[----:B--2---:R-:W-:Y:S05]  /*bf60*/  @!P0 BRA `(.L_x_162) ;  /* 0xfffffffc00f08947 */ /* 0x004fea000383ffff */
[----:B------:R-:W-:Y:S05]  /*bf70*/  BRA `(.L_x_163) ;  /* 0xffffff6800f87947 */ /* 0x000fea000383ffff */
.L_x_47:
[----:B------:R-:W-:-:S07]  /*bf80*/  MOV R0, UR5 ;  /* 0x0000000500007c02 */ /* 0x000fce0008000f00 */
.L_x_164:
[----:B-1----:R1:W2:Y:S02]  /*bf90*/  SYNCS.PHASECHK.TRANS64.TRYWAIT P0, [R0+URZ], R3 ;  /* 0x00000003000075a7 */ /* 0x0022a400080011ff */
[----:B--2---:R-:W-:Y:S05]  /*bfa0*/  @!P0 NANOSLEEP.SYNCS 0x989680 ;  /* 0x009896800000895d */ /* 0x004fea0003900000 */
[----:B------:R-:W2:Y:S02]  /*bfb0*/  @!P0 SYNCS.PHASECHK.TRANS64 P0, [R0+URZ], R3 ;  /* 0x00000003000085a7 */ /* 0x000ea400080010ff */
[----:B--2---:R-:W-:Y:S05]  /*bfc0*/  @!P0 BRA `(.L_x_164) ;  /* 0xfffffffc00f08947 */ /* 0x004fea000383ffff */
[----:B------:R-:W-:Y:S05]  /*bfd0*/  BRA `(.L_x_165) ;  /* 0xffffff6c00047947 */ /* 0x000fea000383ffff */
.L_x_48:
[----:B------:R-:W-:-:S07]  /*bfe0*/  MOV R0, UR5 ;  /* 0x0000000500007c02 */ /* 0x000fce0008000f00 */
.L_x_166:
[----:B-1----:R1:W2:Y:S02]  /*bff0*/  SYNCS.PHASECHK.TRANS64.TRYWAIT P0, [R0+URZ], R3 ;  /* 0x00000003000075a7 */ /* 0x0022a400080011ff */
[----:B--2---:R-:W-:Y:S05]  /*c000*/  @!P0 NANOSLEEP.SYNCS 0x989680 ;  /* 0x009896800000895d */ /* 0x004fea0003900000 */
[----:B------:R-:W2:Y:S02]  /*c010*/  @!P0 SYNCS.PHASECHK.TRANS64 P0, [R0+URZ], R3 ;  /* 0x00000003000085a7 */ /* 0x000ea400080010ff */
[----:B--2---:R-:W-:Y:S05]  /*c020*/  @!P0 BRA `(.L_x_166) ;  /* 0xfffffffc00f08947 */ /* 0x004fea000383ffff */
[----:B------:R-:W-:Y:S05]  /*c030*/  BRA `(.L_x_167) ;  /* 0xffffff6c00107947 */ /* 0x000fea000383ffff */
.L_x_49:
[----:B------:R-:W-:-:S07]  /*c040*/  MOV R0, UR5 ;  /* 0x0000000500007c02 */ /* 0x000fce0008000f00 */
.L_x_168:
[----:B-1----:R1:W2:Y:S02]  /*c050*/  SYNCS.PHASECHK.TRANS64.TRYWAIT P0, [R0+URZ], R3 ;  /* 0x00000003000075a7 */ /* 0x0022a400080011ff */
[----:B--2---:R-:W-:Y:S05]  /*c060*/  @!P0 NANOSLEEP.SYNCS 0x989680 ;  /* 0x009896800000895d */ /* 0x004fea0003900000 */
[----:B------:R-:W2:Y:S02]  /*c070*/  @!P0 SYNCS.PHASECHK.TRANS64 P0, [R0+URZ], R3 ;  /* 0x00000003000085a7 */ /* 0x000ea400080010ff */
[----:B--2---:R-:W-:Y:S05]  /*c080*/  @!P0 BRA `(.L_x_168) ;  /* 0xfffffffc00f08947 */ /* 0x004fea000383ffff */
[----:B------:R-:W-:Y:S05]  /*c090*/  BRA `(.L_x_169) ;  /* 0xffffff6c001c7947 */ /* 0x000fea000383ffff */
.L_x_50:
[----:B------:R-:W-:-:S07]  /*c0a0*/  MOV R0, UR5 ;  /* 0x0000000500007c02 */ /* 0x000fce0008000f00 */
.L_x_170:
[----:B-1----:R1:W2:Y:S02]  /*c0b0*/  SYNCS.PHASECHK.TRANS64.TRYWAIT P0, [R0+URZ], R3 ;  /* 0x00000003000075a7 */ /* 0x0022a400080011ff */
[----:B--2---:R-:W-:Y:S05]  /*c0c0*/  @!P0 NANOSLEEP.SYNCS 0x989680 ;  /* 0x009896800000895d */ /* 0x004fea0003900000 */
[----:B------:R-:W2:Y:S02]  /*c0d0*/  @!P0 SYNCS.PHASECHK.TRANS64 P0, [R0+URZ], R3 ;  /* 0x00000003000085a7 */ /* 0x000ea400080010ff */
[----:B--2---:R-:W-:Y:S05]  /*c0e0*/  @!P0 BRA `(.L_x_170) ;  /* 0xfffffffc00f08947 */ /* 0x004fea000383ffff */
[----:B------:R-:W-:Y:S05]  /*c0f0*/  BRA `(.L_x_171) ;  /* 0xffffff6c00287947 */ /* 0x000fea000383ffff */
.L_x_51:
[----:B------:R-:W-:-:S07]  /*c100*/  MOV R0, UR5 ;  /* 0x0000000500007c02 */ /* 0x000fce0008000f00 */
.L_x_172:
[----:B-1----:R1:W2:Y:S02]  /*c110*/  SYNCS.PHASECHK.TRANS64.TRYWAIT P0, [R0+URZ], R3 ;  /* 0x00000003000075a7 */ /* 0x0022a400080011ff */
[----:B--2---:R-:W-:Y:S05]  /*c120*/  @!P0 NANOSLEEP.SYNCS 0x989680 ;  /* 0x009896800000895d */ /* 0x004fea0003900000 */
[----:B------:R-:W2:Y:S02]  /*c130*/  @!P0 SYNCS.PHASECHK.TRANS64 P0, [R0+URZ], R3 ;  /* 0x00000003000085a7 */ /* 0x000ea400080010ff */
[----:B--2---:R-:W-:Y:S05]  /*c140*/  @!P0 BRA `(.L_x_172) ;  /* 0xfffffffc00f08947 */ /* 0x004fea000383ffff */
[----:B------:R-:W-:Y:S05]  /*c150*/  BRA `(.L_x_173) ;  /* 0xffffff6c00347947 */ /* 0x000fea000383ffff */
.L_x_52:
[----:B------:R-:W-:-:S07]  /*c160*/  MOV R0, UR5 ;  /* 0x0000000500007c02 */ /* 0x000fce0008000f00 */
.L_x_174:
[----:B-1----:R1:W2:Y:S02]  /*c170*/  SYNCS.PHASECHK.TRANS64.TRYWAIT P0, [R0+URZ], R3 ;  /* 0x00000003000075a7 */ /* 0x0022a400080011ff */
[----:B--2---:R-:W-:Y:S05]  /*c180*/  @!P0 NANOSLEEP.SYNCS 0x989680 ;  /* 0x009896800000895d */ /* 0x004fea0003900000 */
[----:B------:R-:W2:Y:S02]  /*c190*/  @!P0 SYNCS.PHASECHK.TRANS64 P0, [R0+URZ], R3 ;  /* 0x00000003000085a7 */ /* 0x000ea400080010ff */
[----:B--2---:R-:W-:Y:S05]  /*c1a0*/  @!P0 BRA `(.L_x_174) ;  /* 0xfffffffc00f08947 */ /* 0x004fea000383ffff */
[----:B------:R-:W-:Y:S05]  /*c1b0*/  BRA `(.L_x_175) ;  /* 0xffffff6c00407947 */ /* 0x000fea000383ffff */
.L_x_55:
[----:B--2---:R2:W3:Y:S02]  /*c1c0*/  SYNCS.PHASECHK.TRANS64.TRYWAIT P0, [R2+URZ+0x130], R5 ;  /* 0x00013005020075a7 */ /* 0x0044e400080011ff */
[----:B---3--:R-:W-:Y:S05]  /*c1d0*/  @!P0 NANOSLEEP.SYNCS 0x989680 ;  /* 0x009896800000895d */ /* 0x008fea0003900000 */
[----:B------:R-:W3:Y:S02]  /*c1e0*/  @!P0 SYNCS.PHASECHK.TRANS64 P0, [R2+URZ+0x130], R5 ;  /* 0x00013005020085a7 */ /* 0x000ee400080010ff */
[----:B---3--:R-:W-:Y:S05]  /*c1f0*/  @!P0 BRA `(.L_x_55) ;  /* 0xfffffffc00f08947 */ /* 0x008fea000383ffff */
[----:B------:R-:W-:Y:S05]  /*c200*/  BRA `(.L_x_176) ;  /* 0xffffff6c009c7947 */ /* 0x000fea000383ffff */
.L_x_56:
[----:B------:R-:W-:-:S07]  /*c210*/  MOV R2, UR4 ;  /* 0x0000000400027c02 */ /* 0x000fce0008000f00 */
.L_x_177:
[----:B--2---:R2:W3:Y:S02]  /*c220*/  SYNCS.PHASECHK.TRANS64.TRYWAIT P0, [R2+URZ+0x100], R5 ;  /* 0x00010005020075a7 */ /* 0x0044e400080011ff */
[----:B---3--:R-:W-:Y:S05]  /*c230*/  @!P0 NANOSLEEP.SYNCS 0x989680 ;  /* 0x009896800000895d */ /* 0x008fea0003900000 */
[----:B------:R-:W3:Y:S02]  /*c240*/  @!P0 SYNCS.PHASECHK.TRANS64 P0, [R2+URZ+0x100], R5 ;  /* 0x00010005020085a7 */ /* 0x000ee400080010ff */
[----:B---3--:R-:W-:Y:S05]  /*c250*/  @!P0 BRA `(.L_x_177) ;  /* 0xfffffffc00f08947 */ /* 0x008fea000383ffff */
[----:B------:R-:W-:Y:S05]  /*c260*/  BRA `(.L_x_178) ;  /* 0xffffff6c00ac7947 */ /* 0x000fea000383ffff */
.L_x_57:
[----:B--2---:R2:W3:Y:S02]  /*c270*/  SYNCS.PHASECHK.TRANS64.TRYWAIT P1, [R2+URZ+0xf0], R5 ;  /* 0x0000f005020075a7 */ /* 0x0044e400080211ff */
[----:B---3--:R-:W-:Y:S05]  /*c280*/  @!P1 NANOSLEEP.SYNCS 0x989680 ;  /* 0x009896800000995d */ /* 0x008fea0003900000 */
[----:B------:R-:W3:Y:S02]  /*c290*/  @!P1 SYNCS.PHASECHK.TRANS64 P1, [R2+URZ+0xf0], R5 ;  /* 0x0000f005020095a7 */ /* 0x000ee400080210ff */
[----:B---3--:R-:W-:Y:S05]  /*c2a0*/  @!P1 BRA `(.L_x_57) ;  /* 0xfffffffc00f09947 */ /* 0x008fea000383ffff */
[----:B------:R-:W-:Y:S05]  /*c2b0*/  BRA `(.L_x_179) ;  /* 0xffffff6c00dc7947 */ /* 0x000fea000383ffff */
.L_x_60:
[----:B------:R-:W-:-:S07]  /*c2c0*/  MOV R0, UR4 ;  /* 0x0000000400007c02 */ /* 0x000fce0008000f00 */
.L_x_180:
[----:B--2---:R2:W3:Y:S02]  /*c2d0*/  SYNCS.PHASECHK.TRANS64.TRYWAIT P0, [R0+URZ+0x100], R3 ;  /* 0x00010003000075a7 */ /* 0x0044e400080011ff */
[----:B---3--:R-:W-:Y:S05]  /*c2e0*/  @!P0 NANOSLEEP.SYNCS 0x989680 ;  /* 0x009896800000895d */ /* 0x008fea0003900000 */
[----:B------:R-:W3:Y:S02]  /*c2f0*/  @!P0 SYNCS.PHASECHK.TRANS64 P0, [R0+URZ+0x100], R3 ;  /* 0x00010003000085a7 */ /* 0x000ee400080010ff */
[----:B---3--:R-:W-:Y:S05]  /*c300*/  @!P0 BRA `(.L_x_180) ;  /* 0xfffffffc00f08947 */ /* 0x008fea000383ffff */
[----:B------:R-:W-:Y:S05]  /*c310*/  BRA `(.L_x_59) ;  /* 0xffffff7000307947 */ /* 0x000fea000383ffff */
.L_x_69:
[----:B--2---:R-:W-:-:S04]  /*c320*/  MOV R0, UR5 ;  /* 0x0000000500007c02 */ /* 0x004fc80008000f00 */
[----:B------:R2:W3:Y:S03]  /*c330*/  SYNCS.PHASECHK.TRANS64.TRYWAIT P0, [R0+URZ+0x8], R7 ;  /* 0x00000807000075a7 */ /* 0x0004e600080011ff */
[----:B---3--:R-:W-:Y:S05]  /*c340*/  @!P0 NANOSLEEP.SYNCS 0x989680 ;  /* 0x009896800000895d */ /* 0x008fea0003900000 */
[----:B------:R-:W3:Y:S02]  /*c350*/  @!P0 SYNCS.PHASECHK.TRANS64 P0, [R0+URZ+0x8], R7 ;  /* 0x00000807000085a7 */ /* 0x000ee400080010ff */
[----:B---3--:R-:W-:Y:S05]  /*c360*/  @!P0 BRA `(.L_x_69) ;  /* 0xfffffffc00ec8947 */ /* 0x008fea000383ffff */
[----:B------:R-:W-:Y:S05]  /*c370*/  BRA `(.L_x_68) ;  /* 0xffffff7000e47947 */ /* 0x000fea000383ffff */
.L_x_71:
[----:B------:R-:W-:Y:S01]  /*c380*/  BSSY B0, `(.L_x_181) ;  /* 0x0000006000007945 */ /* 0x000fe20003800000 */
[----:B------:R-:W-:-:S07]  /*c390*/  MOV R15, 0xffffffff ;  /* 0xffffffff000f7802 */ /* 0x000fce0000000f00 */
[----:B-12--5:R-:W-:Y:S05]  /*c3a0*/  WARPSYNC.COLLECTIVE R15, `(.L_x_182) ;  /* 0x000000000f0c7348 */ /* 0x026fea0003c00000 */
[----:B------:R-:W-:Y:S02]  /*c3b0*/  ELECT P6, UR79, PT ;  /* 0x00000000004f782f */ /* 0x000fe400038c0000 */
[----:B------:R-:W-:Y:S01]  /*c3c0*/  MOV R14, UR79 ;  /* 0x0000004f000e7c02 */ /* 0x000fe20008000f00 */
[----:B-12--5:R-:W-:Y:S10]  /*c3d0*/  ENDCOLLECTIVE ;  /* 0x000000000000791b */ /* 0x026ff40003800000 */
.L_x_182:
[----:B------:R-:W-:Y:S05]  /*c3e0*/  BSYNC B0 ;  /* 0x0000000000007941 */ /* 0x000fea0003800000 */
.L_x_181:
[----:B------:R-:W-:Y:S05]  /*c3f0*/  BRA `(.L_x_183) ;  /* 0xffffff7400147947 */ /* 0x000fea000383ffff */
.L_x_73:
[----:B--2---:R-:W-:-:S04]  /*c400*/  MOV R0, UR5 ;  /* 0x0000000500007c02 */ /* 0x004fc80008000f00 */
[----:B------:R2:W3:Y:S03]  /*c410*/  SYNCS.PHASECHK.TRANS64.TRYWAIT P0, [R0+URZ+0x8], R5 ;  /* 0x00000805000075a7 */ /* 0x0004e600080011ff */
[----:B---3--:R-:W-:Y:S05]  /*c420*/  @!P0 NANOSLEEP.SYNCS 0x989680 ;  /* 0x009896800000895d */ /* 0x008fea0003900000 */
[----:B------:R-:W3:Y:S02]  /*c430*/  @!P0 SYNCS.PHASECHK.TRANS64 P0, [R0+URZ+0x8], R5 ;  /* 0x00000805000085a7 */ /* 0x000ee400080010ff */
[----:B---3--:R-:W-:Y:S05]  /*c440*/  @!P0 BRA `(.L_x_73) ;  /* 0xfffffffc00ec8947 */ /* 0x008fea000383ffff */
[----:B------:R-:W-:Y:S05]  /*c450*/  BRA `(.L_x_72) ;  /* 0xffffff7400187947 */ /* 0x000fea000383ffff */
.L_x_74:
[----:B-1----:R1:W2:Y:S02]  /*c460*/  SYNCS.PHASECHK.TRANS64.TRYWAIT P0, [R0+URZ+0xf0], R5 ;  /* 0x0000f005000075a7 */ /* 0x0022a400080011ff */
[----:B--2---:R-:W-:Y:S05]  /*c470*/  @!P0 NANOSLEEP.SYNCS 0x989680 ;  /* 0x009896800000895d */ /* 0x004fea0003900000 */
[----:B------:R-:W2:Y:S02]  /*c480*/  @!P0 SYNCS.PHASECHK.TRANS64 P0, [R0+URZ+0xf0], R5 ;  /* 0x0000f005000085a7 */ /* 0x000ea400080010ff */
[----:B--2---:R-:W-:Y:S05]  /*c490*/  @!P0 BRA `(.L_x_74) ;  /* 0xfffffffc00f08947 */ /* 0x004fea000383ffff */
[----:B------:R-:W-:Y:S05]  /*c4a0*/  BRA `(.L_x_184) ;  /* 0xffffff7400f47947 */ /* 0x000fea000383ffff */
.L_x_76:
[----:B------:R-:W-:-:S07]  /*c4b0*/  MOV R0, UR23 ;  /* 0x0000001700007c02 */ /* 0x000fce0008000f00 */
.L_x_185:
[----:B-1----:R1:W2:Y:S02]  /*c4c0*/  SYNCS.PHASECHK.TRANS64.TRYWAIT P0, [R0+URZ+0x120], R5 ;  /* 0x00012005000075a7 */ /* 0x0022a400080011ff */
[----:B--2---:R-:W-:Y:S05]  /*c4d0*/  @!P0 NANOSLEEP.SYNCS 0x989680 ;  /* 0x009896800000895d */ /* 0x004fea0003900000 */
[----:B------:R-:W2:Y:S02]  /*c4e0*/  @!P0 SYNCS.PHASECHK.TRANS64 P0, [R0+URZ+0x120], R5 ;  /* 0x00012005000085a7 */ /* 0x000ea400080010ff */
[----:B--2---:R-:W-:Y:S05]  /*c4f0*/  @!P0 BRA `(.L_x_185) ;  /* 0xfffffffc00f08947 */ /* 0x004fea000383ffff */
[----:B------:R-:W-:Y:S05]  /*c500*/  BRA `(.L_x_186) ;  /* 0xffffff7800407947 */ /* 0x000fea000383ffff */
.L_x_79:
[----:B------:R-:W-:Y:S07]  /*c510*/  MOV R0, UR5 ;  /* 0x0000000500007c02 */ /* 0x000fee0008000f00 */
.L_x_187:
[----:B-1----:R1:W2:Y:S02]  /*c520*/  SYNCS.PHASECHK.TRANS64.TRYWAIT P0, [R0+URZ], R5 ;  /* 0x00000005000075a7 */ /* 0x0022a400080011ff */
[----:B--2---:R-:W-:Y:S05]  /*c530*/  @!P0 NANOSLEEP.SYNCS 0x989680 ;  /* 0x009896800000895d */ /* 0x004fea0003900000 */
[----:B------:R-:W2:Y:S02]  /*c540*/  @!P0 SYNCS.PHASECHK.TRANS64 P0, [R0+URZ], R5 ;  /* 0x00000005000085a7 */ /* 0x000ea400080010ff */
[----:B--2---:R-:W-:Y:S05]  /*c550*/  @!P0 BRA `(.L_x_187) ;  /* 0xfffffffc00f08947 */ /* 0x004fea000383ffff */
[----:B------:R-:W-:Y:S05]  /*c560*/  BRA `(.L_x_78) ;  /* 0xffffff7800547947 */ /* 0x000fea000383ffff */
.L_x_83:
[----:B-1----:R-:W-:-:S07]  /*c570*/  MOV R0, UR4 ;  /* 0x0000000400007c02 */ /* 0x002fce0008000f00 */
.L_x_188:
[----:B-1----:R1:W2:Y:S02]  /*c580*/  SYNCS.PHASECHK.TRANS64.TRYWAIT P0, [R0+URZ], R3 ;  /* 0x00000003000075a7 */ /* 0x0022a400080011ff */
[----:B--2---:R-:W-:Y:S05]  /*c590*/  @!P0 NANOSLEEP.SYNCS 0x989680 ;  /* 0x009896800000895d */ /* 0x004fea0003900000 */
[----:B------:R-:W2:Y:S02]  /*c5a0*/  @!P0 SYNCS.PHASECHK.TRANS64 P0, [R0+URZ], R3 ;  /* 0x00000003000085a7 */ /* 0x000ea400080010ff */
[----:B--2---:R-:W-:Y:S05]  /*c5b0*/  @!P0 BRA `(.L_x_188) ;  /* 0xfffffffc00f08947 */ /* 0x004fea000383ffff */
[----:B------:R-:W-:Y:S05]  /*c5c0*/  BRA `(.L_x_189) ;  /* 0xffffff7c00207947 */ /* 0x000fea000383ffff */
.L_x_86:
[----:B------:R-:W-:-:S07]  /*c5d0*/  MOV R0, UR17 ;  /* 0x0000001100007c02 */ /* 0x000fce0008000f00 */
.L_x_190:
[----:B-1----:R1:W2:Y:S02]  /*c5e0*/  SYNCS.PHASECHK.TRANS64.TRYWAIT P1, [R0+URZ+0x150], R3 ;  /* 0x00015003000075a7 */ /* 0x0022a400080211ff */
[----:B--2---:R-:W-:Y:S05]  /*c5f0*/  @!P1 NANOSLEEP.SYNCS 0x989680 ;  /* 0x009896800000995d */ /* 0x004fea0003900000 */
[----:B------:R-:W2:Y:S02]  /*c600*/  @!P1 SYNCS.PHASECHK.TRANS64 P1, [R0+URZ+0x150], R3 ;  /* 0x00015003000095a7 */ /* 0x000ea400080210ff */
[----:B--2---:R-:W-:Y:S05]  /*c610*/  @!P1 BRA `(.L_x_190) ;  /* 0xfffffffc00f09947 */ /* 0x004fea000383ffff */
[----:B------:R-:W-:Y:S05]  /*c620*/  BRA `(.L_x_191) ;  /* 0xffffff7c006c7947 */ /* 0x000fea000383ffff */
.L_x_91:
[----:B---3--:R3:W4:Y:S02]  /*c630*/  SYNCS.PHASECHK.TRANS64.TRYWAIT P0, [R12+URZ+0xf0], R9 ;  /* 0x0000f0090c0075a7 */ /* 0x00872400080011ff */
[----:B----4-:R-:W-:Y:S05]  /*c640*/  @!P0 NANOSLEEP.SYNCS 0x989680 ;  /* 0x009896800000895d */ /* 0x010fea0003900000 */
[----:B------:R-:W4:Y:S02]  /*c650*/  @!P0 SYNCS.PHASECHK.TRANS64 P0, [R12+URZ+0xf0], R9 ;  /* 0x0000f0090c0085a7 */ /* 0x000f2400080010ff */
[----:B----4-:R-:W-:Y:S05]  /*c660*/  @!P0 BRA `(.L_x_91) ;  /* 0xfffffffc00f08947 */ /* 0x010fea000383ffff */
[----:B------:R-:W-:Y:S05]  /*c670*/  BRA `(.L_x_192) ;  /* 0xffffff8000947947 */ /* 0x000fea000383ffff */
.L_x_94:
[----:B------:R-:W-:Y:S07]  /*c680*/  MOV R0, UR21 ;  /* 0x0000001500007c02 */ /* 0x000fee0008000f00 */
.L_x_193:
[----:B-1----:R1:W3:Y:S02]  /*c690*/  SYNCS.PHASECHK.TRANS64.TRYWAIT P2, [R0+URZ+0xe8], R11 ;  /* 0x0000e80b000075a7 */ /* 0x0022e400080411ff */
[----:B---3--:R-:W-:Y:S05]  /*c6a0*/  @!P2 NANOSLEEP.SYNCS 0x989680 ;  /* 0x009896800000a95d */ /* 0x008fea0003900000 */
[----:B------:R-:W3:Y:S02]  /*c6b0*/  @!P2 SYNCS.PHASECHK.TRANS64 P2, [R0+URZ+0xe8], R11 ;  /* 0x0000e80b0000a5a7 */ /* 0x000ee400080410ff */
[----:B---3--:R-:W-:Y:S05]  /*c6c0*/  @!P2 BRA `(.L_x_193) ;  /* 0xfffffffc00f0a947 */ /* 0x008fea000383ffff */
[----:B------:R-:W-:Y:S05]  /*c6d0*/  BRA `(.L_x_93) ;  /* 0xffffff8400fc7947 */ /* 0x000fea000383ffff */
.L_x_97:
[----:B---3--:R-:W-:Y:S07]  /*c6e0*/  MOV R0, UR21 ;  /* 0x0000001500007c02 */ /* 0x008fee0008000f00 */
.L_x_194:
[----:B-1----:R1:W3:Y:S02]  /*c6f0*/  SYNCS.PHASECHK.TRANS64.TRYWAIT P0, [R0+URZ+0xc0], R9 ;  /* 0x0000c009000075a7 */ /* 0x0022e400080011ff */
[----:B---3--:R-:W-:Y:S05]  /*c700*/  @!P0 NANOSLEEP.SYNCS 0x989680 ;  /* 0x009896800000895d */ /* 0x008fea0003900000 */
[----:B------:R-:W3:Y:S02]  /*c710*/  @!P0 SYNCS.PHASECHK.TRANS64 P0, [R0+URZ+0xc0], R9 ;  /* 0x0000c009000085a7 */ /* 0x000ee400080010ff */
[----:B---3--:R-:W-:Y:S05]  /*c720*/  @!P0 BRA `(.L_x_194) ;  /* 0xfffffffc00f08947 */ /* 0x008fea000383ffff */
[----:B------:R-:W-:Y:S05]  /*c730*/  BRA `(.L_x_195) ;  /* 0xffffff8800587947 */ /* 0x000fea000383ffff */
.L_x_98:
[----:B------:R-:W-:Y:S07]  /*c740*/  MOV R0, UR21 ;  /* 0x0000001500007c02 */ /* 0x000fee0008000f00 */
.L_x_196:
[----:B-1----:R1:W3:Y:S02]  /*c750*/  SYNCS.PHASECHK.TRANS64.TRYWAIT P0, [R0+URZ+0xc8], R9 ;  /* 0x0000c809000075a7 */ /* 0x0022e400080011ff */
[----:B---3--:R-:W-:Y:S05]  /*c760*/  @!P0 NANOSLEEP.SYNCS 0x989680 ;  /* 0x009896800000895d */ /* 0x008fea0003900000 */
[----:B------:R-:W3:Y:S02]  /*c770*/  @!P0 SYNCS.PHASECHK.TRANS64 P0, [R0+URZ+0xc8], R9 ;  /* 0x0000c809000085a7 */ /* 0x000ee400080010ff */
[----:B---3--:R-:W-:Y:S05]  /*c780*/  @!P0 BRA `(.L_x_196) ;  /* 0xfffffffc00f08947 */ /* 0x008fea000383ffff */
[----:B------:R-:W-:Y:S05]  /*c790*/  BRA `(.L_x_197) ;  /* 0xffffff8800947947 */ /* 0x000fea000383ffff */
.L_x_99:
[----:B------:R-:W-:Y:S07]  /*c7a0*/  MOV R0, UR21 ;  /* 0x0000001500007c02 */ /* 0x000fee0008000f00 */
.L_x_198:
[----:B-1----:R1:W3:Y:S02]  /*c7b0*/  SYNCS.PHASECHK.TRANS64.TRYWAIT P0, [R0+URZ+0xd0], R9 ;  /* 0x0000d009000075a7 */ /* 0x0022e400080011ff */
[----:B---3--:R-:W-:Y:S05]  /*c7c0*/  @!P0 NANOSLEEP.SYNCS 0x989680 ;  /* 0x009896800000895d */ /* 0x008fea0003900000 */
[----:B------:R-:W3:Y:S02]  /*c7d0*/  @!P0 SYNCS.PHASECHK.TRANS64 P0, [R0+URZ+0xd0], R9 ;  /* 0x0000d009000085a7 */ /* 0x000ee400080010ff */
[----:B---3--:R-:W-:Y:S05]  /*c7e0*/  @!P0 BRA `(.L_x_198) ;  /* 0xfffffffc00f08947 */ /* 0x008fea000383ffff */
[----:B------:R-:W-:Y:S05]  /*c7f0*/  BRA `(.L_x_199) ;  /* 0xffffff8800dc7947 */ /* 0x000fea000383ffff */
.L_x_100:
[----:B------:R-:W-:Y:S07]  /*c800*/  MOV R0, UR21 ;  /* 0x0000001500007c02 */ /* 0x000fee0008000f00 */
.L_x_200:
[----:B-1----:R1:W3:Y:S02]  /*c810*/  SYNCS.PHASECHK.TRANS64.TRYWAIT P0, [R0+URZ+0xd8], R9 ;  /* 0x0000d809000075a7 */ /* 0x0022e400080011ff */
[----:B---3--:R-:W-:Y:S05]  /*c820*/  @!P0 NANOSLEEP.SYNCS 0x989680 ;  /* 0x009896800000895d */ /* 0x008fea0003900000 */
[----:B------:R-:W3:Y:S02]  /*c830*/  @!P0 SYNCS.PHASECHK.TRANS64 P0, [R0+URZ+0xd8], R9 ;  /* 0x0000d809000085a7 */ /* 0x000ee400080010ff */
[----:B---3--:R-:W-:Y:S05]  /*c840*/  @!P0 BRA `(.L_x_200) ;  /* 0xfffffffc00f08947 */ /* 0x008fea000383ffff */
[----:B------:R-:W-:Y:S05]  /*c850*/  BRA `(.L_x_201) ;  /* 0xffffff8c00207947 */ /* 0x000fea000383ffff */
.L_x_102:
[----:B------:R-:W-:-:S07]  /*c860*/  MOV R0, UR21 ;  /* 0x0000001500007c02 */ /* 0x000fce0008000f00 */
.L_x_202:
[----:B-1----:R1:W4:Y:S02]  /*c870*/  SYNCS.PHASECHK.TRANS64.TRYWAIT P0, [R0+URZ+0xc0], R3 ;  /* 0x0000c003000075a7 */ /* 0x00232400080011ff */
[----:B----4-:R-:W-:Y:S05]  /*c880*/  @!P0 NANOSLEEP.SYNCS 0x989680 ;  /* 0x009896800000895d */ /* 0x010fea0003900000 */
[----:B------:R-:W4:Y:S02]  /*c890*/  @!P0 SYNCS.PHASECHK.TRANS64 P0, [R0+URZ+0xc0], R3 ;  /* 0x0000c003000085a7 */ /* 0x000f2400080010ff */
[----:B----4-:R-:W-:Y:S05]  /*c8a0*/  @!P0 BRA `(.L_x_202) ;  /* 0xfffffffc00f08947 */ /* 0x010fea000383ffff */
[----:B------:R-:W-:Y:S05]  /*c8b0*/  BRA `(.L_x_203) ;  /* 0xffffff8c00947947 */ /* 0x000fea000383ffff */
.L_x_103:
[----:B-1----:R-:W-:-:S07]  /*c8c0*/  MOV R0, UR21 ;  /* 0x0000001500007c02 */ /* 0x002fce0008000f00 */
.L_x_204:
[----:B-1----:R1:W4:Y:S02]  /*c8d0*/  SYNCS.PHASECHK.TRANS64.TRYWAIT P0, [R0+URZ+0xc8], R3 ;  /* 0x0000c803000075a7 */ /* 0x00232400080011ff */
[----:B----4-:R-:W-:Y:S05]  /*c8e0*/  @!P0 NANOSLEEP.SYNCS 0x989680 ;  /* 0x009896800000895d */ /* 0x010fea0003900000 */
[----:B------:R-:W4:Y:S02]  /*c8f0*/  @!P0 SYNCS.PHASECHK.TRANS64 P0, [R0+URZ+0xc8], R3 ;  /* 0x0000c803000085a7 */ /* 0x000f2400080010ff */
[----:B----4-:R-:W-:Y:S05]  /*c900*/  @!P0 BRA `(.L_x_204) ;  /* 0xfffffffc00f08947 */ /* 0x010fea000383ffff */
[----:B------:R-:W-:Y:S05]  /*c910*/  BRA `(.L_x_205) ;  /* 0xffffff8c00847947 */ /* 0x000fea000383ffff */
.L_x_104:
[----:B-1----:R-:W-:-:S07]  /*c920*/  MOV R0, UR21 ;  /* 0x0000001500007c02 */ /* 0x002fce0008000f00 */
.L_x_206:
[----:B-1----:R1:W4:Y:S02]  /*c930*/  SYNCS.PHASECHK.TRANS64.TRYWAIT P0, [R0+URZ+0xd0], R3 ;  /* 0x0000d003000075a7 */ /* 0x00232400080011ff */
[----:B----4-:R-:W-:Y:S05]  /*c940*/  @!P0 NANOSLEEP.SYNCS 0x989680 ;  /* 0x009896800000895d */ /* 0x010fea0003900000 */
[----:B------:R-:W4:Y:S02]  /*c950*/  @!P0 SYNCS.PHASECHK.TRANS64 P0, [R0+URZ+0xd0], R3 ;  /* 0x0000d003000085a7 */ /* 0x000f2400080010ff */
[----:B----4-:R-:W-:Y:S05]  /*c960*/  @!P0 BRA `(.L_x_206) ;  /* 0xfffffffc00f08947 */ /* 0x010fea000383ffff */
[----:B------:R-:W-:Y:S05]  /*c970*/  BRA `(.L_x_207) ;  /* 0xffffff8c00747947 */ /* 0x000fea000383ffff */
.L_x_106:
[----:B--2---:R2:W4:Y:S02]  /*c980*/  SYNCS.PHASECHK.TRANS64.TRYWAIT P0, [R3+URZ+0xf0], R0 ;  /* 0x0000f000030075a7 */ /* 0x00452400080011ff */
[----:B----4-:R-:W-:Y:S05]  /*c990*/  @!P0 NANOSLEEP.SYNCS 0x989680 ;  /* 0x009896800000895d */ /* 0x010fea0003900000 */
[----:B------:R-:W4:Y:S02]  /*c9a0*/  @!P0 SYNCS.PHASECHK.TRANS64 P0, [R3+URZ+0xf0], R0 ;  /* 0x0000f000030085a7 */ /* 0x000f2400080010ff */
[----:B----4-:R-:W-:Y:S05]  /*c9b0*/  @!P0 BRA `(.L_x_106) ;  /* 0xfffffffc00f08947 */ /* 0x010fea000383ffff */
[----:B------:R-:W-:Y:S05]  /*c9c0*/  BRA `(.L_x_208) ;  /* 0xffffff9000407947 */ /* 0x000fea000383ffff */
.L_x_117:
[----:B-1----:R-:W-:Y:S04]  /*c9d0*/  MOV R2, UR44 ;  /* 0x0000002c00027c02 */ /* 0x002fe80008000f00 */
[----:B------:R1:W2:Y:S03]  /*c9e0*/  SYNCS.PHASECHK.TRANS64.TRYWAIT P0, [R2+URZ+0xa0], R3 ;  /* 0x0000a003020075a7 */ /* 0x0002a600080011ff */
[----:B--2---:R-:W-:Y:S05]  /*c9f0*/  @!P0 NANOSLEEP.SYNCS 0x989680 ;  /* 0x009896800000895d */ /* 0x004fea0003900000 */
[----:B------:R-:W2:Y:S02]  /*ca00*/  @!P0 SYNCS.PHASECHK.TRANS64 P0, [R2+URZ+0xa0], R3 ;  /* 0x0000a003020085a7 */ /* 0x000ea400080010ff */
[----:B--2---:R-:W-:Y:S05]  /*ca10*/  @!P0 BRA `(.L_x_117) ;  /* 0xfffffffc00ec8947 */ /* 0x004fea000383ffff */
[----:B------:R-:W-:Y:S05]  /*ca20*/  BRA `(.L_x_116) ;  /* 0xffffffa000087947 */ /* 0x000fea000383ffff */
.L_x_119:
[----:B-1----:R1:W3:Y:S02]  /*ca30*/  SYNCS.PHASECHK.TRANS64.TRYWAIT P1, [R171+URZ+0x110], R0 ;  /* 0x00011000ab0075a7 */ /* 0x0022e400080211ff */
[----:B---3--:R-:W-:Y:S05]  /*ca40*/  @!P1 NANOSLEEP.SYNCS 0x989680 ;  /* 0x009896800000995d */ /* 0x008fea0003900000 */
[----:B------:R-:W3:Y:S02]  /*ca50*/  @!P1 SYNCS.PHASECHK.TRANS64 P1, [R171+URZ+0x110], R0 ;  /* 0x00011000ab0095a7 */ /* 0x000ee400080210ff */
[----:B---3--:R-:W-:Y:S05]  /*ca60*/  @!P1 BRA `(.L_x_119) ;  /* 0xfffffffc00f09947 */ /* 0x008fea000383ffff */
[----:B------:R-:W-:Y:S05]  /*ca70*/  BRA `(.L_x_118) ;  /* 0xffffffa000407947 */ /* 0x000fea000383ffff */
.L_x_128:
[----:B---3--:R3:W4:Y:S02]  /*ca80*/  SYNCS.PHASECHK.TRANS64.TRYWAIT P0, [R3+URZ+0xa0], R0 ;  /* 0x0000a000030075a7 */ /* 0x00872400080011ff */
[----:B----4-:R-:W-:Y:S05]  /*ca90*/  @!P0 NANOSLEEP.SYNCS 0x989680 ;  /* 0x009896800000895d */ /* 0x010fea0003900000 */
[----:B------:R-:W4:Y:S02]  /*caa0*/  @!P0 SYNCS.PHASECHK.TRANS64 P0, [R3+URZ+0xa0], R0 ;  /* 0x0000a000030085a7 */ /* 0x000f2400080010ff */
[----:B----4-:R-:W-:Y:S05]  /*cab0*/  @!P0 BRA `(.L_x_128) ;  /* 0xfffffffc00f08947 */ /* 0x010fea000383ffff */
[----:B------:R-:W-:Y:S05]  /*cac0*/  BRA `(.L_x_127) ;  /* 0xffffffb000ec7947 */ /* 0x000fea000383ffff */
.L_x_136:
[----:B-1----:R1:W4:Y:S02]  /*cad0*/  SYNCS.PHASECHK.TRANS64.TRYWAIT P0, [R0+URZ+0xa0], R7 ;  /* 0x0000a007000075a7 */ /* 0x00232400080011ff */
[----:B----4-:R-:W-:Y:S05]  /*cae0*/  @!P0 NANOSLEEP.SYNCS 0x989680 ;  /* 0x009896800000895d */ /* 0x010fea0003900000 */
[----:B------:R-:W4:Y:S02]  /*caf0*/  @!P0 SYNCS.PHASECHK.TRANS64 P0, [R0+URZ+0xa0], R7 ;  /* 0x0000a007000085a7 */ /* 0x000f2400080010ff */
[----:B----4-:R-:W-:Y:S05]  /*cb00*/  @!P0 BRA `(.L_x_136) ;  /* 0xfffffffc00f08947 */ /* 0x010fea000383ffff */
[----:B------:R-:W-:Y:S05]  /*cb10*/  BRA `(.L_x_135) ;  /* 0xffffffc400e47947 */ /* 0x000fea000383ffff */
.L_x_144:
[----:B-1----:R1:W2:Y:S02]  /*cb20*/  SYNCS.PHASECHK.TRANS64.TRYWAIT P0, [R3+URZ+0xa0], R0 ;  /* 0x0000a000030075a7 */ /* 0x0022a400080011ff */
[----:B--2---:R-:W-:Y:S05]  /*cb30*/  @!P0 NANOSLEEP.SYNCS 0x989680 ;  /* 0x009896800000895d */ /* 0x004fea0003900000 */
[----:B------:R-:W2:Y:S02]  /*cb40*/  @!P0 SYNCS.PHASECHK.TRANS64 P0, [R3+URZ+0xa0], R0 ;  /* 0x0000a000030085a7 */ /* 0x000ea400080010ff */
[----:B--2---:R-:W-:Y:S05]  /*cb50*/  @!P0 BRA `(.L_x_144) ;  /* 0xfffffffc00f08947 */ /* 0x004fea000383ffff */
[----:B------:R-:W-:Y:S05]  /*cb60*/  BRA `(.L_x_143) ;  /* 0xffffffd800dc7947 */ /* 0x000fea000383ffff */
        .weak           $__internal_0_$__cuda_sm10x_tcgen05_guardrail_trap_col_being_dealloced_not_returned_by_alloc
        .type           $__internal_0_$__cuda_sm10x_tcgen05_guardrail_trap_col_being_dealloced_not_returned_by_alloc,@function
        .size           $__internal_0_$__cuda_sm10x_tcgen05_guardrail_trap_col_being_dealloced_not_returned_by_alloc,($__internal_1_$__cuda_sm10x_tcgen05_guardrail_trap_phase_invalid_during_alloc - $__internal_0_$__cuda_sm10x_tcgen05_guardrail_trap_col_being_dealloced_not_returned_by_alloc)
$__internal_0_$__cuda_sm10x_tcgen05_guardrail_trap_col_being_dealloced_not_returned_by_alloc:
[----:B------:R-:W-:Y:S05]  /*cb70*/  BPT.TRAP 0x1 ;  /* 0x000000040000795c */ /* 0x000fea0000300000 */
[----:B------:R-:W-:-:S04]  /*cb80*/  HFMA2 R3, -RZ, RZ, 0, 0 ;  /* 0x00000000ff037431 */ /* 0x000fc800000001ff */
[----:B------:R-:W-:Y:S05]  /*cb90*/  RET.REL.NODEC R2 `(_ZN7cutlass13device_kernelINS_4gemm6kernel13GemmUniversalIN4cute5tupleIJiiiiEEENS1_10collective13CollectiveMmaINS1_35MainloopSm100TmaUmmaWarpSpecializedILi10ELi2ELi2ENS5_IJNS4_1CILi2EEENSA_ILi4EEENSA_ILi1EEEEEEEENS5_IJNSA_ILi256EEESG_NSA_ILi32EEEEEENS_10bfloat16_tENS5_IJlSD_lEEESJ_SK_NS4_8TiledMMAINS4_8MMA_AtomIJNS4_26SM100_MMA_F16BF16_2x1SM_SSISJ_SJ_fLi256ELi256ELNS4_4UMMA5MajorE0ELSP_0ELNSO_7ScaleInE0ELSQ_0EEEEEENS4_6LayoutINS5_IJSD_SD_SD_EEENS5_IJNSA_ILi0EEESV_SV_EEEEENS5_IJNS4_10UnderscoreESY_SY_EEEEENS4_28SM100_TMA_2SM_LOAD_MULTICASTENS4_14ComposedLayoutINS4_7SwizzleILi2ELi4ELi3EEENS4_18smem_ptr_flag_bitsILi16EEENST_INS5_IJNSA_ILi8EEESH_EEENS5_IJSH_SD_EEEEEEEvNS4_8identityENS4_18SM100_TMA_2SM_LOADES1B_vS1C_EENS_8epilogue10collective18CollectiveEpilogueINS1F_23Sm100TmaWarpSpecializedILi4ELi2ELi64ELb1ELb0EEEJNS5_IJNSA_ILi128EEESG_SH_EEENS5_IJNST_IS1K_SD_EENST_INSA_ILi64EEESD_EEEEESJ_SK_SJ_SK_NS1F_6fusion15FusionCallbacksIS1J_NS1Q_17LinearCombinationISJ_fSJ_fLNS_15FloatRoundStyleE2EEES1L_S1P_JEEENS4_5SM1004TMEM4LOAD26SM100_TMEM_LOAD_32dp32b64xENS4_13SM90_TMA_LOADENS12_INS13_ILi3ELi4ELi3EEES16_NST_INS5_IJS17_S1N_EEENS5_IJS1N_SD_EEEEEEENS4_39AutoVectorizingCopyWithAssumedAlignmentILi128EEENS4_14SM90_TMA_STOREES25_S27_S27_EEEvvEEEEvNT_6ParamsE) ;  /* 0xffffff3402187950 */ /* 0x000fea0003c3ffff */
        .weak           $__internal_1_$__cuda_sm10x_tcgen05_guardrail_trap_phase_invalid_during_alloc
        .type           $__internal_1_$__cuda_sm10x_tcgen05_guardrail_trap_phase_invalid_during_alloc,@function
        .size           $__internal_1_$__cuda_sm10x_tcgen05_guardrail_trap_phase_invalid_during_alloc,($__internal_2_$__cuda_sm10x_tcgen05_guardrail_trap_unallocated_columns_being_dealloced - $__internal_1_$__cuda_sm10x_tcgen05_guardrail_trap_phase_invalid_during_alloc)
$__internal_1_$__cuda_sm10x_tcgen05_guardrail_trap_phase_invalid_during_alloc:
[----:B------:R-:W-:Y:S05]  /*cba0*/  BPT.TRAP 0x1 ;  /* 0x000000040000795c */ /* 0x000fea0000300000 */
[----:B------:R-:W-:-:S04]  /*cbb0*/  MOV R5, 0x0 ;  /* 0x0000000000057802 */ /* 0x000fc80000000f00 */
[----:B------:R-:W-:Y:S05]  /*cbc0*/  RET.REL.NODEC R4 `(_ZN7cutlass13device_kernelINS_4gemm6kernel13GemmUniversalIN4cute5tupleIJiiiiEEENS1_10collective13CollectiveMmaINS1_35MainloopSm100TmaUmmaWarpSpecializedILi10ELi2ELi2ENS5_IJNS4_1CILi2EEENSA_ILi4EEENSA_ILi1EEEEEEEENS5_IJNSA_ILi256EEESG_NSA_ILi32EEEEEENS_10bfloat16_tENS5_IJlSD_lEEESJ_SK_NS4_8TiledMMAINS4_8MMA_AtomIJNS4_26SM100_MMA_F16BF16_2x1SM_SSISJ_SJ_fLi256ELi256ELNS4_4UMMA5MajorE0ELSP_0ELNSO_7ScaleInE0ELSQ_0EEEEEENS4_6LayoutINS5_IJSD_SD_SD_EEENS5_IJNSA_ILi0EEESV_SV_EEEEENS5_IJNS4_10UnderscoreESY_SY_EEEEENS4_28SM100_TMA_2SM_LOAD_MULTICASTENS4_14ComposedLayoutINS4_7SwizzleILi2ELi4ELi3EEENS4_18smem_ptr_flag_bitsILi16EEENST_INS5_IJNSA_ILi8EEESH_EEENS5_IJSH_SD_EEEEEEEvNS4_8identityENS4_18SM100_TMA_2SM_LOADES1B_vS1C_EENS_8epilogue10collective18CollectiveEpilogueINS1F_23Sm100TmaWarpSpecializedILi4ELi2ELi64ELb1ELb0EEEJNS5_IJNSA_ILi128EEESG_SH_EEENS5_IJNST_IS1K_SD_EENST_INSA_ILi64EEESD_EEEEESJ_SK_SJ_SK_NS1F_6fusion15FusionCallbacksIS1J_NS1Q_17LinearCombinationISJ_fSJ_fLNS_15FloatRoundStyleE2EEES1L_S1P_JEEENS4_5SM1004TMEM4LOAD26SM100_TMEM_LOAD_32dp32b64xENS4_13SM90_TMA_LOADENS12_INS13_ILi3ELi4ELi3EEES16_NST_INS5_IJS17_S1N_EEENS5_IJS1N_SD_EEEEEEENS4_39AutoVectorizingCopyWithAssumedAlignmentILi128EEENS4_14SM90_TMA_STOREES25_S27_S27_EEEvvEEEEvNT_6ParamsE) ;  /* 0xffffff34040c7950 */ /* 0x000fea0003c3ffff */
        .weak           $__internal_2_$__cuda_sm10x_tcgen05_guardrail_trap_unallocated_columns_being_dealloced
        .type           $__internal_2_$__cuda_sm10x_tcgen05_guardrail_trap_unallocated_columns_being_dealloced,@function
        .size           $__internal_2_$__cuda_sm10x_tcgen05_guardrail_trap_unallocated_columns_being_dealloced,(.L_x_210 - $__internal_2_$__cuda_sm10x_tcgen05_guardrail_trap_unallocated_columns_being_dealloced)
$__internal_2_$__cuda_sm10x_tcgen05_guardrail_trap_unallocated_columns_being_dealloced:
[----:B------:R-:W-:Y:S05]  /*cbd0*/  BPT.TRAP 0x1 ;  /* 0x000000040000795c */ /* 0x000fea0000300000 */
[----:B------:R-:W-:-:S04]  /*cbe0*/  HFMA2 R3, -RZ, RZ, 0, 0 ;  /* 0x00000000ff037431 */ /* 0x000fc800000001ff */
[----:B------:R-:W-:Y:S05]  /*cbf0*/  RET.REL.NODEC R2 `(_ZN7cutlass13device_kernelINS_4gemm6kernel13GemmUniversalIN4cute5tupleIJiiiiEEENS1_10collective13CollectiveMmaINS1_35MainloopSm100TmaUmmaWarpSpecializedILi10ELi2ELi2ENS5_IJNS4_1CILi2EEENSA_ILi4EEENSA_ILi1EEEEEEEENS5_IJNSA_ILi256EEESG_NSA_ILi32EEEEEENS_10bfloat16_tENS5_IJlSD_lEEESJ_SK_NS4_8TiledMMAINS4_8MMA_AtomIJNS4_26SM100_MMA_F16BF16_2x1SM_SSISJ_SJ_fLi256ELi256ELNS4_4UMMA5MajorE0ELSP_0ELNSO_7ScaleInE0ELSQ_0EEEEEENS4_6LayoutINS5_IJSD_SD_SD_EEENS5_IJNSA_ILi0EEESV_SV_EEEEENS5_IJNS4_10UnderscoreESY_SY_EEEEENS4_28SM100_TMA_2SM_LOAD_MULTICASTENS4_14ComposedLayoutINS4_7SwizzleILi2ELi4ELi3EEENS4_18smem_ptr_flag_bitsILi16EEENST_INS5_IJNSA_ILi8EEESH_EEENS5_IJSH_SD_EEEEEEEvNS4_8identityENS4_18SM100_TMA_2SM_LOADES1B_vS1C_EENS_8epilogue10collective18CollectiveEpilogueINS1F_23Sm100TmaWarpSpecializedILi4ELi2ELi64ELb1ELb0EEEJNS5_IJNSA_ILi128EEESG_SH_EEENS5_IJNST_IS1K_SD_EENST_INSA_ILi64EEESD_EEEEESJ_SK_SJ_SK_NS1F_6fusion15FusionCallbacksIS1J_NS1Q_17LinearCombinationISJ_fSJ_fLNS_15FloatRoundStyleE2EEES1L_S1P_JEEENS4_5SM1004TMEM4LOAD26SM100_TMEM_LOAD_32dp32b64xENS4_13SM90_TMA_LOADENS12_INS13_ILi3ELi4ELi3EEES16_NST_INS5_IJS17_S1N_EEENS5_IJS1N_SD_EEEEEEENS4_39AutoVectorizingCopyWithAssumedAlignmentILi128EEENS4_14SM90_TMA_STOREES25_S27_S27_EEEvvEEEEvNT_6ParamsE) ;  /* 0xffffff3402007950 */ /* 0x000fea0003c3ffff */
.L_x_209:
[----:B------:R-:W-:-:S00]  /*cc00*/  BRA `(.L_x_209) ;  /* 0xfffffffc00fc7947 */ /* 0x000fc0000383ffff */
[----:B------:R-:W-:-:S00]  /*cc10*/  NOP ;  /* 0x0000000000007918 */ /* 0x000fc00000000000 */
        /* <DEDUP_REMOVED lines=14> */
.L_x_210:


//--------------------- .nv.global.init           --------------------------
	.section	.nv.global.init,"aw",@progbits
.nv.global.init:
	.type		$str$27,@object
	.size		$str$27,($str$28 - $str$27)
$str$27:
        /*0000*/ 	.byte	0x28, 0x61, 0x64, 0x64, 0x72, 0x65, 0x73, 0x73, 0x20, 0x26, 0x20, 0x6d, 0x61, 0x73, 0x6b, 0x29
        /*0010*/ 	.byte	0x20, 0x3d, 0x3d, 0x20, 0x30, 0x00
	.type		$str$28,@object
	.size		$str$28,($str$26 - $str$28)
$str$28:
        /*0016*/ 	.byte	0x2f, 0x74, 0x6d, 0x70, 0x2f, 0x63, 0x75, 0x74, 0x6c, 0x61, 0x73, 0x73, 0x5f, 0x73, 0x77, 0x65
        /*0026*/ 	.byte	0x65, 0x70, 0x5f, 0x73, 0x72, 0x63, 0x2f, 0x69, 0x6e, 0x63, 0x6c, 0x75, 0x64, 0x65, 0x2f, 0x63
        /*0036*/ 	.byte	0x75, 0x74, 0x65, 0x2f, 0x70, 0x6f, 0x69, 0x6e, 0x74, 0x65, 0x72, 0x5f, 0x66, 0x6c, 0x61, 0x67
        /*0046*/ 	.byte	0x67, 0x65, 0x64, 0x2e, 0x68, 0x70, 0x70, 0x00
	.type		$str$26,@object
	.size		$str$26,($str$25 - $str$26)
$str$26:
        /*004e*/ 	.byte	0x2f, 0x74, 0x6d, 0x70, 0x2f, 0x63, 0x75, 0x74, 0x6c, 0x61, 0x73, 0x73, 0x5f, 0x73, 0x77, 0x65
        /*005e*/ 	.byte	0x65, 0x70, 0x5f, 0x73, 0x72, 0x63, 0x2f, 0x69, 0x6e, 0x63, 0x6c, 0x75, 0x64, 0x65, 0x2f, 0x63
        /*006e*/ 	.byte	0x75, 0x74, 0x65, 0x2f, 0x61, 0x74, 0x6f, 0x6d, 0x2f, 0x63, 0x6f, 0x70, 0x79, 0x5f, 0x74, 0x72
        /*007e*/ 	.byte	0x61, 0x69, 0x74, 0x73, 0x5f, 0x73, 0x6d, 0x31, 0x30, 0x30, 0x2e, 0x68, 0x70, 0x70, 0x00
	.type		$str$25,@object
	.size		$str$25,(__unnamed_1 - $str$25)
$str$25:
        /*008d*/ 	.byte	0x28, 0x28, 0x75, 0x69, 0x6e, 0x74, 0x33, 0x32, 0x5f, 0x74, 0x28, 0x74, 0x68, 0x72, 0x65, 0x61
        /*009d*/ 	.byte	0x64, 0x49, 0x64, 0x78, 0x2e, 0x78, 0x29, 0x20, 0x2f, 0x20, 0x33, 0x32, 0x29, 0x20, 0x25, 0x20
        /*00ad*/ 	.byte	0x34, 0x29, 0x20, 0x3d, 0x3d, 0x20, 0x28, 0x28, 0x28, 0x74, 0x6d, 0x65, 0x6d, 0x5f, 0x61, 0x64
        /*00bd*/ 	.byte	0x64, 0x72, 0x20, 0x3e, 0x3e, 0x20, 0x31, 0x36, 0x29, 0x20, 0x2f, 0x20, 0x33, 0x32, 0x29, 0x20
        /*00cd*/ 	.byte	0x25, 0x20, 0x34, 0x29, 0x00
	.type		__unnamed_1,@object
	.size		__unnamed_1,(__unnamed_2 - __unnamed_1)
__unnamed_1:
        /*00d2*/ 	.byte	0x61, 0x75, 0x74, 0x6f, 0x20, 0x63, 0x75, 0x74, 0x65, 0x3a, 0x3a, 0x61, 0x73, 0x5f, 0x70, 0x6f
        /* <DEDUP_REMOVED lines=24> */
        /*0262*/ 	.byte	0x38, 0x31, 0x39, 0x32, 0x3e, 0x3e, 0x3e, 0x3e, 0x5d, 0x00
	.type		__unnamed_2,@object
	.size		__unnamed_2,(.L_2 - __unnamed_2)
__unnamed_2:
        /* <DEDUP_REMOVED lines=43> */
        /*051c*/ 	.byte	0x74, 0x65, 0x3a, 0x3a, 0x43, 0x3c, 0x30, 0x3e, 0x3e, 0x3e, 0x3e, 0x5d, 0x00
.L_2:


//--------------------- .nv.shared._ZN7cutlass13device_kernelINS_4gemm6kernel13GemmUniversalIN4cute5tupleIJiiiiEEENS1_10collective13CollectiveMmaINS1_35MainloopSm100TmaUmmaWarpSpecializedILi10ELi2ELi2ENS5_IJNS4_1CILi2EEENSA_ILi4EEENSA_ILi1EEEEEEEENS5_IJNSA_ILi256EEESG_NSA_ILi32EEEEEENS_10bfloat16_tENS5_IJlSD_lEEESJ_SK_NS4_8TiledMMAINS4_8MMA_AtomIJNS4_26SM100_MMA_F16BF16_2x1SM_SSISJ_SJ_fLi256ELi256ELNS4_4UMMA5MajorE0ELSP_0ELNSO_7ScaleInE0ELSQ_0EEEEEENS4_6LayoutINS5_IJSD_SD_SD_EEENS5_IJNSA_ILi0EEESV_SV_EEEEENS5_IJNS4_10UnderscoreESY_SY_EEEEENS4_28SM100_TMA_2SM_LOAD_MULTICASTENS4_14ComposedLayoutINS4_7SwizzleILi2ELi4ELi3EEENS4_18smem_ptr_flag_bitsILi16EEENST_INS5_IJNSA_ILi8EEESH_EEENS5_IJSH_SD_EEEEEEEvNS4_8identityENS4_18SM100_TMA_2SM_LOADES1B_vS1C_EENS_8epilogue10collective18CollectiveEpilogueINS1F_23Sm100TmaWarpSpecializedILi4ELi2ELi64ELb1ELb0EEEJNS5_IJNSA_ILi128EEESG_SH_EEENS5_IJNST_IS1K_SD_EENST_INSA_ILi64EEESD_EEEEESJ_SK_SJ_SK_NS1F_6fusion15FusionCallbacksIS1J_NS1Q_17LinearCombinationISJ_fSJ_fLNS_15FloatRoundStyleE2EEES1L_S1P_JEEENS4_5SM1004TMEM4LOAD26SM100_TMEM_LOAD_32dp32b64xENS4_13SM90_TMA_LOADENS12_INS13_ILi3ELi4ELi3EEES16_NST_INS5_IJS17_S1N_EEENS5_IJS1N_SD_EEEEEEENS4_39AutoVectorizingCopyWithAssumedAlignmentILi128EEENS4_14SM90_TMA_STOREES25_S27_S27_EEEvvEEEEvNT_6ParamsE --------------------------
	.section	.nv.shared._ZN7cutlass13device_kernelINS_4gemm6kernel13GemmUniversalIN4cute5tupleIJiiiiEEENS1_10collective13CollectiveMmaINS1_35MainloopSm100TmaUmmaWarpSpecializedILi10ELi2ELi2ENS5_IJNS4_1CILi2EEENSA_ILi4EEENSA_ILi1EEEEEEEENS5_IJNSA_ILi256EEESG_NSA_ILi32EEEEEENS_10bfloat16_tENS5_IJlSD_lEEESJ_SK_NS4_8TiledMMAINS4_8MMA_AtomIJNS4_26SM100_MMA_F16BF16_2x1SM_SSISJ_SJ_fLi256ELi256ELNS4_4UMMA5MajorE0ELSP_0ELNSO_7ScaleInE0ELSQ_0EEEEEENS4_6LayoutINS5_IJSD_SD_SD_EEENS5_IJNSA_ILi0EEESV_SV_EEEEENS5_IJNS4_10UnderscoreESY_SY_EEEEENS4_28SM100_TMA_2SM_LOAD_MULTICASTENS4_14ComposedLayoutINS4_7SwizzleILi2ELi4ELi3EEENS4_18smem_ptr_flag_bitsILi16EEENST_INS5_IJNSA_ILi8EEESH_EEENS5_IJSH_SD_EEEEEEEvNS4_8identityENS4_18SM100_TMA_2SM_LOADES1B_vS1C_EENS_8epilogue10collective18CollectiveEpilogueINS1F_23Sm100TmaWarpSpecializedILi4ELi2ELi64ELb1ELb0EEEJNS5_IJNSA_ILi128EEESG_SH_EEENS5_IJNST_IS1K_SD_EENST_INSA_ILi64EEESD_EEEEESJ_SK_SJ_SK_NS1F_6fusion15FusionCallbacksIS1J_NS1Q_17LinearCombinationISJ_fSJ_fLNS_15FloatRoundStyleE2EEES1L_S1P_JEEENS4_5SM1004TMEM4LOAD26SM100_TMEM_LOAD_32dp32b64xENS4_13SM90_TMA_LOADENS12_INS13_ILi3ELi4ELi3EEES16_NST_INS5_IJS17_S1N_EEENS5_IJS1N_SD_EEEEEEENS4_39AutoVectorizingCopyWithAssumedAlignmentILi128EEENS4_14SM90_TMA_STOREES25_S27_S27_EEEvvEEEEvNT_6ParamsE,"aw",@nobits
	.sectionflags	@""
	.align	16
	.zero		1024


//--------------------- .nv.shared.reserved.0     --------------------------
	.section	.nv.shared.reserved.0,"aw",@nobits
	.weak		__nv_reservedSMEM_offset_0_alias
	.size		__nv_reservedSMEM_offset_0_alias, 0, 64
	.other		__nv_reservedSMEM_offset_0_alias,@"STO_CUDA_RESERVED_SHARED STV_DEFAULT"
__nv_reservedSMEM_offset_0_alias:
	.zero		0
.nv.shared.reserved.0:
	.zero		64
	.weak		__nv_reservedSMEM_tcgen05_partition
	.type		__nv_reservedSMEM_tcgen05_partition,@object
	.size		__nv_reservedSMEM_tcgen05_partition,(.L_0 - __nv_reservedSMEM_tcgen05_partition)
__nv_reservedSMEM_tcgen05_partition:
	.zero		32
.L_0:


//--------------------- .nv.global                --------------------------
	.section	.nv.global,"aw",@nobits
.nv.global:
	.type		_ZN40_INTERNAL_232f8cda_4_k_cu_c26e2438_237684cute1_E,@object
	.size		_ZN40_INTERNAL_232f8cda_4_k_cu_c26e2438_237684cute1_E,(_ZN40_INTERNAL_232f8cda_4_k_cu_c26e2438_237684cuda3std3__45__cpo6cbeginE - _ZN40_INTERNAL_232f8cda_4_k_cu_c26e2438_237684cute1_E)
_ZN40_INTERNAL_232f8cda_4_k_cu_c26e2438_237684cute1_E:
	.zero		1
	.type		_ZN40_INTERNAL_232f8cda_4_k_cu_c26e2438_237684cuda3std3__45__cpo6cbeginE,@object
	.size		_ZN40_INTERNAL_232f8cda_4_k_cu_c26e2438_237684cuda3std3__45__cpo6cbeginE,(_ZN40_INTERNAL_232f8cda_4_k_cu_c26e2438_237684cuda3std3__48in_placeE - _ZN40_INTERNAL_232f8cda_4_k_cu_c26e2438_237684cuda3std3__45__cpo6cbeginE)
_ZN40_INTERNAL_232f8cda_4_k_cu_c26e2438_237684cuda3std3__45__cpo6cbeginE:
	.zero		1
	.type		_ZN40_INTERNAL_232f8cda_4_k_cu_c26e2438_237684cuda3std3__48in_placeE,@object
	.size		_ZN40_INTERNAL_232f8cda_4_k_cu_c26e2438_237684cuda3std3__48in_placeE,(_ZN40_INTERNAL_232f8cda_4_k_cu_c26e2438_237684cuda3std6ranges3__45__cpo9iter_moveE - _ZN40_INTERNAL_232f8cda_4_k_cu_c26e2438_237684cuda3std3__48in_placeE)
_ZN40_INTERNAL_232f8cda_4_k_cu_c26e2438_237684cuda3std3__48in_placeE:
	.zero		1
	.type		_ZN40_INTERNAL_232f8cda_4_k_cu_c26e2438_237684cuda3std6ranges3__45__cpo9iter_moveE,@object
	.size		_ZN40_INTERNAL_232f8cda_4_k_cu_c26e2438_237684cuda3std6ranges3__45__cpo9iter_moveE,(_ZN40_INTERNAL_232f8cda_4_k_cu_c26e2438_237684cuda3std3__45__cpo5beginE - _ZN40_INTERNAL_232f8cda_4_k_cu_c26e2438_237684cuda3std6ranges3__45__cpo9iter_moveE)
_ZN40_INTERNAL_232f8cda_4_k_cu_c26e2438_237684cuda3std6ranges3__45__cpo9iter_moveE:
	.zero		1
	.type		_ZN40_INTERNAL_232f8cda_4_k_cu_c26e2438_237684cuda3std3__45__cpo5beginE,@object
	.size		_ZN40_INTERNAL_232f8cda_4_k_cu_c26e2438_237684cuda3std3__45__cpo5beginE,(_ZN40_INTERNAL_232f8cda_4_k_cu_c26e2438_237684cuda3std3__442_GLOBAL__N__232f8cda_4_k_cu_c26e2438_237686ignoreE - _ZN40_INTERNAL_232f8cda_4_k_cu_c26e2438_237684cuda3std3__45__cpo5beginE)
_ZN40_INTERNAL_232f8cda_4_k_cu_c26e2438_237684cuda3std3__45__cpo5beginE:
	.zero		1
	.type		_ZN40_INTERNAL_232f8cda_4_k_cu_c26e2438_237684cuda3std3__442_GLOBAL__N__232f8cda_4_k_cu_c26e2438_237686ignoreE,@object
	.size		_ZN40_INTERNAL_232f8cda_4_k_cu_c26e2438_237684cuda3std3__442_GLOBAL__N__232f8cda_4_k_cu_c26e2438_237686ignoreE,(_ZN40_INTERNAL_232f8cda_4_k_cu_c26e2438_237684cute7productE - _ZN40_INTERNAL_232f8cda_4_k_cu_c26e2438_237684cuda3std3__442_GLOBAL__N__232f8cda_4_k_cu_c26e2438_237686ignoreE)
_ZN40_INTERNAL_232f8cda_4_k_cu_c26e2438_237684cuda3std3__442_GLOBAL__N__232f8cda_4_k_cu_c26e2438_237686ignoreE:
	.zero		1
	.type		_ZN40_INTERNAL_232f8cda_4_k_cu_c26e2438_237684cute7productE,@object
	.size		_ZN40_INTERNAL_232f8cda_4_k_cu_c26e2438_237684cute7productE,(_ZN40_INTERNAL_232f8cda_4_k_cu_c26e2438_237684cuda3std3__45__cpo3endE - _ZN40_INTERNAL_232f8cda_4_k_cu_c26e2438_237684cute7productE)
_ZN40_INTERNAL_232f8cda_4_k_cu_c26e2438_237684cute7productE:
	.zero		1
	.type		_ZN40_INTERNAL_232f8cda_4_k_cu_c26e2438_237684cuda3std3__45__cpo3endE,@object
	.size		_ZN40_INTERNAL_232f8cda_4_k_cu_c26e2438_237684cuda3std3__45__cpo3endE,(_ZN40_INTERNAL_232f8cda_4_k_cu_c26e2438_237684cuda3std3__419piecewise_constructE - _ZN40_INTERNAL_232f8cda_4_k_cu_c26e2438_237684cuda3std3__45__cpo3endE)
_ZN40_INTERNAL_232f8cda_4_k_cu_c26e2438_237684cuda3std3__45__cpo3endE:
	.zero		1
	.type		_ZN40_INTERNAL_232f8cda_4_k_cu_c26e2438_237684cuda3std3__419piecewise_constructE,@object
	.size		_ZN40_INTERNAL_232f8cda_4_k_cu_c26e2438_237684cuda3std3__419piecewise_constructE,(_ZN40_INTERNAL_232f8cda_4_k_cu_c26e2438_237684cuda3std3__45__cpo4cendE - _ZN40_INTERNAL_232f8cda_4_k_cu_c26e2438_237684cuda3std3__419piecewise_constructE)
_ZN40_INTERNAL_232f8cda_4_k_cu_c26e2438_237684cuda3std3__419piecewise_constructE:
	.zero		1
	.type		_ZN40_INTERNAL_232f8cda_4_k_cu_c26e2438_237684cuda3std3__45__cpo4cendE,@object
	.size		_ZN40_INTERNAL_232f8cda_4_k_cu_c26e2438_237684cuda3std3__45__cpo4cendE,(_ZN40_INTERNAL_232f8cda_4_k_cu_c26e2438_237684cuda3std6ranges3__45__cpo4swapE - _ZN40_INTERNAL_232f8cda_4_k_cu_c26e2438_237684cuda3std3__45__cpo4cendE)
_ZN40_INTERNAL_232f8cda_4_k_cu_c26e2438_237684cuda3std3__45__cpo4cendE:
	.zero		1
	.type		_ZN40_INTERNAL_232f8cda_4_k_cu_c26e2438_237684cuda3std6ranges3__45__cpo4swapE,@object
	.size		_ZN40_INTERNAL_232f8cda_4_k_cu_c26e2438_237684cuda3std6ranges3__45__cpo4swapE,(.L_10 - _ZN40_INTERNAL_232f8cda_4_k_cu_c26e2438_237684cuda3std6ranges3__45__cpo4swapE)
_ZN40_INTERNAL_232f8cda_4_k_cu_c26e2438_237684cuda3std6ranges3__45__cpo4swapE:
	.zero		1
.L_10:


//--------------------- .nv.constant0._ZN7cutlass13device_kernelINS_4gemm6kernel13GemmUniversalIN4cute5tupleIJiiiiEEENS1_10collective13CollectiveMmaINS1_35MainloopSm100TmaUmmaWarpSpecializedILi10ELi2ELi2ENS5_IJNS4_1CILi2EEENSA_ILi4EEENSA_ILi1EEEEEEEENS5_IJNSA_ILi256EEESG_NSA_ILi32EEEEEENS_10bfloat16_tENS5_IJlSD_lEEESJ_SK_NS4_8TiledMMAINS4_8MMA_AtomIJNS4_26SM100_MMA_F16BF16_2x1SM_SSISJ_SJ_fLi256ELi256ELNS4_4UMMA5MajorE0ELSP_0ELNSO_7ScaleInE0ELSQ_0EEEEEENS4_6LayoutINS5_IJSD_SD_SD_EEENS5_IJNSA_ILi0EEESV_SV_EEEEENS5_IJNS4_10UnderscoreESY_SY_EEEEENS4_28SM100_TMA_2SM_LOAD_MULTICASTENS4_14ComposedLayoutINS4_7SwizzleILi2ELi4ELi3EEENS4_18smem_ptr_flag_bitsILi16EEENST_INS5_IJNSA_ILi8EEESH_EEENS5_IJSH_SD_EEEEEEEvNS4_8identityENS4_18SM100_TMA_2SM_LOADES1B_vS1C_EENS_8epilogue10collective18CollectiveEpilogueINS1F_23Sm100TmaWarpSpecializedILi4ELi2ELi64ELb1ELb0EEEJNS5_IJNSA_ILi128EEESG_SH_EEENS5_IJNST_IS1K_SD_EENST_INSA_ILi64EEESD_EEEEESJ_SK_SJ_SK_NS1F_6fusion15FusionCallbacksIS1J_NS1Q_17LinearCombinationISJ_fSJ_fLNS_15FloatRoundStyleE2EEES1L_S1P_JEEENS4_5SM1004TMEM4LOAD26SM100_TMEM_LOAD_32dp32b64xENS4_13SM90_TMA_LOADENS12_INS13_ILi3ELi4ELi3EEES16_NST_INS5_IJS17_S1N_EEENS5_IJS1N_SD_EEEEEEENS4_39AutoVectorizingCopyWithAssumedAlignmentILi128EEENS4_14SM90_TMA_STOREES25_S27_S27_EEEvvEEEEvNT_6ParamsE --------------------------
	.section	.nv.constant0._ZN7cutlass13device_kernelINS_4gemm6kernel13GemmUniversalIN4cute5tupleIJiiiiEEENS1_10collective13CollectiveMmaINS1_35MainloopSm100TmaUmmaWarpSpecializedILi10ELi2ELi2ENS5_IJNS4_1CILi2EEENSA_ILi4EEENSA_ILi1EEEEEEEENS5_IJNSA_ILi256EEESG_NSA_ILi32EEEEEENS_10bfloat16_tENS5_IJlSD_lEEESJ_SK_NS4_8TiledMMAINS4_8MMA_AtomIJNS4_26SM100_MMA_F16BF16_2x1SM_SSISJ_SJ_fLi256ELi256ELNS4_4UMMA5MajorE0ELSP_0ELNSO_7ScaleInE0ELSQ_0EEEEEENS4_6LayoutINS5_IJSD_SD_SD_EEENS5_IJNSA_ILi0EEESV_SV_EEEEENS5_IJNS4_10UnderscoreESY_SY_EEEEENS4_28SM100_TMA_2SM_LOAD_MULTICASTENS4_14ComposedLayoutINS4_7SwizzleILi2ELi4ELi3EEENS4_18smem_ptr_flag_bitsILi16EEENST_INS5_IJNSA_ILi8EEESH_EEENS5_IJSH_SD_EEEEEEEvNS4_8identityENS4_18SM100_TMA_2SM_LOADES1B_vS1C_EENS_8epilogue10collective18CollectiveEpilogueINS1F_23Sm100TmaWarpSpecializedILi4ELi2ELi64ELb1ELb0EEEJNS5_IJNSA_ILi128EEESG_SH_EEENS5_IJNST_IS1K_SD_EENST_INSA_ILi64EEESD_EEEEESJ_SK_SJ_SK_NS1F_6fusion15FusionCallbacksIS1J_NS1Q_17LinearCombinationISJ_fSJ_fLNS_15FloatRoundStyleE2EEES1L_S1P_JEEENS4_5SM1004TMEM4LOAD26SM100_TMEM_LOAD_32dp32b64xENS4_13SM90_TMA_LOADENS12_INS13_ILi3ELi4ELi3EEES16_NST_INS5_IJS17_S1N_EEENS5_IJS1N_SD_EEEEEEENS4_39AutoVectorizingCopyWithAssumedAlignmentILi128EEENS4_14SM90_TMA_STOREES25_S27_S27_EEEvvEEEEvNT_6ParamsE,"a",@progbits
	.sectionflags	@""
	.align	4
.nv.constant0._ZN7cutlass13device_kernelINS_4gemm6kernel13GemmUniversalIN4cute5tupleIJiiiiEEENS1_10collective13CollectiveMmaINS1_35MainloopSm100TmaUmmaWarpSpecializedILi10ELi2ELi2ENS5_IJNS4_1CILi2EEENSA_ILi4EEENSA_ILi1EEEEEEEENS5_IJNSA_ILi256EEESG_NSA_ILi32EEEEEENS_10bfloat16_tENS5_IJlSD_lEEESJ_SK_NS4_8TiledMMAINS4_8MMA_AtomIJNS4_26SM100_MMA_F16BF16_2x1SM_SSISJ_SJ_fLi256ELi256ELNS4_4UMMA5MajorE0ELSP_0ELNSO_7ScaleInE0ELSQ_0EEEEEENS4_6LayoutINS5_IJSD_SD_SD_EEENS5_IJNSA_ILi0EEESV_SV_EEEEENS5_IJNS4_10UnderscoreESY_SY_EEEEENS4_28SM100_TMA_2SM_LOAD_MULTICASTENS4_14ComposedLayoutINS4_7SwizzleILi2ELi4ELi3EEENS4_18smem_ptr_flag_bitsILi16EEENST_INS5_IJNSA_ILi8EEESH_EEENS5_IJSH_SD_EEEEEEEvNS4_8identityENS4_18SM100_TMA_2SM_LOADES1B_vS1C_EENS_8epilogue10collective18CollectiveEpilogueINS1F_23Sm100TmaWarpSpecializedILi4ELi2ELi64ELb1ELb0EEEJNS5_IJNSA_ILi128EEESG_SH_EEENS5_IJNST_IS1K_SD_EENST_INSA_ILi64EEESD_EEEEESJ_SK_SJ_SK_NS1F_6fusion15FusionCallbacksIS1J_NS1Q_17LinearCombinationISJ_fSJ_fLNS_15FloatRoundStyleE2EEES1L_S1P_JEEENS4_5SM1004TMEM4LOAD26SM100_TMEM_LOAD_32dp32b64xENS4_13SM90_TMA_LOADENS12_INS13_ILi3ELi4ELi3EEES16_NST_INS5_IJS17_S1N_EEENS5_IJS1N_SD_EEEEEEENS4_39AutoVectorizingCopyWithAssumedAlignmentILi128EEENS4_14SM90_TMA_STOREES25_S27_S27_EEEvvEEEEvNT_6ParamsE:
	.zero		2944


//--------------------- SYMBOLS --------------------------

	.type		.nv.reservedSmem.offset0,@object
	.size		.nv.reservedSmem.offset0,0x4
	.type		.nv.reservedSmem.cap,@object
	.size		.nv.reservedSmem.cap,0x4
	.type		__assertfail,@function
